//
// Generated by NVIDIA NVVM Compiler
//
// Compiler Build ID: CL-36424714
// Cuda compilation tools, release 13.0, V13.0.88
// Based on NVVM 20.0.0
//

.version 9.0
.target sm_100
.address_size 64

	// .globl	_Z9swapLinesPdS_iii
.global .align 1 .b8 _ZN34_INTERNAL_57d470c4_4_k_cu_a7284d964cuda3std3__45__cpo5beginE[1];
.global .align 1 .b8 _ZN34_INTERNAL_57d470c4_4_k_cu_a7284d964cuda3std3__45__cpo3endE[1];
.global .align 1 .b8 _ZN34_INTERNAL_57d470c4_4_k_cu_a7284d964cuda3std3__45__cpo6cbeginE[1];
.global .align 1 .b8 _ZN34_INTERNAL_57d470c4_4_k_cu_a7284d964cuda3std3__45__cpo4cendE[1];
.global .align 1 .b8 _ZN34_INTERNAL_57d470c4_4_k_cu_a7284d964cuda3std3__45__cpo6rbeginE[1];
.global .align 1 .b8 _ZN34_INTERNAL_57d470c4_4_k_cu_a7284d964cuda3std3__45__cpo4rendE[1];
.global .align 1 .b8 _ZN34_INTERNAL_57d470c4_4_k_cu_a7284d964cuda3std3__45__cpo7crbeginE[1];
.global .align 1 .b8 _ZN34_INTERNAL_57d470c4_4_k_cu_a7284d964cuda3std3__45__cpo5crendE[1];
.global .align 1 .b8 _ZN34_INTERNAL_57d470c4_4_k_cu_a7284d964cuda3std3__436_GLOBAL__N__57d470c4_4_k_cu_a7284d966ignoreE[1];
.global .align 1 .b8 _ZN34_INTERNAL_57d470c4_4_k_cu_a7284d964cuda3std3__419piecewise_constructE[1];
.global .align 1 .b8 _ZN34_INTERNAL_57d470c4_4_k_cu_a7284d964cuda3std3__48in_placeE[1];
.global .align 1 .b8 _ZN34_INTERNAL_57d470c4_4_k_cu_a7284d964cuda3std3__420unreachable_sentinelE[1];
.global .align 1 .b8 _ZN34_INTERNAL_57d470c4_4_k_cu_a7284d964cuda3std3__47nulloptE[1];
.global .align 1 .b8 _ZN34_INTERNAL_57d470c4_4_k_cu_a7284d964cuda3std3__48unexpectE[1];
.global .align 1 .b8 _ZN34_INTERNAL_57d470c4_4_k_cu_a7284d964cuda3std6ranges3__45__cpo4swapE[1];
.global .align 1 .b8 _ZN34_INTERNAL_57d470c4_4_k_cu_a7284d964cuda3std6ranges3__45__cpo9iter_moveE[1];
.global .align 1 .b8 _ZN34_INTERNAL_57d470c4_4_k_cu_a7284d964cuda3std6ranges3__45__cpo5beginE[1];
.global .align 1 .b8 _ZN34_INTERNAL_57d470c4_4_k_cu_a7284d964cuda3std6ranges3__45__cpo3endE[1];
.global .align 1 .b8 _ZN34_INTERNAL_57d470c4_4_k_cu_a7284d964cuda3std6ranges3__45__cpo6cbeginE[1];
.global .align 1 .b8 _ZN34_INTERNAL_57d470c4_4_k_cu_a7284d964cuda3std6ranges3__45__cpo4cendE[1];
.global .align 1 .b8 _ZN34_INTERNAL_57d470c4_4_k_cu_a7284d964cuda3std6ranges3__45__cpo7advanceE[1];
.global .align 1 .b8 _ZN34_INTERNAL_57d470c4_4_k_cu_a7284d964cuda3std6ranges3__45__cpo9iter_swapE[1];
.global .align 1 .b8 _ZN34_INTERNAL_57d470c4_4_k_cu_a7284d964cuda3std6ranges3__45__cpo4nextE[1];
.global .align 1 .b8 _ZN34_INTERNAL_57d470c4_4_k_cu_a7284d964cuda3std6ranges3__45__cpo4prevE[1];
.global .align 1 .b8 _ZN34_INTERNAL_57d470c4_4_k_cu_a7284d964cuda3std6ranges3__45__cpo4dataE[1];
.global .align 1 .b8 _ZN34_INTERNAL_57d470c4_4_k_cu_a7284d964cuda3std6ranges3__45__cpo5cdataE[1];
.global .align 1 .b8 _ZN34_INTERNAL_57d470c4_4_k_cu_a7284d964cuda3std6ranges3__45__cpo4sizeE[1];
.global .align 1 .b8 _ZN34_INTERNAL_57d470c4_4_k_cu_a7284d964cuda3std6ranges3__45__cpo5ssizeE[1];
.global .align 1 .b8 _ZN34_INTERNAL_57d470c4_4_k_cu_a7284d964cuda3std6ranges3__45__cpo8distanceE[1];
.global .align 1 .b8 _ZN34_INTERNAL_57d470c4_4_k_cu_a7284d966thrust24THRUST_300001_SM_1000_NS8cuda_cub3parE[1];
.global .align 1 .b8 _ZN34_INTERNAL_57d470c4_4_k_cu_a7284d966thrust24THRUST_300001_SM_1000_NS8cuda_cub10par_nosyncE[1];
.global .align 1 .b8 _ZN34_INTERNAL_57d470c4_4_k_cu_a7284d966thrust24THRUST_300001_SM_1000_NS6system6detail10sequential3seqE[1];
.global .align 1 .b8 _ZN34_INTERNAL_57d470c4_4_k_cu_a7284d966thrust24THRUST_300001_SM_1000_NS6system3cpp3parE[1];
.global .align 1 .b8 _ZN34_INTERNAL_57d470c4_4_k_cu_a7284d966thrust24THRUST_300001_SM_1000_NS12placeholders2_1E[1];
.global .align 1 .b8 _ZN34_INTERNAL_57d470c4_4_k_cu_a7284d966thrust24THRUST_300001_SM_1000_NS12placeholders2_2E[1];
.global .align 1 .b8 _ZN34_INTERNAL_57d470c4_4_k_cu_a7284d966thrust24THRUST_300001_SM_1000_NS12placeholders2_3E[1];
.global .align 1 .b8 _ZN34_INTERNAL_57d470c4_4_k_cu_a7284d966thrust24THRUST_300001_SM_1000_NS12placeholders2_4E[1];
.global .align 1 .b8 _ZN34_INTERNAL_57d470c4_4_k_cu_a7284d966thrust24THRUST_300001_SM_1000_NS12placeholders2_5E[1];
.global .align 1 .b8 _ZN34_INTERNAL_57d470c4_4_k_cu_a7284d966thrust24THRUST_300001_SM_1000_NS12placeholders2_6E[1];
.global .align 1 .b8 _ZN34_INTERNAL_57d470c4_4_k_cu_a7284d966thrust24THRUST_300001_SM_1000_NS12placeholders2_7E[1];
.global .align 1 .b8 _ZN34_INTERNAL_57d470c4_4_k_cu_a7284d966thrust24THRUST_300001_SM_1000_NS12placeholders2_8E[1];
.global .align 1 .b8 _ZN34_INTERNAL_57d470c4_4_k_cu_a7284d966thrust24THRUST_300001_SM_1000_NS12placeholders2_9E[1];
.global .align 1 .b8 _ZN34_INTERNAL_57d470c4_4_k_cu_a7284d966thrust24THRUST_300001_SM_1000_NS12placeholders3_10E[1];
.global .align 1 .b8 _ZN34_INTERNAL_57d470c4_4_k_cu_a7284d966thrust24THRUST_300001_SM_1000_NS3seqE[1];
.global .align 1 .b8 _ZN34_INTERNAL_57d470c4_4_k_cu_a7284d966thrust24THRUST_300001_SM_1000_NS6deviceE[1];
.extern .shared .align 16 .b8 _ZN6thrust24THRUST_300001_SM_1000_NS8cuda_cub4core6detail5shmemE[];

.visible .entry _Z9swapLinesPdS_iii(
	.param .u64 .ptr .align 1 _Z9swapLinesPdS_iii_param_0,
	.param .u64 .ptr .align 1 _Z9swapLinesPdS_iii_param_1,
	.param .u32 _Z9swapLinesPdS_iii_param_2,
	.param .u32 _Z9swapLinesPdS_iii_param_3,
	.param .u32 _Z9swapLinesPdS_iii_param_4
)
{
	.reg .pred 	%p<7>;
	.reg .b32 	%r<57>;
	.reg .b64 	%rd<35>;
	.reg .b64 	%fd<21>;

	ld.param.u64 	%rd3, [_Z9swapLinesPdS_iii_param_0];
	ld.param.u64 	%rd4, [_Z9swapLinesPdS_iii_param_1];
	ld.param.u32 	%r19, [_Z9swapLinesPdS_iii_param_2];
	ld.param.u32 	%r20, [_Z9swapLinesPdS_iii_param_3];
	ld.param.u32 	%r21, [_Z9swapLinesPdS_iii_param_4];
	cvta.to.global.u64 	%rd1, %rd4;
	cvta.to.global.u64 	%rd2, %rd3;
	mov.u32 	%r22, %ctaid.x;
	mov.u32 	%r23, %ntid.x;
	mov.u32 	%r24, %tid.x;
	mad.lo.s32 	%r55, %r22, %r23, %r24;
	mov.u32 	%r25, %nctaid.x;
	mul.lo.s32 	%r2, %r25, %r23;
	setp.ge.s32 	%p1, %r55, %r19;
	@%p1 bra 	$L__BB0_6;
	add.s32 	%r26, %r55, %r2;
	max.s32 	%r27, %r19, %r26;
	setp.lt.s32 	%p2, %r26, %r19;
	selp.u32 	%r28, 1, 0, %p2;
	add.s32 	%r29, %r26, %r28;
	sub.s32 	%r30, %r27, %r29;
	div.u32 	%r31, %r30, %r2;
	add.s32 	%r3, %r31, %r28;
	and.b32  	%r32, %r3, 3;
	setp.eq.s32 	%p3, %r32, 3;
	@%p3 bra 	$L__BB0_4;
	mul.lo.s32 	%r33, %r19, %r55;
	add.s32 	%r53, %r21, %r33;
	mul.lo.s32 	%r5, %r2, %r19;
	add.s32 	%r52, %r20, %r33;
	add.s32 	%r34, %r3, 1;
	and.b32  	%r35, %r34, 3;
	neg.s32 	%r51, %r35;
$L__BB0_3:
	.pragma "nounroll";
	mul.wide.s32 	%rd5, %r52, 8;
	add.s64 	%rd6, %rd2, %rd5;
	ld.global.f64 	%fd1, [%rd6];
	mul.wide.s32 	%rd7, %r53, 8;
	add.s64 	%rd8, %rd2, %rd7;
	ld.global.f64 	%fd2, [%rd8];
	st.global.f64 	[%rd6], %fd2;
	st.global.f64 	[%rd8], %fd1;
	add.s64 	%rd9, %rd1, %rd5;
	ld.global.f64 	%fd3, [%rd9];
	add.s64 	%rd10, %rd1, %rd7;
	ld.global.f64 	%fd4, [%rd10];
	st.global.f64 	[%rd9], %fd4;
	st.global.f64 	[%rd10], %fd3;
	add.s32 	%r55, %r55, %r2;
	add.s32 	%r53, %r53, %r5;
	add.s32 	%r52, %r52, %r5;
	add.s32 	%r51, %r51, 1;
	setp.ne.s32 	%p4, %r51, 0;
	@%p4 bra 	$L__BB0_3;
$L__BB0_4:
	setp.lt.u32 	%p5, %r3, 3;
	@%p5 bra 	$L__BB0_6;
$L__BB0_5:
	mul.lo.s32 	%r36, %r55, %r19;
	add.s32 	%r37, %r36, %r20;
	mul.wide.s32 	%rd11, %r37, 8;
	add.s64 	%rd12, %rd2, %rd11;
	ld.global.f64 	%fd5, [%rd12];
	add.s32 	%r38, %r36, %r21;
	mul.wide.s32 	%rd13, %r38, 8;
	add.s64 	%rd14, %rd2, %rd13;
	ld.global.f64 	%fd6, [%rd14];
	st.global.f64 	[%rd12], %fd6;
	st.global.f64 	[%rd14], %fd5;
	add.s64 	%rd15, %rd1, %rd11;
	ld.global.f64 	%fd7, [%rd15];
	add.s64 	%rd16, %rd1, %rd13;
	ld.global.f64 	%fd8, [%rd16];
	st.global.f64 	[%rd15], %fd8;
	st.global.f64 	[%rd16], %fd7;
	add.s32 	%r39, %r55, %r2;
	mul.lo.s32 	%r40, %r39, %r19;
	add.s32 	%r41, %r40, %r20;
	mul.wide.s32 	%rd17, %r41, 8;
	add.s64 	%rd18, %rd2, %rd17;
	ld.global.f64 	%fd9, [%rd18];
	add.s32 	%r42, %r40, %r21;
	mul.wide.s32 	%rd19, %r42, 8;
	add.s64 	%rd20, %rd2, %rd19;
	ld.global.f64 	%fd10, [%rd20];
	st.global.f64 	[%rd18], %fd10;
	st.global.f64 	[%rd20], %fd9;
	add.s64 	%rd21, %rd1, %rd17;
	ld.global.f64 	%fd11, [%rd21];
	add.s64 	%rd22, %rd1, %rd19;
	ld.global.f64 	%fd12, [%rd22];
	st.global.f64 	[%rd21], %fd12;
	st.global.f64 	[%rd22], %fd11;
	add.s32 	%r43, %r39, %r2;
	mul.lo.s32 	%r44, %r43, %r19;
	add.s32 	%r45, %r44, %r20;
	mul.wide.s32 	%rd23, %r45, 8;
	add.s64 	%rd24, %rd2, %rd23;
	ld.global.f64 	%fd13, [%rd24];
	add.s32 	%r46, %r44, %r21;
	mul.wide.s32 	%rd25, %r46, 8;
	add.s64 	%rd26, %rd2, %rd25;
	ld.global.f64 	%fd14, [%rd26];
	st.global.f64 	[%rd24], %fd14;
	st.global.f64 	[%rd26], %fd13;
	add.s64 	%rd27, %rd1, %rd23;
	ld.global.f64 	%fd15, [%rd27];
	add.s64 	%rd28, %rd1, %rd25;
	ld.global.f64 	%fd16, [%rd28];
	st.global.f64 	[%rd27], %fd16;
	st.global.f64 	[%rd28], %fd15;
	add.s32 	%r47, %r43, %r2;
	mul.lo.s32 	%r48, %r47, %r19;
	add.s32 	%r49, %r48, %r20;
	mul.wide.s32 	%rd29, %r49, 8;
	add.s64 	%rd30, %rd2, %rd29;
	ld.global.f64 	%fd17, [%rd30];
	add.s32 	%r50, %r48, %r21;
	mul.wide.s32 	%rd31, %r50, 8;
	add.s64 	%rd32, %rd2, %rd31;
	ld.global.f64 	%fd18, [%rd32];
	st.global.f64 	[%rd30], %fd18;
	st.global.f64 	[%rd32], %fd17;
	add.s64 	%rd33, %rd1, %rd29;
	ld.global.f64 	%fd19, [%rd33];
	add.s64 	%rd34, %rd1, %rd31;
	ld.global.f64 	%fd20, [%rd34];
	st.global.f64 	[%rd33], %fd20;
	st.global.f64 	[%rd34], %fd19;
	add.s32 	%r55, %r47, %r2;
	setp.lt.s32 	%p6, %r55, %r19;
	@%p6 bra 	$L__BB0_5;
$L__BB0_6:
	ret;

}
	// .globl	_Z14devideIdentityPdS_i
.visible .entry _Z14devideIdentityPdS_i(
	.param .u64 .ptr .align 1 _Z14devideIdentityPdS_i_param_0,
	.param .u64 .ptr .align 1 _Z14devideIdentityPdS_i_param_1,
	.param .u32 _Z14devideIdentityPdS_i_param_2
)
{
	.reg .pred 	%p<10>;
	.reg .b32 	%r<46>;
	.reg .b64 	%rd<21>;
	.reg .b64 	%fd<22>;

	ld.param.u64 	%rd4, [_Z14devideIdentityPdS_i_param_0];
	ld.param.u64 	%rd5, [_Z14devideIdentityPdS_i_param_1];
	ld.param.u32 	%r19, [_Z14devideIdentityPdS_i_param_2];
	cvta.to.global.u64 	%rd1, %rd5;
	mov.u32 	%r20, %ctaid.x;
	mov.u32 	%r1, %ntid.x;
	mov.u32 	%r21, %tid.x;
	mad.lo.s32 	%r43, %r20, %r1, %r21;
	mov.u32 	%r22, %ctaid.y;
	mov.u32 	%r23, %ntid.y;
	mov.u32 	%r24, %tid.y;
	mad.lo.s32 	%r3, %r22, %r23, %r24;
	mov.u32 	%r25, %nctaid.y;
	mul.lo.s32 	%r4, %r25, %r23;
	setp.ge.s32 	%p1, %r43, %r19;
	@%p1 bra 	$L__BB1_10;
	add.s32 	%r5, %r3, %r4;
	max.s32 	%r26, %r19, %r5;
	setp.lt.s32 	%p2, %r5, %r19;
	selp.u32 	%r27, 1, 0, %p2;
	add.s32 	%r28, %r5, %r27;
	sub.s32 	%r29, %r26, %r28;
	div.u32 	%r30, %r29, %r4;
	add.s32 	%r6, %r30, %r27;
	and.b32  	%r7, %r6, 3;
	mul.lo.s32 	%r8, %r3, %r19;
	mul.lo.s32 	%r9, %r5, %r19;
	add.s32 	%r10, %r5, %r4;
	mul.lo.s32 	%r11, %r10, %r19;
	add.s32 	%r12, %r10, %r4;
	mov.u32 	%r31, %nctaid.x;
	mul.lo.s32 	%r13, %r31, %r1;
	cvta.to.global.u64 	%rd2, %rd4;
$L__BB1_2:
	setp.ge.s32 	%p3, %r3, %r19;
	@%p3 bra 	$L__BB1_9;
	setp.eq.s32 	%p4, %r7, 3;
	mad.lo.s32 	%r32, %r43, %r19, %r43;
	mul.wide.s32 	%rd6, %r32, 8;
	add.s64 	%rd3, %rd2, %rd6;
	mov.u32 	%r44, %r3;
	@%p4 bra 	$L__BB1_7;
	setp.eq.s32 	%p5, %r7, 0;
	add.s32 	%r33, %r8, %r43;
	mul.wide.s32 	%rd7, %r33, 8;
	add.s64 	%rd8, %rd1, %rd7;
	ld.global.f64 	%fd1, [%rd8];
	ld.global.f64 	%fd2, [%rd3];
	div.rn.f64 	%fd3, %fd1, %fd2;
	st.global.f64 	[%rd8], %fd3;
	mov.u32 	%r44, %r5;
	@%p5 bra 	$L__BB1_7;
	setp.eq.s32 	%p6, %r7, 1;
	add.s32 	%r34, %r9, %r43;
	mul.wide.s32 	%rd9, %r34, 8;
	add.s64 	%rd10, %rd1, %rd9;
	ld.global.f64 	%fd4, [%rd10];
	ld.global.f64 	%fd5, [%rd3];
	div.rn.f64 	%fd6, %fd4, %fd5;
	st.global.f64 	[%rd10], %fd6;
	mov.u32 	%r44, %r10;
	@%p6 bra 	$L__BB1_7;
	add.s32 	%r35, %r11, %r43;
	mul.wide.s32 	%rd11, %r35, 8;
	add.s64 	%rd12, %rd1, %rd11;
	ld.global.f64 	%fd7, [%rd12];
	ld.global.f64 	%fd8, [%rd3];
	div.rn.f64 	%fd9, %fd7, %fd8;
	st.global.f64 	[%rd12], %fd9;
	mov.u32 	%r44, %r12;
$L__BB1_7:
	setp.lt.u32 	%p7, %r6, 3;
	@%p7 bra 	$L__BB1_9;
$L__BB1_8:
	mad.lo.s32 	%r36, %r44, %r19, %r43;
	mul.wide.s32 	%rd13, %r36, 8;
	add.s64 	%rd14, %rd1, %rd13;
	ld.global.f64 	%fd10, [%rd14];
	ld.global.f64 	%fd11, [%rd3];
	div.rn.f64 	%fd12, %fd10, %fd11;
	st.global.f64 	[%rd14], %fd12;
	add.s32 	%r37, %r44, %r4;
	mad.lo.s32 	%r38, %r37, %r19, %r43;
	mul.wide.s32 	%rd15, %r38, 8;
	add.s64 	%rd16, %rd1, %rd15;
	ld.global.f64 	%fd13, [%rd16];
	ld.global.f64 	%fd14, [%rd3];
	div.rn.f64 	%fd15, %fd13, %fd14;
	st.global.f64 	[%rd16], %fd15;
	add.s32 	%r39, %r37, %r4;
	mad.lo.s32 	%r40, %r39, %r19, %r43;
	mul.wide.s32 	%rd17, %r40, 8;
	add.s64 	%rd18, %rd1, %rd17;
	ld.global.f64 	%fd16, [%rd18];
	ld.global.f64 	%fd17, [%rd3];
	div.rn.f64 	%fd18, %fd16, %fd17;
	st.global.f64 	[%rd18], %fd18;
	add.s32 	%r41, %r39, %r4;
	mad.lo.s32 	%r42, %r41, %r19, %r43;
	mul.wide.s32 	%rd19, %r42, 8;
	add.s64 	%rd20, %rd1, %rd19;
	ld.global.f64 	%fd19, [%rd20];
	ld.global.f64 	%fd20, [%rd3];
	div.rn.f64 	%fd21, %fd19, %fd20;
	st.global.f64 	[%rd20], %fd21;
	add.s32 	%r44, %r41, %r4;
	setp.lt.s32 	%p8, %r44, %r19;
	@%p8 bra 	$L__BB1_8;
$L__BB1_9:
	add.s32 	%r43, %r43, %r13;
	setp.lt.s32 	%p9, %r43, %r19;
	@%p9 bra 	$L__BB1_2;
$L__BB1_10:
	ret;

}
	// .globl	_Z12makeDownNullPdS_ii
.visible .entry _Z12makeDownNullPdS_ii(
	.param .u64 .ptr .align 1 _Z12makeDownNullPdS_ii_param_0,
	.param .u64 .ptr .align 1 _Z12makeDownNullPdS_ii_param_1,
	.param .u32 _Z12makeDownNullPdS_ii_param_2,
	.param .u32 _Z12makeDownNullPdS_ii_param_3
)
{
	.reg .pred 	%p<17>;
	.reg .b32 	%r<115>;
	.reg .b64 	%rd<65>;
	.reg .b64 	%fd<47>;

	ld.param.u64 	%rd9, [_Z12makeDownNullPdS_ii_param_0];
	ld.param.u64 	%rd10, [_Z12makeDownNullPdS_ii_param_1];
	ld.param.u32 	%r33, [_Z12makeDownNullPdS_ii_param_2];
	ld.param.u32 	%r34, [_Z12makeDownNullPdS_ii_param_3];
	cvta.to.global.u64 	%rd1, %rd10;
	cvta.to.global.u64 	%rd2, %rd9;
	mov.u32 	%r35, %ctaid.x;
	mov.u32 	%r1, %ntid.x;
	mov.u32 	%r36, %tid.x;
	mad.lo.s32 	%r37, %r35, %r1, %r36;
	mov.u32 	%r38, %ctaid.y;
	mov.u32 	%r39, %ntid.y;
	mul.lo.s32 	%r2, %r38, %r39;
	mov.u32 	%r3, %tid.y;
	add.s32 	%r4, %r2, %r3;
	mov.u32 	%r40, %nctaid.y;
	mul.lo.s32 	%r5, %r40, %r39;
	add.s32 	%r6, %r34, 1;
	add.s32 	%r110, %r37, %r6;
	setp.ge.s32 	%p1, %r110, %r33;
	@%p1 bra 	$L__BB2_16;
	mul.lo.s32 	%r8, %r34, %r33;
	add.s32 	%r41, %r8, %r34;
	mul.wide.s32 	%rd11, %r41, 8;
	add.s64 	%rd3, %rd2, %rd11;
	add.s32 	%r9, %r6, %r4;
	add.s32 	%r42, %r3, %r34;
	add.s32 	%r43, %r5, %r2;
	add.s32 	%r44, %r42, %r43;
	add.s32 	%r45, %r44, 1;
	max.s32 	%r46, %r33, %r45;
	not.b32 	%r47, %r43;
	add.s32 	%r48, %r46, %r47;
	sub.s32 	%r49, %r48, %r42;
	setp.ne.s32 	%p2, %r49, 0;
	selp.u32 	%r50, 1, 0, %p2;
	selp.s32 	%r51, -1, 0, %p2;
	add.s32 	%r52, %r49, %r51;
	div.u32 	%r53, %r52, %r5;
	add.s32 	%r10, %r53, %r50;
	add.s32 	%r54, %r3, %r43;
	max.s32 	%r55, %r33, %r54;
	setp.lt.s32 	%p3, %r54, %r33;
	selp.u32 	%r56, 1, 0, %p3;
	add.s32 	%r57, %r54, %r56;
	sub.s32 	%r58, %r55, %r57;
	div.u32 	%r59, %r58, %r5;
	add.s32 	%r11, %r59, %r56;
	mul.lo.s32 	%r12, %r9, %r33;
	add.s32 	%r60, %r12, %r34;
	mul.wide.s32 	%rd12, %r60, 8;
	add.s64 	%rd4, %rd2, %rd12;
	add.s32 	%r13, %r9, %r5;
	mul.lo.s32 	%r14, %r13, %r33;
	add.s32 	%r15, %r13, %r5;
	mul.lo.s32 	%r16, %r15, %r33;
	add.s32 	%r61, %r16, %r34;
	mul.wide.s32 	%rd13, %r61, 8;
	add.s64 	%rd5, %rd2, %rd13;
	mul.lo.s32 	%r17, %r4, %r33;
	add.s32 	%r62, %r17, %r34;
	mul.wide.s32 	%rd14, %r62, 8;
	add.s64 	%rd6, %rd1, %rd14;
	add.s32 	%r18, %r4, %r5;
	mul.lo.s32 	%r19, %r18, %r33;
	add.s32 	%r63, %r19, %r34;
	mul.wide.s32 	%rd15, %r63, 8;
	add.s64 	%rd7, %rd1, %rd15;
	add.s32 	%r20, %r18, %r5;
	mul.lo.s32 	%r21, %r20, %r33;
	add.s32 	%r64, %r21, %r34;
	mul.wide.s32 	%rd16, %r64, 8;
	add.s64 	%rd8, %rd1, %rd16;
	mov.u32 	%r65, %nctaid.x;
	mul.lo.s32 	%r22, %r65, %r1;
$L__BB2_2:
	setp.ge.s32 	%p4, %r9, %r33;
	add.s32 	%r66, %r110, %r8;
	mul.wide.s32 	%rd17, %r66, 8;
	add.s64 	%rd18, %rd2, %rd17;
	ld.global.f64 	%fd2, [%rd18];
	neg.f64 	%fd3, %fd2;
	ld.global.f64 	%fd4, [%rd3];
	div.rn.f64 	%fd1, %fd3, %fd4;
	@%p4 bra 	$L__BB2_8;
	and.b32  	%r67, %r10, 3;
	setp.eq.s32 	%p5, %r67, 3;
	mov.u32 	%r111, %r9;
	@%p5 bra 	$L__BB2_7;
	and.b32  	%r68, %r10, 3;
	setp.eq.s32 	%p6, %r68, 0;
	ld.global.f64 	%fd5, [%rd4];
	add.s32 	%r69, %r12, %r110;
	mul.wide.s32 	%rd19, %r69, 8;
	add.s64 	%rd20, %rd2, %rd19;
	ld.global.f64 	%fd6, [%rd20];
	fma.rn.f64 	%fd7, %fd1, %fd5, %fd6;
	st.global.f64 	[%rd20], %fd7;
	mov.u32 	%r111, %r13;
	@%p6 bra 	$L__BB2_7;
	and.b32  	%r70, %r10, 3;
	setp.eq.s32 	%p7, %r70, 1;
	add.s32 	%r71, %r14, %r34;
	mul.wide.s32 	%rd21, %r71, 8;
	add.s64 	%rd22, %rd2, %rd21;
	ld.global.f64 	%fd8, [%rd22];
	add.s32 	%r72, %r14, %r110;
	mul.wide.s32 	%rd23, %r72, 8;
	add.s64 	%rd24, %rd2, %rd23;
	ld.global.f64 	%fd9, [%rd24];
	fma.rn.f64 	%fd10, %fd1, %fd8, %fd9;
	st.global.f64 	[%rd24], %fd10;
	mov.u32 	%r111, %r15;
	@%p7 bra 	$L__BB2_7;
	add.s32 	%r111, %r15, %r5;
	ld.global.f64 	%fd11, [%rd5];
	add.s32 	%r73, %r16, %r110;
	mul.wide.s32 	%rd25, %r73, 8;
	add.s64 	%rd26, %rd2, %rd25;
	ld.global.f64 	%fd12, [%rd26];
	fma.rn.f64 	%fd13, %fd1, %fd11, %fd12;
	st.global.f64 	[%rd26], %fd13;
$L__BB2_7:
	setp.lt.u32 	%p8, %r10, 3;
	@%p8 bra 	$L__BB2_8;
	bra.uni 	$L__BB2_17;
$L__BB2_8:
	setp.ge.s32 	%p10, %r4, %r33;
	@%p10 bra 	$L__BB2_15;
	and.b32  	%r89, %r11, 3;
	setp.eq.s32 	%p11, %r89, 3;
	mov.u32 	%r112, %r4;
	@%p11 bra 	$L__BB2_13;
	and.b32  	%r90, %r11, 3;
	setp.eq.s32 	%p12, %r90, 0;
	ld.global.f64 	%fd26, [%rd6];
	add.s32 	%r91, %r17, %r110;
	mul.wide.s32 	%rd43, %r91, 8;
	add.s64 	%rd44, %rd1, %rd43;
	ld.global.f64 	%fd27, [%rd44];
	fma.rn.f64 	%fd28, %fd1, %fd26, %fd27;
	st.global.f64 	[%rd44], %fd28;
	mov.u32 	%r112, %r18;
	@%p12 bra 	$L__BB2_13;
	and.b32  	%r92, %r11, 3;
	setp.eq.s32 	%p13, %r92, 1;
	ld.global.f64 	%fd29, [%rd7];
	add.s32 	%r93, %r19, %r110;
	mul.wide.s32 	%rd45, %r93, 8;
	add.s64 	%rd46, %rd1, %rd45;
	ld.global.f64 	%fd30, [%rd46];
	fma.rn.f64 	%fd31, %fd1, %fd29, %fd30;
	st.global.f64 	[%rd46], %fd31;
	mov.u32 	%r112, %r20;
	@%p13 bra 	$L__BB2_13;
	add.s32 	%r112, %r20, %r5;
	ld.global.f64 	%fd32, [%rd8];
	add.s32 	%r94, %r21, %r110;
	mul.wide.s32 	%rd47, %r94, 8;
	add.s64 	%rd48, %rd1, %rd47;
	ld.global.f64 	%fd33, [%rd48];
	fma.rn.f64 	%fd34, %fd1, %fd32, %fd33;
	st.global.f64 	[%rd48], %fd34;
$L__BB2_13:
	setp.lt.u32 	%p14, %r11, 3;
	@%p14 bra 	$L__BB2_15;
$L__BB2_14:
	mul.lo.s32 	%r95, %r112, %r33;
	add.s32 	%r96, %r95, %r34;
	mul.wide.s32 	%rd49, %r96, 8;
	add.s64 	%rd50, %rd1, %rd49;
	ld.global.f64 	%fd35, [%rd50];
	add.s32 	%r97, %r95, %r110;
	mul.wide.s32 	%rd51, %r97, 8;
	add.s64 	%rd52, %rd1, %rd51;
	ld.global.f64 	%fd36, [%rd52];
	fma.rn.f64 	%fd37, %fd1, %fd35, %fd36;
	st.global.f64 	[%rd52], %fd37;
	add.s32 	%r98, %r112, %r5;
	mul.lo.s32 	%r99, %r98, %r33;
	add.s32 	%r100, %r99, %r34;
	mul.wide.s32 	%rd53, %r100, 8;
	add.s64 	%rd54, %rd1, %rd53;
	ld.global.f64 	%fd38, [%rd54];
	add.s32 	%r101, %r99, %r110;
	mul.wide.s32 	%rd55, %r101, 8;
	add.s64 	%rd56, %rd1, %rd55;
	ld.global.f64 	%fd39, [%rd56];
	fma.rn.f64 	%fd40, %fd1, %fd38, %fd39;
	st.global.f64 	[%rd56], %fd40;
	add.s32 	%r102, %r98, %r5;
	mul.lo.s32 	%r103, %r102, %r33;
	add.s32 	%r104, %r103, %r34;
	mul.wide.s32 	%rd57, %r104, 8;
	add.s64 	%rd58, %rd1, %rd57;
	ld.global.f64 	%fd41, [%rd58];
	add.s32 	%r105, %r103, %r110;
	mul.wide.s32 	%rd59, %r105, 8;
	add.s64 	%rd60, %rd1, %rd59;
	ld.global.f64 	%fd42, [%rd60];
	fma.rn.f64 	%fd43, %fd1, %fd41, %fd42;
	st.global.f64 	[%rd60], %fd43;
	add.s32 	%r106, %r102, %r5;
	mul.lo.s32 	%r107, %r106, %r33;
	add.s32 	%r108, %r107, %r34;
	mul.wide.s32 	%rd61, %r108, 8;
	add.s64 	%rd62, %rd1, %rd61;
	ld.global.f64 	%fd44, [%rd62];
	add.s32 	%r109, %r107, %r110;
	mul.wide.s32 	%rd63, %r109, 8;
	add.s64 	%rd64, %rd1, %rd63;
	ld.global.f64 	%fd45, [%rd64];
	fma.rn.f64 	%fd46, %fd1, %fd44, %fd45;
	st.global.f64 	[%rd64], %fd46;
	add.s32 	%r112, %r106, %r5;
	setp.lt.s32 	%p15, %r112, %r33;
	@%p15 bra 	$L__BB2_14;
$L__BB2_15:
	add.s32 	%r110, %r110, %r22;
	setp.lt.s32 	%p16, %r110, %r33;
	@%p16 bra 	$L__BB2_2;
$L__BB2_16:
	ret;
$L__BB2_17:
	mul.lo.s32 	%r74, %r111, %r33;
	add.s32 	%r75, %r74, %r34;
	mul.wide.s32 	%rd27, %r75, 8;
	add.s64 	%rd28, %rd2, %rd27;
	ld.global.f64 	%fd14, [%rd28];
	add.s32 	%r76, %r74, %r110;
	mul.wide.s32 	%rd29, %r76, 8;
	add.s64 	%rd30, %rd2, %rd29;
	ld.global.f64 	%fd15, [%rd30];
	fma.rn.f64 	%fd16, %fd1, %fd14, %fd15;
	st.global.f64 	[%rd30], %fd16;
	add.s32 	%r77, %r111, %r5;
	mul.lo.s32 	%r78, %r77, %r33;
	add.s32 	%r79, %r78, %r34;
	mul.wide.s32 	%rd31, %r79, 8;
	add.s64 	%rd32, %rd2, %rd31;
	ld.global.f64 	%fd17, [%rd32];
	add.s32 	%r80, %r78, %r110;
	mul.wide.s32 	%rd33, %r80, 8;
	add.s64 	%rd34, %rd2, %rd33;
	ld.global.f64 	%fd18, [%rd34];
	fma.rn.f64 	%fd19, %fd1, %fd17, %fd18;
	st.global.f64 	[%rd34], %fd19;
	add.s32 	%r81, %r77, %r5;
	mul.lo.s32 	%r82, %r81, %r33;
	add.s32 	%r83, %r82, %r34;
	mul.wide.s32 	%rd35, %r83, 8;
	add.s64 	%rd36, %rd2, %rd35;
	ld.global.f64 	%fd20, [%rd36];
	add.s32 	%r84, %r82, %r110;
	mul.wide.s32 	%rd37, %r84, 8;
	add.s64 	%rd38, %rd2, %rd37;
	ld.global.f64 	%fd21, [%rd38];
	fma.rn.f64 	%fd22, %fd1, %fd20, %fd21;
	st.global.f64 	[%rd38], %fd22;
	add.s32 	%r85, %r81, %r5;
	mul.lo.s32 	%r86, %r85, %r33;
	add.s32 	%r87, %r86, %r34;
	mul.wide.s32 	%rd39, %r87, 8;
	add.s64 	%rd40, %rd2, %rd39;
	ld.global.f64 	%fd23, [%rd40];
	add.s32 	%r88, %r86, %r110;
	mul.wide.s32 	%rd41, %r88, 8;
	add.s64 	%rd42, %rd2, %rd41;
	ld.global.f64 	%fd24, [%rd42];
	fma.rn.f64 	%fd25, %fd1, %fd23, %fd24;
	st.global.f64 	[%rd42], %fd25;
	add.s32 	%r111, %r85, %r5;
	setp.lt.s32 	%p9, %r111, %r33;
	@%p9 bra 	$L__BB2_17;
	bra.uni 	$L__BB2_8;

}
	// .globl	_Z10makeUpNullPdS_ii
.visible .entry _Z10makeUpNullPdS_ii(
	.param .u64 .ptr .align 1 _Z10makeUpNullPdS_ii_param_0,
	.param .u64 .ptr .align 1 _Z10makeUpNullPdS_ii_param_1,
	.param .u32 _Z10makeUpNullPdS_ii_param_2,
	.param .u32 _Z10makeUpNullPdS_ii_param_3
)
{
	.reg .pred 	%p<10>;
	.reg .b32 	%r<64>;
	.reg .b64 	%rd<37>;
	.reg .b64 	%fd<26>;

	ld.param.u64 	%rd5, [_Z10makeUpNullPdS_ii_param_0];
	ld.param.u64 	%rd6, [_Z10makeUpNullPdS_ii_param_1];
	ld.param.u32 	%r19, [_Z10makeUpNullPdS_ii_param_2];
	ld.param.u32 	%r20, [_Z10makeUpNullPdS_ii_param_3];
	cvta.to.global.u64 	%rd1, %rd6;
	cvta.to.global.u64 	%rd2, %rd5;
	mov.u32 	%r21, %tid.x;
	mov.u32 	%r22, %ctaid.x;
	mov.u32 	%r1, %ntid.x;
	mad.lo.s32 	%r23, %r22, %r1, %r21;
	mov.u32 	%r24, %tid.y;
	mov.u32 	%r25, %ctaid.y;
	mov.u32 	%r26, %ntid.y;
	mad.lo.s32 	%r2, %r25, %r26, %r24;
	mov.u32 	%r27, %nctaid.y;
	mul.lo.s32 	%r3, %r27, %r26;
	not.b32 	%r28, %r23;
	add.s32 	%r61, %r20, %r28;
	setp.lt.s32 	%p1, %r61, 0;
	@%p1 bra 	$L__BB3_10;
	mul.lo.s32 	%r5, %r20, %r19;
	add.s32 	%r29, %r5, %r20;
	mul.wide.s32 	%rd7, %r29, 8;
	add.s64 	%rd3, %rd2, %rd7;
	add.s32 	%r6, %r2, %r3;
	max.s32 	%r30, %r19, %r6;
	setp.lt.s32 	%p2, %r6, %r19;
	selp.u32 	%r31, 1, 0, %p2;
	add.s32 	%r32, %r6, %r31;
	sub.s32 	%r33, %r30, %r32;
	div.u32 	%r34, %r33, %r3;
	add.s32 	%r7, %r34, %r31;
	mul.lo.s32 	%r8, %r2, %r19;
	add.s32 	%r35, %r8, %r20;
	mul.wide.s32 	%rd8, %r35, 8;
	add.s64 	%rd4, %rd1, %rd8;
	mul.lo.s32 	%r9, %r6, %r19;
	add.s32 	%r10, %r6, %r3;
	mul.lo.s32 	%r11, %r10, %r19;
	mov.u32 	%r36, %nctaid.x;
	mul.lo.s32 	%r12, %r36, %r1;
$L__BB3_2:
	setp.ge.s32 	%p3, %r2, %r19;
	add.s32 	%r37, %r61, %r5;
	mul.wide.s32 	%rd9, %r37, 8;
	add.s64 	%rd10, %rd2, %rd9;
	ld.global.f64 	%fd2, [%rd10];
	neg.f64 	%fd3, %fd2;
	ld.global.f64 	%fd4, [%rd3];
	div.rn.f64 	%fd1, %fd3, %fd4;
	@%p3 bra 	$L__BB3_9;
	and.b32  	%r38, %r7, 3;
	setp.eq.s32 	%p4, %r38, 3;
	mov.u32 	%r62, %r2;
	@%p4 bra 	$L__BB3_7;
	setp.eq.s32 	%p5, %r38, 0;
	ld.global.f64 	%fd5, [%rd4];
	add.s32 	%r40, %r8, %r61;
	mul.wide.s32 	%rd11, %r40, 8;
	add.s64 	%rd12, %rd1, %rd11;
	ld.global.f64 	%fd6, [%rd12];
	fma.rn.f64 	%fd7, %fd1, %fd5, %fd6;
	st.global.f64 	[%rd12], %fd7;
	mov.u32 	%r62, %r6;
	@%p5 bra 	$L__BB3_7;
	setp.eq.s32 	%p6, %r38, 1;
	add.s32 	%r42, %r9, %r20;
	mul.wide.s32 	%rd13, %r42, 8;
	add.s64 	%rd14, %rd1, %rd13;
	ld.global.f64 	%fd8, [%rd14];
	add.s32 	%r43, %r9, %r61;
	mul.wide.s32 	%rd15, %r43, 8;
	add.s64 	%rd16, %rd1, %rd15;
	ld.global.f64 	%fd9, [%rd16];
	fma.rn.f64 	%fd10, %fd1, %fd8, %fd9;
	st.global.f64 	[%rd16], %fd10;
	mov.u32 	%r62, %r10;
	@%p6 bra 	$L__BB3_7;
	add.s32 	%r62, %r10, %r3;
	add.s32 	%r44, %r11, %r20;
	mul.wide.s32 	%rd17, %r44, 8;
	add.s64 	%rd18, %rd1, %rd17;
	ld.global.f64 	%fd11, [%rd18];
	add.s32 	%r45, %r11, %r61;
	mul.wide.s32 	%rd19, %r45, 8;
	add.s64 	%rd20, %rd1, %rd19;
	ld.global.f64 	%fd12, [%rd20];
	fma.rn.f64 	%fd13, %fd1, %fd11, %fd12;
	st.global.f64 	[%rd20], %fd13;
$L__BB3_7:
	setp.lt.u32 	%p7, %r7, 3;
	@%p7 bra 	$L__BB3_9;
$L__BB3_8:
	mul.lo.s32 	%r46, %r62, %r19;
	add.s32 	%r47, %r46, %r20;
	mul.wide.s32 	%rd21, %r47, 8;
	add.s64 	%rd22, %rd1, %rd21;
	ld.global.f64 	%fd14, [%rd22];
	add.s32 	%r48, %r46, %r61;
	mul.wide.s32 	%rd23, %r48, 8;
	add.s64 	%rd24, %rd1, %rd23;
	ld.global.f64 	%fd15, [%rd24];
	fma.rn.f64 	%fd16, %fd1, %fd14, %fd15;
	st.global.f64 	[%rd24], %fd16;
	add.s32 	%r49, %r62, %r3;
	mul.lo.s32 	%r50, %r49, %r19;
	add.s32 	%r51, %r50, %r20;
	mul.wide.s32 	%rd25, %r51, 8;
	add.s64 	%rd26, %rd1, %rd25;
	ld.global.f64 	%fd17, [%rd26];
	add.s32 	%r52, %r50, %r61;
	mul.wide.s32 	%rd27, %r52, 8;
	add.s64 	%rd28, %rd1, %rd27;
	ld.global.f64 	%fd18, [%rd28];
	fma.rn.f64 	%fd19, %fd1, %fd17, %fd18;
	st.global.f64 	[%rd28], %fd19;
	add.s32 	%r53, %r49, %r3;
	mul.lo.s32 	%r54, %r53, %r19;
	add.s32 	%r55, %r54, %r20;
	mul.wide.s32 	%rd29, %r55, 8;
	add.s64 	%rd30, %rd1, %rd29;
	ld.global.f64 	%fd20, [%rd30];
	add.s32 	%r56, %r54, %r61;
	mul.wide.s32 	%rd31, %r56, 8;
	add.s64 	%rd32, %rd1, %rd31;
	ld.global.f64 	%fd21, [%rd32];
	fma.rn.f64 	%fd22, %fd1, %fd20, %fd21;
	st.global.f64 	[%rd32], %fd22;
	add.s32 	%r57, %r53, %r3;
	mul.lo.s32 	%r58, %r57, %r19;
	add.s32 	%r59, %r58, %r20;
	mul.wide.s32 	%rd33, %r59, 8;
	add.s64 	%rd34, %rd1, %rd33;
	ld.global.f64 	%fd23, [%rd34];
	add.s32 	%r60, %r58, %r61;
	mul.wide.s32 	%rd35, %r60, 8;
	add.s64 	%rd36, %rd1, %rd35;
	ld.global.f64 	%fd24, [%rd36];
	fma.rn.f64 	%fd25, %fd1, %fd23, %fd24;
	st.global.f64 	[%rd36], %fd25;
	add.s32 	%r62, %r57, %r3;
	setp.lt.s32 	%p8, %r62, %r19;
	@%p8 bra 	$L__BB3_8;
$L__BB3_9:
	sub.s32 	%r61, %r61, %r12;
	setp.gt.s32 	%p9, %r61, -1;
	@%p9 bra 	$L__BB3_2;
$L__BB3_10:
	ret;

}
	// .globl	_ZN6thrust24THRUST_300001_SM_1000_NS8cuda_cub4core6detail13_kernel_agentINS1_8__reduce11ReduceAgentINS0_12zip_iteratorIN4cuda3std3__45tupleIJNS0_10device_ptrIdEENS0_17counting_iteratorIlNS0_11use_defaultESF_SF_EEEEEEEPNSB_IJdlEEESJ_iNS1_9__extrema9arg_max_fIdl10ComparatorEEEEJSI_SK_iSO_EEEvDpT0_
.visible .entry _ZN6thrust24THRUST_300001_SM_1000_NS8cuda_cub4core6detail13_kernel_agentINS1_8__reduce11ReduceAgentINS0_12zip_iteratorIN4cuda3std3__45tupleIJNS0_10device_ptrIdEENS0_17counting_iteratorIlNS0_11use_defaultESF_SF_EEEEEEEPNSB_IJdlEEESJ_iNS1_9__extrema9arg_max_fIdl10ComparatorEEEEJSI_SK_iSO_EEEvDpT0_(
	.param .align 8 .b8 _ZN6thrust24THRUST_300001_SM_1000_NS8cuda_cub4core6detail13_kernel_agentINS1_8__reduce11ReduceAgentINS0_12zip_iteratorIN4cuda3std3__45tupleIJNS0_10device_ptrIdEENS0_17counting_iteratorIlNS0_11use_defaultESF_SF_EEEEEEEPNSB_IJdlEEESJ_iNS1_9__extrema9arg_max_fIdl10ComparatorEEEEJSI_SK_iSO_EEEvDpT0__param_0[16],
	.param .u64 .ptr .align 1 _ZN6thrust24THRUST_300001_SM_1000_NS8cuda_cub4core6detail13_kernel_agentINS1_8__reduce11ReduceAgentINS0_12zip_iteratorIN4cuda3std3__45tupleIJNS0_10device_ptrIdEENS0_17counting_iteratorIlNS0_11use_defaultESF_SF_EEEEEEEPNSB_IJdlEEESJ_iNS1_9__extrema9arg_max_fIdl10ComparatorEEEEJSI_SK_iSO_EEEvDpT0__param_1,
	.param .u32 _ZN6thrust24THRUST_300001_SM_1000_NS8cuda_cub4core6detail13_kernel_agentINS1_8__reduce11ReduceAgentINS0_12zip_iteratorIN4cuda3std3__45tupleIJNS0_10device_ptrIdEENS0_17counting_iteratorIlNS0_11use_defaultESF_SF_EEEEEEEPNSB_IJdlEEESJ_iNS1_9__extrema9arg_max_fIdl10ComparatorEEEEJSI_SK_iSO_EEEvDpT0__param_2,
	.param .align 1 .b8 _ZN6thrust24THRUST_300001_SM_1000_NS8cuda_cub4core6detail13_kernel_agentINS1_8__reduce11ReduceAgentINS0_12zip_iteratorIN4cuda3std3__45tupleIJNS0_10device_ptrIdEENS0_17counting_iteratorIlNS0_11use_defaultESF_SF_EEEEEEEPNSB_IJdlEEESJ_iNS1_9__extrema9arg_max_fIdl10ComparatorEEEEJSI_SK_iSO_EEEvDpT0__param_3[1]
)
.maxntid 256
{
	.reg .pred 	%p<213>;
	.reg .b32 	%r<400>;
	.reg .b64 	%rd<368>;
	.reg .b64 	%fd<352>;

	ld.param.u64 	%rd198, [_ZN6thrust24THRUST_300001_SM_1000_NS8cuda_cub4core6detail13_kernel_agentINS1_8__reduce11ReduceAgentINS0_12zip_iteratorIN4cuda3std3__45tupleIJNS0_10device_ptrIdEENS0_17counting_iteratorIlNS0_11use_defaultESF_SF_EEEEEEEPNSB_IJdlEEESJ_iNS1_9__extrema9arg_max_fIdl10ComparatorEEEEJSI_SK_iSO_EEEvDpT0__param_0+8];
	ld.param.u64 	%rd197, [_ZN6thrust24THRUST_300001_SM_1000_NS8cuda_cub4core6detail13_kernel_agentINS1_8__reduce11ReduceAgentINS0_12zip_iteratorIN4cuda3std3__45tupleIJNS0_10device_ptrIdEENS0_17counting_iteratorIlNS0_11use_defaultESF_SF_EEEEEEEPNSB_IJdlEEESJ_iNS1_9__extrema9arg_max_fIdl10ComparatorEEEEJSI_SK_iSO_EEEvDpT0__param_0];
	ld.param.u32 	%r36, [_ZN6thrust24THRUST_300001_SM_1000_NS8cuda_cub4core6detail13_kernel_agentINS1_8__reduce11ReduceAgentINS0_12zip_iteratorIN4cuda3std3__45tupleIJNS0_10device_ptrIdEENS0_17counting_iteratorIlNS0_11use_defaultESF_SF_EEEEEEEPNSB_IJdlEEESJ_iNS1_9__extrema9arg_max_fIdl10ComparatorEEEEJSI_SK_iSO_EEEvDpT0__param_2];
	setp.eq.s32 	%p1, %r36, 0;
	@%p1 bra 	$L__BB4_206;
	cvta.to.global.u64 	%rd1, %rd197;
	setp.gt.s32 	%p2, %r36, 1279;
	@%p2 bra 	$L__BB4_122;
	mov.u32 	%r1, %tid.x;
	setp.ge.s32 	%p96, %r1, %r36;
	mov.f64 	%fd298, 0d0000000000000000;
	mov.b64 	%rd309, 0;
	mov.u32 	%r391, %r1;
	@%p96 bra 	$L__BB4_4;
	cvt.u64.u32 	%rd265, %r1;
	mul.wide.u32 	%rd266, %r1, 8;
	add.s64 	%rd267, %rd1, %rd266;
	add.s64 	%rd309, %rd198, %rd265;
	ld.global.f64 	%fd298, [%rd267];
	add.s32 	%r391, %r1, 256;
$L__BB4_4:
	setp.ge.s32 	%p97, %r391, %r36;
	@%p97 bra 	$L__BB4_26;
	not.b32 	%r160, %r391;
	add.s32 	%r4, %r36, %r160;
	and.b32  	%r161, %r4, 768;
	setp.eq.s32 	%p98, %r161, 768;
	@%p98 bra 	$L__BB4_11;
	cvt.u64.u32 	%rd269, %r391;
	add.s64 	%rd300, %rd198, %rd269;
	mul.wide.u32 	%rd270, %r391, 8;
	add.s64 	%rd299, %rd1, %rd270;
	shr.u32 	%r162, %r4, 8;
	add.s32 	%r163, %r162, 1;
	and.b32  	%r164, %r163, 3;
	neg.s32 	%r389, %r164;
$L__BB4_7:
	.pragma "nounroll";
	mov.u64 	%rd9, %rd309;
	mov.f64 	%fd3, %fd298;
	ld.global.f64 	%fd4, [%rd299];
	abs.f64 	%fd5, %fd3;
	abs.f64 	%fd6, %fd4;
	setp.lt.f64 	%p99, %fd5, %fd6;
	mov.u64 	%rd309, %rd300;
	mov.f64 	%fd298, %fd4;
	@%p99 bra 	$L__BB4_10;
	setp.lt.f64 	%p100, %fd6, %fd5;
	mov.u64 	%rd309, %rd9;
	mov.f64 	%fd298, %fd3;
	@%p100 bra 	$L__BB4_10;
	setp.lt.s64 	%p101, %rd9, %rd300;
	min.s64 	%rd309, %rd9, %rd300;
	selp.f64 	%fd298, %fd3, %fd4, %p101;
$L__BB4_10:
	add.s32 	%r391, %r391, 256;
	add.s64 	%rd300, %rd300, 256;
	add.s64 	%rd299, %rd299, 2048;
	add.s32 	%r389, %r389, 1;
	setp.ne.s32 	%p102, %r389, 0;
	@%p102 bra 	$L__BB4_7;
$L__BB4_11:
	setp.lt.u32 	%p103, %r4, 768;
	@%p103 bra 	$L__BB4_26;
	add.s32 	%r392, %r391, 512;
$L__BB4_13:
	mov.u32 	%r12, %r392;
	add.s32 	%r165, %r12, -512;
	cvt.s64.s32 	%rd271, %r165;
	mul.wide.s32 	%rd272, %r165, 8;
	add.s64 	%rd17, %rd1, %rd272;
	add.s64 	%rd18, %rd198, %rd271;
	ld.global.f64 	%fd12, [%rd17];
	abs.f64 	%fd13, %fd298;
	abs.f64 	%fd14, %fd12;
	setp.lt.f64 	%p104, %fd13, %fd14;
	mov.u64 	%rd306, %rd18;
	mov.f64 	%fd295, %fd12;
	@%p104 bra 	$L__BB4_16;
	setp.lt.f64 	%p105, %fd14, %fd13;
	mov.u64 	%rd306, %rd309;
	mov.f64 	%fd295, %fd298;
	@%p105 bra 	$L__BB4_16;
	setp.lt.s64 	%p106, %rd309, %rd18;
	min.s64 	%rd306, %rd309, %rd18;
	selp.f64 	%fd295, %fd298, %fd12, %p106;
$L__BB4_16:
	add.s32 	%r166, %r12, -256;
	cvt.s64.s32 	%rd273, %r166;
	add.s64 	%rd21, %rd198, %rd273;
	ld.global.f64 	%fd17, [%rd17+2048];
	abs.f64 	%fd18, %fd295;
	abs.f64 	%fd19, %fd17;
	setp.lt.f64 	%p107, %fd18, %fd19;
	mov.u64 	%rd307, %rd21;
	mov.f64 	%fd296, %fd17;
	@%p107 bra 	$L__BB4_19;
	setp.lt.f64 	%p108, %fd19, %fd18;
	mov.u64 	%rd307, %rd306;
	mov.f64 	%fd296, %fd295;
	@%p108 bra 	$L__BB4_19;
	setp.lt.s64 	%p109, %rd306, %rd21;
	min.s64 	%rd307, %rd306, %rd21;
	selp.f64 	%fd296, %fd295, %fd17, %p109;
$L__BB4_19:
	cvt.s64.s32 	%rd274, %r12;
	add.s64 	%rd24, %rd198, %rd274;
	ld.global.f64 	%fd22, [%rd17+4096];
	abs.f64 	%fd23, %fd296;
	abs.f64 	%fd24, %fd22;
	setp.lt.f64 	%p110, %fd23, %fd24;
	mov.u64 	%rd308, %rd24;
	mov.f64 	%fd297, %fd22;
	@%p110 bra 	$L__BB4_22;
	setp.lt.f64 	%p111, %fd24, %fd23;
	mov.u64 	%rd308, %rd307;
	mov.f64 	%fd297, %fd296;
	@%p111 bra 	$L__BB4_22;
	setp.lt.s64 	%p112, %rd307, %rd24;
	min.s64 	%rd308, %rd307, %rd24;
	selp.f64 	%fd297, %fd296, %fd22, %p112;
$L__BB4_22:
	add.s32 	%r167, %r12, 256;
	cvt.s64.s32 	%rd275, %r167;
	add.s64 	%rd27, %rd198, %rd275;
	ld.global.f64 	%fd27, [%rd17+6144];
	abs.f64 	%fd28, %fd297;
	abs.f64 	%fd29, %fd27;
	setp.lt.f64 	%p113, %fd28, %fd29;
	mov.u64 	%rd309, %rd27;
	mov.f64 	%fd298, %fd27;
	@%p113 bra 	$L__BB4_25;
	setp.lt.f64 	%p114, %fd29, %fd28;
	mov.u64 	%rd309, %rd308;
	mov.f64 	%fd298, %fd297;
	@%p114 bra 	$L__BB4_25;
	setp.lt.s64 	%p115, %rd308, %rd27;
	min.s64 	%rd309, %rd308, %rd27;
	selp.f64 	%fd298, %fd297, %fd27, %p115;
$L__BB4_25:
	add.s32 	%r392, %r12, 1024;
	add.s32 	%r168, %r12, 512;
	setp.lt.s32 	%p116, %r168, %r36;
	@%p116 bra 	$L__BB4_13;
$L__BB4_26:
	setp.lt.s32 	%p117, %r36, 256;
	@%p117 bra 	$L__BB4_71;
	// begin inline asm
	mov.u32 %r282, %laneid;
	// end inline asm
	mov.b64 	%rd286, %fd298;
	mov.b64 	{%r284, %r289}, %rd286;
	mov.b32 	%r300, 1;
	mov.b32 	%r301, 31;
	mov.b32 	%r302, -1;
	// begin inline asm
	shfl.sync.down.b32 %r283, %r284, %r300, %r301, %r302;
	// end inline asm
	// begin inline asm
	shfl.sync.down.b32 %r288, %r289, %r300, %r301, %r302;
	// end inline asm
	mov.b64 	%rd287, {%r283, %r288};
	mov.b64 	%fd33, %rd287;
	mov.b64 	{%r294, %r299}, %rd309;
	// begin inline asm
	shfl.sync.down.b32 %r293, %r294, %r300, %r301, %r302;
	// end inline asm
	// begin inline asm
	shfl.sync.down.b32 %r298, %r299, %r300, %r301, %r302;
	// end inline asm
	mov.b64 	%rd31, {%r293, %r298};
	setp.gt.s32 	%p169, %r282, 30;
	mov.u64 	%rd311, %rd309;
	mov.f64 	%fd300, %fd298;
	@%p169 bra 	$L__BB4_31;
	abs.f64 	%fd34, %fd298;
	abs.f64 	%fd35, %fd33;
	setp.lt.f64 	%p170, %fd34, %fd35;
	mov.u64 	%rd311, %rd31;
	mov.f64 	%fd300, %fd33;
	@%p170 bra 	$L__BB4_31;
	setp.lt.f64 	%p171, %fd35, %fd34;
	mov.u64 	%rd311, %rd309;
	mov.f64 	%fd300, %fd298;
	@%p171 bra 	$L__BB4_31;
	setp.lt.s64 	%p172, %rd309, %rd31;
	min.s64 	%rd311, %rd309, %rd31;
	selp.f64 	%fd300, %fd298, %fd33, %p172;
$L__BB4_31:
	mov.b64 	%rd288, %fd300;
	mov.b64 	{%r304, %r309}, %rd288;
	mov.b32 	%r320, 2;
	mov.b32 	%r321, 31;
	mov.b32 	%r322, -1;
	// begin inline asm
	shfl.sync.down.b32 %r303, %r304, %r320, %r321, %r322;
	// end inline asm
	// begin inline asm
	shfl.sync.down.b32 %r308, %r309, %r320, %r321, %r322;
	// end inline asm
	mov.b64 	%rd289, {%r303, %r308};
	mov.b64 	%fd38, %rd289;
	mov.b64 	{%r314, %r319}, %rd311;
	// begin inline asm
	shfl.sync.down.b32 %r313, %r314, %r320, %r321, %r322;
	// end inline asm
	// begin inline asm
	shfl.sync.down.b32 %r318, %r319, %r320, %r321, %r322;
	// end inline asm
	mov.b64 	%rd34, {%r313, %r318};
	setp.gt.s32 	%p173, %r282, 29;
	mov.u64 	%rd312, %rd311;
	mov.f64 	%fd301, %fd300;
	@%p173 bra 	$L__BB4_35;
	abs.f64 	%fd39, %fd300;
	abs.f64 	%fd40, %fd38;
	setp.lt.f64 	%p174, %fd39, %fd40;
	mov.u64 	%rd312, %rd34;
	mov.f64 	%fd301, %fd38;
	@%p174 bra 	$L__BB4_35;
	setp.lt.f64 	%p175, %fd40, %fd39;
	mov.u64 	%rd312, %rd311;
	mov.f64 	%fd301, %fd300;
	@%p175 bra 	$L__BB4_35;
	setp.lt.s64 	%p176, %rd311, %rd34;
	min.s64 	%rd312, %rd311, %rd34;
	selp.f64 	%fd301, %fd300, %fd38, %p176;
$L__BB4_35:
	mov.b64 	%rd290, %fd301;
	mov.b64 	{%r324, %r329}, %rd290;
	mov.b32 	%r340, 4;
	mov.b32 	%r341, 31;
	mov.b32 	%r342, -1;
	// begin inline asm
	shfl.sync.down.b32 %r323, %r324, %r340, %r341, %r342;
	// end inline asm
	// begin inline asm
	shfl.sync.down.b32 %r328, %r329, %r340, %r341, %r342;
	// end inline asm
	mov.b64 	%rd291, {%r323, %r328};
	mov.b64 	%fd43, %rd291;
	mov.b64 	{%r334, %r339}, %rd312;
	// begin inline asm
	shfl.sync.down.b32 %r333, %r334, %r340, %r341, %r342;
	// end inline asm
	// begin inline asm
	shfl.sync.down.b32 %r338, %r339, %r340, %r341, %r342;
	// end inline asm
	mov.b64 	%rd37, {%r333, %r338};
	setp.gt.s32 	%p177, %r282, 27;
	mov.u64 	%rd313, %rd312;
	mov.f64 	%fd302, %fd301;
	@%p177 bra 	$L__BB4_39;
	abs.f64 	%fd44, %fd301;
	abs.f64 	%fd45, %fd43;
	setp.lt.f64 	%p178, %fd44, %fd45;
	mov.u64 	%rd313, %rd37;
	mov.f64 	%fd302, %fd43;
	@%p178 bra 	$L__BB4_39;
	setp.lt.f64 	%p179, %fd45, %fd44;
	mov.u64 	%rd313, %rd312;
	mov.f64 	%fd302, %fd301;
	@%p179 bra 	$L__BB4_39;
	setp.lt.s64 	%p180, %rd312, %rd37;
	min.s64 	%rd313, %rd312, %rd37;
	selp.f64 	%fd302, %fd301, %fd43, %p180;
$L__BB4_39:
	mov.b64 	%rd292, %fd302;
	mov.b64 	{%r344, %r349}, %rd292;
	mov.b32 	%r360, 8;
	mov.b32 	%r361, 31;
	mov.b32 	%r362, -1;
	// begin inline asm
	shfl.sync.down.b32 %r343, %r344, %r360, %r361, %r362;
	// end inline asm
	// begin inline asm
	shfl.sync.down.b32 %r348, %r349, %r360, %r361, %r362;
	// end inline asm
	mov.b64 	%rd293, {%r343, %r348};
	mov.b64 	%fd48, %rd293;
	mov.b64 	{%r354, %r359}, %rd313;
	// begin inline asm
	shfl.sync.down.b32 %r353, %r354, %r360, %r361, %r362;
	// end inline asm
	// begin inline asm
	shfl.sync.down.b32 %r358, %r359, %r360, %r361, %r362;
	// end inline asm
	mov.b64 	%rd40, {%r353, %r358};
	setp.gt.s32 	%p181, %r282, 23;
	mov.u64 	%rd314, %rd313;
	mov.f64 	%fd303, %fd302;
	@%p181 bra 	$L__BB4_43;
	abs.f64 	%fd49, %fd302;
	abs.f64 	%fd50, %fd48;
	setp.lt.f64 	%p182, %fd49, %fd50;
	mov.u64 	%rd314, %rd40;
	mov.f64 	%fd303, %fd48;
	@%p182 bra 	$L__BB4_43;
	setp.lt.f64 	%p183, %fd50, %fd49;
	mov.u64 	%rd314, %rd313;
	mov.f64 	%fd303, %fd302;
	@%p183 bra 	$L__BB4_43;
	setp.lt.s64 	%p184, %rd313, %rd40;
	min.s64 	%rd314, %rd313, %rd40;
	selp.f64 	%fd303, %fd302, %fd48, %p184;
$L__BB4_43:
	mov.b64 	%rd294, %fd303;
	mov.b64 	{%r364, %r369}, %rd294;
	mov.b32 	%r380, 16;
	mov.b32 	%r381, 31;
	mov.b32 	%r382, -1;
	// begin inline asm
	shfl.sync.down.b32 %r363, %r364, %r380, %r381, %r382;
	// end inline asm
	// begin inline asm
	shfl.sync.down.b32 %r368, %r369, %r380, %r381, %r382;
	// end inline asm
	mov.b64 	%rd295, {%r363, %r368};
	mov.b64 	%fd53, %rd295;
	mov.b64 	{%r374, %r379}, %rd314;
	// begin inline asm
	shfl.sync.down.b32 %r373, %r374, %r380, %r381, %r382;
	// end inline asm
	// begin inline asm
	shfl.sync.down.b32 %r378, %r379, %r380, %r381, %r382;
	// end inline asm
	mov.b64 	%rd43, {%r373, %r378};
	setp.gt.s32 	%p185, %r282, 15;
	mov.u64 	%rd367, %rd314;
	mov.f64 	%fd351, %fd303;
	@%p185 bra 	$L__BB4_47;
	abs.f64 	%fd54, %fd303;
	abs.f64 	%fd55, %fd53;
	setp.lt.f64 	%p186, %fd54, %fd55;
	mov.u64 	%rd367, %rd43;
	mov.f64 	%fd351, %fd53;
	@%p186 bra 	$L__BB4_47;
	setp.lt.f64 	%p187, %fd55, %fd54;
	mov.u64 	%rd367, %rd314;
	mov.f64 	%fd351, %fd303;
	@%p187 bra 	$L__BB4_47;
	setp.lt.s64 	%p188, %rd314, %rd43;
	min.s64 	%rd367, %rd314, %rd43;
	selp.f64 	%fd351, %fd303, %fd53, %p188;
$L__BB4_47:
	setp.ne.s32 	%p189, %r282, 0;
	@%p189 bra 	$L__BB4_49;
	shr.u32 	%r383, %r1, 1;
	and.b32  	%r384, %r383, 496;
	mov.u32 	%r385, _ZN6thrust24THRUST_300001_SM_1000_NS8cuda_cub4core6detail5shmemE;
	add.s32 	%r386, %r385, %r384;
	st.shared.f64 	[%r386+8], %fd351;
	st.shared.u64 	[%r386+16], %rd367;
$L__BB4_49:
	bar.sync 	0;
	setp.ne.s32 	%p190, %r1, 0;
	@%p190 bra 	$L__BB4_204;
	ld.shared.f64 	%fd58, [_ZN6thrust24THRUST_300001_SM_1000_NS8cuda_cub4core6detail5shmemE+24];
	ld.shared.u64 	%rd46, [_ZN6thrust24THRUST_300001_SM_1000_NS8cuda_cub4core6detail5shmemE+32];
	abs.f64 	%fd59, %fd351;
	abs.f64 	%fd60, %fd58;
	setp.lt.f64 	%p191, %fd59, %fd60;
	mov.u64 	%rd316, %rd46;
	mov.f64 	%fd305, %fd58;
	@%p191 bra 	$L__BB4_53;
	setp.lt.f64 	%p192, %fd60, %fd59;
	mov.u64 	%rd316, %rd367;
	mov.f64 	%fd305, %fd351;
	@%p192 bra 	$L__BB4_53;
	setp.lt.s64 	%p193, %rd367, %rd46;
	min.s64 	%rd316, %rd367, %rd46;
	selp.f64 	%fd305, %fd351, %fd58, %p193;
$L__BB4_53:
	ld.shared.f64 	%fd63, [_ZN6thrust24THRUST_300001_SM_1000_NS8cuda_cub4core6detail5shmemE+40];
	ld.shared.u64 	%rd49, [_ZN6thrust24THRUST_300001_SM_1000_NS8cuda_cub4core6detail5shmemE+48];
	abs.f64 	%fd64, %fd305;
	abs.f64 	%fd65, %fd63;
	setp.lt.f64 	%p194, %fd64, %fd65;
	mov.u64 	%rd317, %rd49;
	mov.f64 	%fd306, %fd63;
	@%p194 bra 	$L__BB4_56;
	setp.lt.f64 	%p195, %fd65, %fd64;
	mov.u64 	%rd317, %rd316;
	mov.f64 	%fd306, %fd305;
	@%p195 bra 	$L__BB4_56;
	setp.lt.s64 	%p196, %rd316, %rd49;
	min.s64 	%rd317, %rd316, %rd49;
	selp.f64 	%fd306, %fd305, %fd63, %p196;
$L__BB4_56:
	ld.shared.f64 	%fd68, [_ZN6thrust24THRUST_300001_SM_1000_NS8cuda_cub4core6detail5shmemE+56];
	ld.shared.u64 	%rd52, [_ZN6thrust24THRUST_300001_SM_1000_NS8cuda_cub4core6detail5shmemE+64];
	abs.f64 	%fd69, %fd306;
	abs.f64 	%fd70, %fd68;
	setp.lt.f64 	%p197, %fd69, %fd70;
	mov.u64 	%rd318, %rd52;
	mov.f64 	%fd307, %fd68;
	@%p197 bra 	$L__BB4_59;
	setp.lt.f64 	%p198, %fd70, %fd69;
	mov.u64 	%rd318, %rd317;
	mov.f64 	%fd307, %fd306;
	@%p198 bra 	$L__BB4_59;
	setp.lt.s64 	%p199, %rd317, %rd52;
	min.s64 	%rd318, %rd317, %rd52;
	selp.f64 	%fd307, %fd306, %fd68, %p199;
$L__BB4_59:
	ld.shared.f64 	%fd73, [_ZN6thrust24THRUST_300001_SM_1000_NS8cuda_cub4core6detail5shmemE+72];
	ld.shared.u64 	%rd55, [_ZN6thrust24THRUST_300001_SM_1000_NS8cuda_cub4core6detail5shmemE+80];
	abs.f64 	%fd74, %fd307;
	abs.f64 	%fd75, %fd73;
	setp.lt.f64 	%p200, %fd74, %fd75;
	mov.u64 	%rd319, %rd55;
	mov.f64 	%fd308, %fd73;
	@%p200 bra 	$L__BB4_62;
	setp.lt.f64 	%p201, %fd75, %fd74;
	mov.u64 	%rd319, %rd318;
	mov.f64 	%fd308, %fd307;
	@%p201 bra 	$L__BB4_62;
	setp.lt.s64 	%p202, %rd318, %rd55;
	min.s64 	%rd319, %rd318, %rd55;
	selp.f64 	%fd308, %fd307, %fd73, %p202;
$L__BB4_62:
	ld.shared.f64 	%fd78, [_ZN6thrust24THRUST_300001_SM_1000_NS8cuda_cub4core6detail5shmemE+88];
	ld.shared.u64 	%rd58, [_ZN6thrust24THRUST_300001_SM_1000_NS8cuda_cub4core6detail5shmemE+96];
	abs.f64 	%fd79, %fd308;
	abs.f64 	%fd80, %fd78;
	setp.lt.f64 	%p203, %fd79, %fd80;
	mov.u64 	%rd320, %rd58;
	mov.f64 	%fd309, %fd78;
	@%p203 bra 	$L__BB4_65;
	setp.lt.f64 	%p204, %fd80, %fd79;
	mov.u64 	%rd320, %rd319;
	mov.f64 	%fd309, %fd308;
	@%p204 bra 	$L__BB4_65;
	setp.lt.s64 	%p205, %rd319, %rd58;
	min.s64 	%rd320, %rd319, %rd58;
	selp.f64 	%fd309, %fd308, %fd78, %p205;
$L__BB4_65:
	ld.shared.f64 	%fd83, [_ZN6thrust24THRUST_300001_SM_1000_NS8cuda_cub4core6detail5shmemE+104];
	ld.shared.u64 	%rd61, [_ZN6thrust24THRUST_300001_SM_1000_NS8cuda_cub4core6detail5shmemE+112];
	abs.f64 	%fd84, %fd309;
	abs.f64 	%fd85, %fd83;
	setp.lt.f64 	%p206, %fd84, %fd85;
	mov.u64 	%rd321, %rd61;
	mov.f64 	%fd310, %fd83;
	@%p206 bra 	$L__BB4_68;
	setp.lt.f64 	%p207, %fd85, %fd84;
	mov.u64 	%rd321, %rd320;
	mov.f64 	%fd310, %fd309;
	@%p207 bra 	$L__BB4_68;
	setp.lt.s64 	%p208, %rd320, %rd61;
	min.s64 	%rd321, %rd320, %rd61;
	selp.f64 	%fd310, %fd309, %fd83, %p208;
$L__BB4_68:
	ld.shared.f64 	%fd88, [_ZN6thrust24THRUST_300001_SM_1000_NS8cuda_cub4core6detail5shmemE+120];
	ld.shared.u64 	%rd64, [_ZN6thrust24THRUST_300001_SM_1000_NS8cuda_cub4core6detail5shmemE+128];
	abs.f64 	%fd89, %fd310;
	abs.f64 	%fd90, %fd88;
	setp.lt.f64 	%p209, %fd89, %fd90;
	mov.u64 	%rd367, %rd64;
	mov.f64 	%fd351, %fd88;
	@%p209 bra 	$L__BB4_204;
	setp.lt.f64 	%p210, %fd90, %fd89;
	mov.u64 	%rd367, %rd321;
	mov.f64 	%fd351, %fd310;
	@%p210 bra 	$L__BB4_204;
	setp.lt.s64 	%p211, %rd321, %rd64;
	min.s64 	%rd367, %rd321, %rd64;
	selp.f64 	%fd351, %fd310, %fd88, %p211;
	bra.uni 	$L__BB4_204;
$L__BB4_71:
	// begin inline asm
	mov.u32 %r169, %laneid;
	// end inline asm
	and.b32  	%r190, %r1, 992;
	add.s32 	%r191, %r190, 32;
	setp.gt.s32 	%p118, %r191, %r36;
	not.b32 	%r192, %r190;
	add.s32 	%r193, %r36, %r192;
	selp.b32 	%r188, %r193, 31, %p118;
	mov.b64 	%rd276, %fd298;
	mov.b64 	{%r171, %r176}, %rd276;
	mov.b32 	%r187, 1;
	mov.b32 	%r189, -1;
	// begin inline asm
	shfl.sync.down.b32 %r170, %r171, %r187, %r188, %r189;
	// end inline asm
	// begin inline asm
	shfl.sync.down.b32 %r175, %r176, %r187, %r188, %r189;
	// end inline asm
	mov.b64 	%rd277, {%r170, %r175};
	mov.b64 	%fd92, %rd277;
	mov.b64 	{%r181, %r186}, %rd309;
	// begin inline asm
	shfl.sync.down.b32 %r180, %r181, %r187, %r188, %r189;
	// end inline asm
	// begin inline asm
	shfl.sync.down.b32 %r185, %r186, %r187, %r188, %r189;
	// end inline asm
	mov.b64 	%rd66, {%r180, %r185};
	setp.ge.s32 	%p119, %r169, %r188;
	mov.u64 	%rd322, %rd309;
	mov.f64 	%fd311, %fd298;
	@%p119 bra 	$L__BB4_75;
	abs.f64 	%fd93, %fd298;
	abs.f64 	%fd94, %fd92;
	setp.lt.f64 	%p120, %fd93, %fd94;
	mov.u64 	%rd322, %rd66;
	mov.f64 	%fd311, %fd92;
	@%p120 bra 	$L__BB4_75;
	setp.lt.f64 	%p121, %fd94, %fd93;
	mov.u64 	%rd322, %rd309;
	mov.f64 	%fd311, %fd298;
	@%p121 bra 	$L__BB4_75;
	setp.lt.s64 	%p122, %rd309, %rd66;
	min.s64 	%rd322, %rd309, %rd66;
	selp.f64 	%fd311, %fd298, %fd92, %p122;
$L__BB4_75:
	mov.b64 	%rd278, %fd311;
	mov.b64 	{%r195, %r200}, %rd278;
	mov.b32 	%r211, 2;
	mov.b32 	%r213, -1;
	// begin inline asm
	shfl.sync.down.b32 %r194, %r195, %r211, %r188, %r213;
	// end inline asm
	// begin inline asm
	shfl.sync.down.b32 %r199, %r200, %r211, %r188, %r213;
	// end inline asm
	mov.b64 	%rd279, {%r194, %r199};
	mov.b64 	%fd97, %rd279;
	mov.b64 	{%r205, %r210}, %rd322;
	// begin inline asm
	shfl.sync.down.b32 %r204, %r205, %r211, %r188, %r213;
	// end inline asm
	// begin inline asm
	shfl.sync.down.b32 %r209, %r210, %r211, %r188, %r213;
	// end inline asm
	mov.b64 	%rd69, {%r204, %r209};
	add.s32 	%r214, %r169, 2;
	setp.gt.s32 	%p123, %r214, %r188;
	mov.u64 	%rd323, %rd322;
	mov.f64 	%fd312, %fd311;
	@%p123 bra 	$L__BB4_79;
	abs.f64 	%fd98, %fd311;
	abs.f64 	%fd99, %fd97;
	setp.lt.f64 	%p124, %fd98, %fd99;
	mov.u64 	%rd323, %rd69;
	mov.f64 	%fd312, %fd97;
	@%p124 bra 	$L__BB4_79;
	setp.lt.f64 	%p125, %fd99, %fd98;
	mov.u64 	%rd323, %rd322;
	mov.f64 	%fd312, %fd311;
	@%p125 bra 	$L__BB4_79;
	setp.lt.s64 	%p126, %rd322, %rd69;
	min.s64 	%rd323, %rd322, %rd69;
	selp.f64 	%fd312, %fd311, %fd97, %p126;
$L__BB4_79:
	mov.b64 	%rd280, %fd312;
	mov.b64 	{%r216, %r221}, %rd280;
	mov.b32 	%r232, 4;
	mov.b32 	%r234, -1;
	// begin inline asm
	shfl.sync.down.b32 %r215, %r216, %r232, %r188, %r234;
	// end inline asm
	// begin inline asm
	shfl.sync.down.b32 %r220, %r221, %r232, %r188, %r234;
	// end inline asm
	mov.b64 	%rd281, {%r215, %r220};
	mov.b64 	%fd102, %rd281;
	mov.b64 	{%r226, %r231}, %rd323;
	// begin inline asm
	shfl.sync.down.b32 %r225, %r226, %r232, %r188, %r234;
	// end inline asm
	// begin inline asm
	shfl.sync.down.b32 %r230, %r231, %r232, %r188, %r234;
	// end inline asm
	mov.b64 	%rd72, {%r225, %r230};
	add.s32 	%r235, %r169, 4;
	setp.gt.s32 	%p127, %r235, %r188;
	mov.u64 	%rd324, %rd323;
	mov.f64 	%fd313, %fd312;
	@%p127 bra 	$L__BB4_83;
	abs.f64 	%fd103, %fd312;
	abs.f64 	%fd104, %fd102;
	setp.lt.f64 	%p128, %fd103, %fd104;
	mov.u64 	%rd324, %rd72;
	mov.f64 	%fd313, %fd102;
	@%p128 bra 	$L__BB4_83;
	setp.lt.f64 	%p129, %fd104, %fd103;
	mov.u64 	%rd324, %rd323;
	mov.f64 	%fd313, %fd312;
	@%p129 bra 	$L__BB4_83;
	setp.lt.s64 	%p130, %rd323, %rd72;
	min.s64 	%rd324, %rd323, %rd72;
	selp.f64 	%fd313, %fd312, %fd102, %p130;
$L__BB4_83:
	mov.b64 	%rd282, %fd313;
	mov.b64 	{%r237, %r242}, %rd282;
	mov.b32 	%r253, 8;
	mov.b32 	%r255, -1;
	// begin inline asm
	shfl.sync.down.b32 %r236, %r237, %r253, %r188, %r255;
	// end inline asm
	// begin inline asm
	shfl.sync.down.b32 %r241, %r242, %r253, %r188, %r255;
	// end inline asm
	mov.b64 	%rd283, {%r236, %r241};
	mov.b64 	%fd107, %rd283;
	mov.b64 	{%r247, %r252}, %rd324;
	// begin inline asm
	shfl.sync.down.b32 %r246, %r247, %r253, %r188, %r255;
	// end inline asm
	// begin inline asm
	shfl.sync.down.b32 %r251, %r252, %r253, %r188, %r255;
	// end inline asm
	mov.b64 	%rd75, {%r246, %r251};
	add.s32 	%r256, %r169, 8;
	setp.gt.s32 	%p131, %r256, %r188;
	mov.u64 	%rd325, %rd324;
	mov.f64 	%fd314, %fd313;
	@%p131 bra 	$L__BB4_87;
	abs.f64 	%fd108, %fd313;
	abs.f64 	%fd109, %fd107;
	setp.lt.f64 	%p132, %fd108, %fd109;
	mov.u64 	%rd325, %rd75;
	mov.f64 	%fd314, %fd107;
	@%p132 bra 	$L__BB4_87;
	setp.lt.f64 	%p133, %fd109, %fd108;
	mov.u64 	%rd325, %rd324;
	mov.f64 	%fd314, %fd313;
	@%p133 bra 	$L__BB4_87;
	setp.lt.s64 	%p134, %rd324, %rd75;
	min.s64 	%rd325, %rd324, %rd75;
	selp.f64 	%fd314, %fd313, %fd107, %p134;
$L__BB4_87:
	mov.b64 	%rd284, %fd314;
	mov.b64 	{%r258, %r263}, %rd284;
	mov.b32 	%r274, 16;
	mov.b32 	%r276, -1;
	// begin inline asm
	shfl.sync.down.b32 %r257, %r258, %r274, %r188, %r276;
	// end inline asm
	// begin inline asm
	shfl.sync.down.b32 %r262, %r263, %r274, %r188, %r276;
	// end inline asm
	mov.b64 	%rd285, {%r257, %r262};
	mov.b64 	%fd112, %rd285;
	mov.b64 	{%r268, %r273}, %rd325;
	// begin inline asm
	shfl.sync.down.b32 %r267, %r268, %r274, %r188, %r276;
	// end inline asm
	// begin inline asm
	shfl.sync.down.b32 %r272, %r273, %r274, %r188, %r276;
	// end inline asm
	mov.b64 	%rd78, {%r267, %r272};
	add.s32 	%r277, %r169, 16;
	setp.gt.s32 	%p135, %r277, %r188;
	mov.u64 	%rd367, %rd325;
	mov.f64 	%fd351, %fd314;
	@%p135 bra 	$L__BB4_91;
	abs.f64 	%fd113, %fd314;
	abs.f64 	%fd114, %fd112;
	setp.lt.f64 	%p136, %fd113, %fd114;
	mov.u64 	%rd367, %rd78;
	mov.f64 	%fd351, %fd112;
	@%p136 bra 	$L__BB4_91;
	setp.lt.f64 	%p137, %fd114, %fd113;
	mov.u64 	%rd367, %rd325;
	mov.f64 	%fd351, %fd314;
	@%p137 bra 	$L__BB4_91;
	setp.lt.s64 	%p138, %rd325, %rd78;
	min.s64 	%rd367, %rd325, %rd78;
	selp.f64 	%fd351, %fd314, %fd112, %p138;
$L__BB4_91:
	setp.ne.s32 	%p139, %r169, 0;
	@%p139 bra 	$L__BB4_93;
	shr.u32 	%r278, %r1, 1;
	and.b32  	%r279, %r278, 496;
	mov.u32 	%r280, _ZN6thrust24THRUST_300001_SM_1000_NS8cuda_cub4core6detail5shmemE;
	add.s32 	%r281, %r280, %r279;
	st.shared.f64 	[%r281+8], %fd351;
	st.shared.u64 	[%r281+16], %rd367;
$L__BB4_93:
	bar.sync 	0;
	setp.ne.s32 	%p140, %r1, 0;
	@%p140 bra 	$L__BB4_204;
	setp.lt.s32 	%p141, %r36, 33;
	mov.f64 	%fd316, %fd351;
	mov.u64 	%rd327, %rd367;
	@%p141 bra 	$L__BB4_98;
	ld.shared.f64 	%fd117, [_ZN6thrust24THRUST_300001_SM_1000_NS8cuda_cub4core6detail5shmemE+24];
	ld.shared.u64 	%rd81, [_ZN6thrust24THRUST_300001_SM_1000_NS8cuda_cub4core6detail5shmemE+32];
	abs.f64 	%fd118, %fd351;
	abs.f64 	%fd119, %fd117;
	setp.lt.f64 	%p142, %fd118, %fd119;
	mov.f64 	%fd316, %fd117;
	mov.u64 	%rd327, %rd81;
	@%p142 bra 	$L__BB4_98;
	setp.lt.f64 	%p143, %fd119, %fd118;
	mov.f64 	%fd316, %fd351;
	mov.u64 	%rd327, %rd367;
	@%p143 bra 	$L__BB4_98;
	setp.lt.s64 	%p144, %rd367, %rd81;
	min.s64 	%rd327, %rd367, %rd81;
	selp.f64 	%fd316, %fd351, %fd117, %p144;
$L__BB4_98:
	setp.lt.s32 	%p145, %r36, 65;
	mov.f64 	%fd317, %fd316;
	mov.u64 	%rd328, %rd327;
	@%p145 bra 	$L__BB4_102;
	ld.shared.f64 	%fd122, [_ZN6thrust24THRUST_300001_SM_1000_NS8cuda_cub4core6detail5shmemE+40];
	ld.shared.u64 	%rd84, [_ZN6thrust24THRUST_300001_SM_1000_NS8cuda_cub4core6detail5shmemE+48];
	abs.f64 	%fd123, %fd316;
	abs.f64 	%fd124, %fd122;
	setp.lt.f64 	%p146, %fd123, %fd124;
	mov.f64 	%fd317, %fd122;
	mov.u64 	%rd328, %rd84;
	@%p146 bra 	$L__BB4_102;
	setp.lt.f64 	%p147, %fd124, %fd123;
	mov.f64 	%fd317, %fd316;
	mov.u64 	%rd328, %rd327;
	@%p147 bra 	$L__BB4_102;
	setp.lt.s64 	%p148, %rd327, %rd84;
	min.s64 	%rd328, %rd327, %rd84;
	selp.f64 	%fd317, %fd316, %fd122, %p148;
$L__BB4_102:
	setp.lt.s32 	%p149, %r36, 97;
	mov.f64 	%fd318, %fd317;
	mov.u64 	%rd329, %rd328;
	@%p149 bra 	$L__BB4_106;
	ld.shared.f64 	%fd127, [_ZN6thrust24THRUST_300001_SM_1000_NS8cuda_cub4core6detail5shmemE+56];
	ld.shared.u64 	%rd87, [_ZN6thrust24THRUST_300001_SM_1000_NS8cuda_cub4core6detail5shmemE+64];
	abs.f64 	%fd128, %fd317;
	abs.f64 	%fd129, %fd127;
	setp.lt.f64 	%p150, %fd128, %fd129;
	mov.f64 	%fd318, %fd127;
	mov.u64 	%rd329, %rd87;
	@%p150 bra 	$L__BB4_106;
	setp.lt.f64 	%p151, %fd129, %fd128;
	mov.f64 	%fd318, %fd317;
	mov.u64 	%rd329, %rd328;
	@%p151 bra 	$L__BB4_106;
	setp.lt.s64 	%p152, %rd328, %rd87;
	min.s64 	%rd329, %rd328, %rd87;
	selp.f64 	%fd318, %fd317, %fd127, %p152;
$L__BB4_106:
	setp.lt.s32 	%p153, %r36, 129;
	mov.f64 	%fd319, %fd318;
	mov.u64 	%rd330, %rd329;
	@%p153 bra 	$L__BB4_110;
	ld.shared.f64 	%fd132, [_ZN6thrust24THRUST_300001_SM_1000_NS8cuda_cub4core6detail5shmemE+72];
	ld.shared.u64 	%rd90, [_ZN6thrust24THRUST_300001_SM_1000_NS8cuda_cub4core6detail5shmemE+80];
	abs.f64 	%fd133, %fd318;
	abs.f64 	%fd134, %fd132;
	setp.lt.f64 	%p154, %fd133, %fd134;
	mov.f64 	%fd319, %fd132;
	mov.u64 	%rd330, %rd90;
	@%p154 bra 	$L__BB4_110;
	setp.lt.f64 	%p155, %fd134, %fd133;
	mov.f64 	%fd319, %fd318;
	mov.u64 	%rd330, %rd329;
	@%p155 bra 	$L__BB4_110;
	setp.lt.s64 	%p156, %rd329, %rd90;
	min.s64 	%rd330, %rd329, %rd90;
	selp.f64 	%fd319, %fd318, %fd132, %p156;
$L__BB4_110:
	setp.lt.s32 	%p157, %r36, 161;
	mov.f64 	%fd320, %fd319;
	mov.u64 	%rd331, %rd330;
	@%p157 bra 	$L__BB4_114;
	ld.shared.f64 	%fd137, [_ZN6thrust24THRUST_300001_SM_1000_NS8cuda_cub4core6detail5shmemE+88];
	ld.shared.u64 	%rd93, [_ZN6thrust24THRUST_300001_SM_1000_NS8cuda_cub4core6detail5shmemE+96];
	abs.f64 	%fd138, %fd319;
	abs.f64 	%fd139, %fd137;
	setp.lt.f64 	%p158, %fd138, %fd139;
	mov.f64 	%fd320, %fd137;
	mov.u64 	%rd331, %rd93;
	@%p158 bra 	$L__BB4_114;
	setp.lt.f64 	%p159, %fd139, %fd138;
	mov.f64 	%fd320, %fd319;
	mov.u64 	%rd331, %rd330;
	@%p159 bra 	$L__BB4_114;
	setp.lt.s64 	%p160, %rd330, %rd93;
	min.s64 	%rd331, %rd330, %rd93;
	selp.f64 	%fd320, %fd319, %fd137, %p160;
$L__BB4_114:
	setp.lt.s32 	%p161, %r36, 193;
	mov.f64 	%fd321, %fd320;
	mov.u64 	%rd332, %rd331;
	@%p161 bra 	$L__BB4_118;
	ld.shared.f64 	%fd142, [_ZN6thrust24THRUST_300001_SM_1000_NS8cuda_cub4core6detail5shmemE+104];
	ld.shared.u64 	%rd96, [_ZN6thrust24THRUST_300001_SM_1000_NS8cuda_cub4core6detail5shmemE+112];
	abs.f64 	%fd143, %fd320;
	abs.f64 	%fd144, %fd142;
	setp.lt.f64 	%p162, %fd143, %fd144;
	mov.f64 	%fd321, %fd142;
	mov.u64 	%rd332, %rd96;
	@%p162 bra 	$L__BB4_118;
	setp.lt.f64 	%p163, %fd144, %fd143;
	mov.f64 	%fd321, %fd320;
	mov.u64 	%rd332, %rd331;
	@%p163 bra 	$L__BB4_118;
	setp.lt.s64 	%p164, %rd331, %rd96;
	min.s64 	%rd332, %rd331, %rd96;
	selp.f64 	%fd321, %fd320, %fd142, %p164;
$L__BB4_118:
	setp.lt.s32 	%p165, %r36, 225;
	mov.u64 	%rd367, %rd332;
	mov.f64 	%fd351, %fd321;
	@%p165 bra 	$L__BB4_204;
	ld.shared.f64 	%fd147, [_ZN6thrust24THRUST_300001_SM_1000_NS8cuda_cub4core6detail5shmemE+120];
	ld.shared.u64 	%rd99, [_ZN6thrust24THRUST_300001_SM_1000_NS8cuda_cub4core6detail5shmemE+128];
	abs.f64 	%fd148, %fd321;
	abs.f64 	%fd149, %fd147;
	setp.lt.f64 	%p166, %fd148, %fd149;
	mov.u64 	%rd367, %rd99;
	mov.f64 	%fd351, %fd147;
	@%p166 bra 	$L__BB4_204;
	setp.lt.f64 	%p167, %fd149, %fd148;
	mov.u64 	%rd367, %rd332;
	mov.f64 	%fd351, %fd321;
	@%p167 bra 	$L__BB4_204;
	setp.lt.s64 	%p168, %rd332, %rd99;
	min.s64 	%rd367, %rd332, %rd99;
	selp.f64 	%fd351, %fd321, %fd147, %p168;
	bra.uni 	$L__BB4_204;
$L__BB4_122:
	mov.u32 	%r17, %tid.x;
	cvt.u64.u32 	%rd200, %r17;
	cvta.to.global.u64 	%rd201, %rd197;
	mul.wide.u32 	%rd202, %r17, 8;
	add.s64 	%rd203, %rd201, %rd202;
	ld.global.f64 	%fd274, [%rd203];
	add.s32 	%r37, %r17, 256;
	cvt.u64.u32 	%rd204, %r37;
	ld.global.f64 	%fd275, [%rd203+2048];
	add.s32 	%r38, %r17, 512;
	cvt.u64.u32 	%rd205, %r38;
	ld.global.f64 	%fd276, [%rd203+4096];
	add.s32 	%r39, %r17, 768;
	cvt.u64.u32 	%rd206, %r39;
	ld.global.f64 	%fd277, [%rd203+6144];
	or.b32  	%r40, %r17, 1024;
	cvt.u64.u32 	%rd101, %r40;
	add.s64 	%rd354, %rd198, %rd101;
	ld.global.f64 	%fd338, [%rd203+8192];
	abs.f64 	%fd278, %fd274;
	abs.f64 	%fd279, %fd275;
	setp.geu.f64 	%p3, %fd278, %fd279;
	selp.f64 	%fd280, %fd274, %fd275, %p3;
	selp.b64 	%rd207, %rd200, %rd204, %p3;
	abs.f64 	%fd281, %fd280;
	abs.f64 	%fd282, %fd276;
	setp.geu.f64 	%p4, %fd281, %fd282;
	selp.f64 	%fd283, %fd280, %fd276, %p4;
	selp.b64 	%rd208, %rd207, %rd205, %p4;
	abs.f64 	%fd284, %fd283;
	abs.f64 	%fd285, %fd277;
	setp.geu.f64 	%p5, %fd284, %fd285;
	selp.f64 	%fd152, %fd283, %fd277, %p5;
	selp.b64 	%rd104, %rd208, %rd206, %p5;
	abs.f64 	%fd153, %fd152;
	abs.f64 	%fd154, %fd338;
	setp.lt.f64 	%p6, %fd153, %fd154;
	@%p6 bra 	$L__BB4_124;
	setp.lt.f64 	%p7, %fd154, %fd153;
	setp.lt.u64 	%p8, %rd104, %rd101;
	or.pred  	%p9, %p7, %p8;
	selp.f64 	%fd338, %fd152, %fd338, %p9;
	add.s64 	%rd211, %rd198, %rd104;
	selp.b64 	%rd354, %rd211, %rd354, %p9;
$L__BB4_124:
	setp.lt.u32 	%p10, %r36, 2560;
	mov.b32 	%r394, 1280;
	@%p10 bra 	$L__BB4_137;
	mov.b32 	%r393, 1280;
	mov.f64 	%fd323, %fd338;
$L__BB4_126:
	cvt.u64.u32 	%rd212, %r393;
	add.s64 	%rd213, %rd200, %rd212;
	mul.wide.u32 	%rd214, %r393, 8;
	cvta.to.global.u64 	%rd215, %rd197;
	add.s64 	%rd217, %rd215, %rd202;
	add.s64 	%rd218, %rd217, %rd214;
	add.s64 	%rd335, %rd213, %rd198;
	ld.global.f64 	%fd324, [%rd218];
	ld.global.f64 	%fd325, [%rd218+2048];
	ld.global.f64 	%fd326, [%rd218+4096];
	ld.global.f64 	%fd327, [%rd218+6144];
	ld.global.f64 	%fd338, [%rd218+8192];
	abs.f64 	%fd163, %fd323;
	abs.f64 	%fd164, %fd324;
	setp.lt.f64 	%p11, %fd163, %fd164;
	@%p11 bra 	$L__BB4_128;
	setp.lt.f64 	%p12, %fd164, %fd163;
	setp.lt.s64 	%p13, %rd354, %rd335;
	or.pred  	%p14, %p12, %p13;
	selp.f64 	%fd324, %fd323, %fd324, %p14;
	selp.b64 	%rd335, %rd354, %rd335, %p14;
$L__BB4_128:
	cvt.u64.u32 	%rd219, %r393;
	add.s64 	%rd220, %rd200, %rd219;
	add.s64 	%rd221, %rd220, %rd198;
	add.s64 	%rd336, %rd221, 256;
	abs.f64 	%fd167, %fd324;
	abs.f64 	%fd168, %fd325;
	setp.lt.f64 	%p15, %fd167, %fd168;
	@%p15 bra 	$L__BB4_130;
	setp.lt.f64 	%p16, %fd168, %fd167;
	add.s64 	%rd226, %rd221, 256;
	setp.lt.s64 	%p17, %rd335, %rd226;
	or.pred  	%p18, %p16, %p17;
	selp.f64 	%fd325, %fd324, %fd325, %p18;
	selp.b64 	%rd336, %rd335, %rd226, %p18;
$L__BB4_130:
	add.s64 	%rd337, %rd221, 512;
	abs.f64 	%fd171, %fd325;
	abs.f64 	%fd172, %fd326;
	setp.lt.f64 	%p19, %fd171, %fd172;
	@%p19 bra 	$L__BB4_132;
	setp.lt.f64 	%p20, %fd172, %fd171;
	add.s64 	%rd234, %rd221, 512;
	setp.lt.s64 	%p21, %rd336, %rd234;
	or.pred  	%p22, %p20, %p21;
	selp.f64 	%fd326, %fd325, %fd326, %p22;
	selp.b64 	%rd337, %rd336, %rd234, %p22;
$L__BB4_132:
	add.s64 	%rd338, %rd221, 768;
	abs.f64 	%fd175, %fd326;
	abs.f64 	%fd176, %fd327;
	setp.lt.f64 	%p23, %fd175, %fd176;
	@%p23 bra 	$L__BB4_134;
	setp.lt.f64 	%p24, %fd176, %fd175;
	setp.lt.s64 	%p25, %rd337, %rd338;
	or.pred  	%p26, %p24, %p25;
	selp.f64 	%fd327, %fd326, %fd327, %p26;
	selp.b64 	%rd338, %rd337, %rd338, %p26;
$L__BB4_134:
	add.s64 	%rd354, %rd221, 1024;
	abs.f64 	%fd179, %fd327;
	abs.f64 	%fd180, %fd338;
	setp.lt.f64 	%p27, %fd179, %fd180;
	@%p27 bra 	$L__BB4_136;
	setp.lt.f64 	%p28, %fd180, %fd179;
	setp.lt.s64 	%p29, %rd338, %rd354;
	or.pred  	%p30, %p28, %p29;
	selp.f64 	%fd338, %fd327, %fd338, %p30;
	selp.b64 	%rd354, %rd338, %rd354, %p30;
$L__BB4_136:
	add.s32 	%r394, %r393, 1280;
	add.s32 	%r43, %r393, 2560;
	setp.le.s32 	%p31, %r43, %r36;
	mov.u32 	%r393, %r394;
	mov.f64 	%fd323, %fd338;
	@%p31 bra 	$L__BB4_126;
$L__BB4_137:
	setp.le.s32 	%p32, %r36, %r394;
	@%p32 bra 	$L__BB4_160;
	sub.s32 	%r21, %r36, %r394;
	setp.ge.s32 	%p33, %r17, %r21;
	@%p33 bra 	$L__BB4_160;
	cvta.to.global.u64 	%rd127, %rd197;
	not.b32 	%r44, %r17;
	add.s32 	%r45, %r36, %r44;
	sub.s32 	%r22, %r45, %r394;
	and.b32  	%r46, %r22, 768;
	setp.eq.s32 	%p34, %r46, 768;
	mov.u32 	%r397, %r17;
	@%p34 bra 	$L__BB4_145;
	add.s32 	%r47, %r17, %r394;
	cvt.u64.u32 	%rd242, %r47;
	add.s64 	%rd342, %rd198, %rd242;
	mul.wide.u32 	%rd243, %r47, 8;
	add.s64 	%rd341, %rd127, %rd243;
	shr.u32 	%r48, %r22, 8;
	add.s32 	%r49, %r48, 1;
	and.b32  	%r50, %r49, 3;
	neg.s32 	%r395, %r50;
	mov.u32 	%r397, %r17;
$L__BB4_141:
	.pragma "nounroll";
	mov.u64 	%rd132, %rd354;
	mov.f64 	%fd184, %fd338;
	ld.global.f64 	%fd185, [%rd341];
	abs.f64 	%fd186, %fd184;
	abs.f64 	%fd187, %fd185;
	setp.lt.f64 	%p35, %fd186, %fd187;
	mov.f64 	%fd338, %fd185;
	mov.u64 	%rd354, %rd342;
	@%p35 bra 	$L__BB4_144;
	setp.lt.f64 	%p36, %fd187, %fd186;
	mov.f64 	%fd338, %fd184;
	mov.u64 	%rd354, %rd132;
	@%p36 bra 	$L__BB4_144;
	setp.lt.s64 	%p37, %rd132, %rd342;
	selp.f64 	%fd338, %fd184, %fd185, %p37;
	min.s64 	%rd354, %rd132, %rd342;
$L__BB4_144:
	add.s32 	%r397, %r397, 256;
	add.s64 	%rd342, %rd342, 256;
	add.s64 	%rd341, %rd341, 2048;
	add.s32 	%r395, %r395, 1;
	setp.ne.s32 	%p38, %r395, 0;
	@%p38 bra 	$L__BB4_141;
$L__BB4_145:
	setp.lt.u32 	%p39, %r22, 768;
	@%p39 bra 	$L__BB4_160;
	add.s32 	%r398, %r397, %r394;
	cvt.u64.u32 	%rd244, %r398;
	add.s64 	%rd349, %rd198, %rd244;
	cvt.u64.u32 	%rd245, %r397;
	cvt.u64.u32 	%rd246, %r394;
	add.s64 	%rd247, %rd245, %rd246;
	shl.b64 	%rd248, %rd247, 3;
	add.s64 	%rd249, %rd248, %rd127;
	add.s64 	%rd348, %rd249, 6144;
	mul.wide.u32 	%rd250, %r398, 8;
	add.s64 	%rd347, %rd127, %rd250;
	add.s32 	%r399, %r397, 512;
$L__BB4_147:
	mov.u32 	%r32, %r399;
	ld.global.f64 	%fd193, [%rd347];
	abs.f64 	%fd194, %fd338;
	abs.f64 	%fd195, %fd193;
	setp.lt.f64 	%p40, %fd194, %fd195;
	mov.f64 	%fd335, %fd193;
	mov.u64 	%rd351, %rd349;
	@%p40 bra 	$L__BB4_150;
	setp.lt.f64 	%p41, %fd195, %fd194;
	mov.f64 	%fd335, %fd338;
	mov.u64 	%rd351, %rd354;
	@%p41 bra 	$L__BB4_150;
	setp.lt.s64 	%p42, %rd354, %rd349;
	selp.f64 	%fd335, %fd338, %fd193, %p42;
	min.s64 	%rd351, %rd354, %rd349;
$L__BB4_150:
	add.s32 	%r51, %r398, 256;
	cvt.u64.u32 	%rd251, %r51;
	add.s64 	%rd148, %rd198, %rd251;
	ld.global.f64 	%fd198, [%rd348+-4096];
	abs.f64 	%fd199, %fd335;
	abs.f64 	%fd200, %fd198;
	setp.lt.f64 	%p43, %fd199, %fd200;
	mov.f64 	%fd336, %fd198;
	mov.u64 	%rd352, %rd148;
	@%p43 bra 	$L__BB4_153;
	setp.lt.f64 	%p44, %fd200, %fd199;
	mov.f64 	%fd336, %fd335;
	mov.u64 	%rd352, %rd351;
	@%p44 bra 	$L__BB4_153;
	setp.lt.s64 	%p45, %rd351, %rd148;
	selp.f64 	%fd336, %fd335, %fd198, %p45;
	min.s64 	%rd352, %rd351, %rd148;
$L__BB4_153:
	add.s32 	%r52, %r398, 512;
	cvt.u64.u32 	%rd252, %r52;
	add.s64 	%rd151, %rd198, %rd252;
	ld.global.f64 	%fd203, [%rd348+-2048];
	abs.f64 	%fd204, %fd336;
	abs.f64 	%fd205, %fd203;
	setp.lt.f64 	%p46, %fd204, %fd205;
	mov.f64 	%fd337, %fd203;
	mov.u64 	%rd353, %rd151;
	@%p46 bra 	$L__BB4_156;
	setp.lt.f64 	%p47, %fd205, %fd204;
	mov.f64 	%fd337, %fd336;
	mov.u64 	%rd353, %rd352;
	@%p47 bra 	$L__BB4_156;
	setp.lt.s64 	%p48, %rd352, %rd151;
	selp.f64 	%fd337, %fd336, %fd203, %p48;
	min.s64 	%rd353, %rd352, %rd151;
$L__BB4_156:
	add.s32 	%r53, %r398, 768;
	cvt.u64.u32 	%rd253, %r53;
	add.s64 	%rd154, %rd198, %rd253;
	ld.global.f64 	%fd208, [%rd348];
	abs.f64 	%fd209, %fd337;
	abs.f64 	%fd210, %fd208;
	setp.lt.f64 	%p49, %fd209, %fd210;
	mov.f64 	%fd338, %fd208;
	mov.u64 	%rd354, %rd154;
	@%p49 bra 	$L__BB4_159;
	setp.lt.f64 	%p50, %fd210, %fd209;
	mov.f64 	%fd338, %fd337;
	mov.u64 	%rd354, %rd353;
	@%p50 bra 	$L__BB4_159;
	setp.lt.s64 	%p51, %rd353, %rd154;
	selp.f64 	%fd338, %fd337, %fd208, %p51;
	min.s64 	%rd354, %rd353, %rd154;
$L__BB4_159:
	add.s64 	%rd349, %rd349, 1024;
	add.s64 	%rd348, %rd348, 8192;
	add.s64 	%rd347, %rd347, 8192;
	add.s32 	%r399, %r32, 1024;
	add.s32 	%r54, %r32, 512;
	add.s32 	%r398, %r398, 1024;
	setp.lt.s32 	%p52, %r54, %r21;
	@%p52 bra 	$L__BB4_147;
$L__BB4_160:
	// begin inline asm
	mov.u32 %r55, %laneid;
	// end inline asm
	mov.b64 	%rd254, %fd338;
	mov.b64 	{%r57, %r62}, %rd254;
	mov.b32 	%r73, 1;
	mov.b32 	%r74, 31;
	mov.b32 	%r75, -1;
	// begin inline asm
	shfl.sync.down.b32 %r56, %r57, %r73, %r74, %r75;
	// end inline asm
	// begin inline asm
	shfl.sync.down.b32 %r61, %r62, %r73, %r74, %r75;
	// end inline asm
	mov.b64 	%rd255, {%r56, %r61};
	mov.b64 	%fd214, %rd255;
	mov.b64 	{%r67, %r72}, %rd354;
	// begin inline asm
	shfl.sync.down.b32 %r66, %r67, %r73, %r74, %r75;
	// end inline asm
	// begin inline asm
	shfl.sync.down.b32 %r71, %r72, %r73, %r74, %r75;
	// end inline asm
	mov.b64 	%rd161, {%r66, %r71};
	setp.gt.s32 	%p53, %r55, 30;
	mov.f64 	%fd340, %fd338;
	mov.u64 	%rd356, %rd354;
	@%p53 bra 	$L__BB4_164;
	abs.f64 	%fd215, %fd338;
	abs.f64 	%fd216, %fd214;
	setp.lt.f64 	%p54, %fd215, %fd216;
	mov.f64 	%fd340, %fd214;
	mov.u64 	%rd356, %rd161;
	@%p54 bra 	$L__BB4_164;
	setp.lt.f64 	%p55, %fd216, %fd215;
	mov.f64 	%fd340, %fd338;
	mov.u64 	%rd356, %rd354;
	@%p55 bra 	$L__BB4_164;
	setp.lt.s64 	%p56, %rd354, %rd161;
	selp.f64 	%fd340, %fd338, %fd214, %p56;
	min.s64 	%rd356, %rd354, %rd161;
$L__BB4_164:
	mov.b64 	%rd256, %fd340;
	mov.b64 	{%r77, %r82}, %rd256;
	mov.b32 	%r93, 2;
	mov.b32 	%r94, 31;
	mov.b32 	%r95, -1;
	// begin inline asm
	shfl.sync.down.b32 %r76, %r77, %r93, %r94, %r95;
	// end inline asm
	// begin inline asm
	shfl.sync.down.b32 %r81, %r82, %r93, %r94, %r95;
	// end inline asm
	mov.b64 	%rd257, {%r76, %r81};
	mov.b64 	%fd219, %rd257;
	mov.b64 	{%r87, %r92}, %rd356;
	// begin inline asm
	shfl.sync.down.b32 %r86, %r87, %r93, %r94, %r95;
	// end inline asm
	// begin inline asm
	shfl.sync.down.b32 %r91, %r92, %r93, %r94, %r95;
	// end inline asm
	mov.b64 	%rd164, {%r86, %r91};
	setp.gt.s32 	%p57, %r55, 29;
	mov.f64 	%fd341, %fd340;
	mov.u64 	%rd357, %rd356;
	@%p57 bra 	$L__BB4_168;
	abs.f64 	%fd220, %fd340;
	abs.f64 	%fd221, %fd219;
	setp.lt.f64 	%p58, %fd220, %fd221;
	mov.f64 	%fd341, %fd219;
	mov.u64 	%rd357, %rd164;
	@%p58 bra 	$L__BB4_168;
	setp.lt.f64 	%p59, %fd221, %fd220;
	mov.f64 	%fd341, %fd340;
	mov.u64 	%rd357, %rd356;
	@%p59 bra 	$L__BB4_168;
	setp.lt.s64 	%p60, %rd356, %rd164;
	selp.f64 	%fd341, %fd340, %fd219, %p60;
	min.s64 	%rd357, %rd356, %rd164;
$L__BB4_168:
	mov.b64 	%rd258, %fd341;
	mov.b64 	{%r97, %r102}, %rd258;
	mov.b32 	%r113, 4;
	mov.b32 	%r114, 31;
	mov.b32 	%r115, -1;
	// begin inline asm
	shfl.sync.down.b32 %r96, %r97, %r113, %r114, %r115;
	// end inline asm
	// begin inline asm
	shfl.sync.down.b32 %r101, %r102, %r113, %r114, %r115;
	// end inline asm
	mov.b64 	%rd259, {%r96, %r101};
	mov.b64 	%fd224, %rd259;
	mov.b64 	{%r107, %r112}, %rd357;
	// begin inline asm
	shfl.sync.down.b32 %r106, %r107, %r113, %r114, %r115;
	// end inline asm
	// begin inline asm
	shfl.sync.down.b32 %r111, %r112, %r113, %r114, %r115;
	// end inline asm
	mov.b64 	%rd167, {%r106, %r111};
	setp.gt.s32 	%p61, %r55, 27;
	mov.f64 	%fd342, %fd341;
	mov.u64 	%rd358, %rd357;
	@%p61 bra 	$L__BB4_172;
	abs.f64 	%fd225, %fd341;
	abs.f64 	%fd226, %fd224;
	setp.lt.f64 	%p62, %fd225, %fd226;
	mov.f64 	%fd342, %fd224;
	mov.u64 	%rd358, %rd167;
	@%p62 bra 	$L__BB4_172;
	setp.lt.f64 	%p63, %fd226, %fd225;
	mov.f64 	%fd342, %fd341;
	mov.u64 	%rd358, %rd357;
	@%p63 bra 	$L__BB4_172;
	setp.lt.s64 	%p64, %rd357, %rd167;
	selp.f64 	%fd342, %fd341, %fd224, %p64;
	min.s64 	%rd358, %rd357, %rd167;
$L__BB4_172:
	mov.b64 	%rd260, %fd342;
	mov.b64 	{%r117, %r122}, %rd260;
	mov.b32 	%r133, 8;
	mov.b32 	%r134, 31;
	mov.b32 	%r135, -1;
	// begin inline asm
	shfl.sync.down.b32 %r116, %r117, %r133, %r134, %r135;
	// end inline asm
	// begin inline asm
	shfl.sync.down.b32 %r121, %r122, %r133, %r134, %r135;
	// end inline asm
	mov.b64 	%rd261, {%r116, %r121};
	mov.b64 	%fd229, %rd261;
	mov.b64 	{%r127, %r132}, %rd358;
	// begin inline asm
	shfl.sync.down.b32 %r126, %r127, %r133, %r134, %r135;
	// end inline asm
	// begin inline asm
	shfl.sync.down.b32 %r131, %r132, %r133, %r134, %r135;
	// end inline asm
	mov.b64 	%rd170, {%r126, %r131};
	setp.gt.s32 	%p65, %r55, 23;
	mov.f64 	%fd343, %fd342;
	mov.u64 	%rd359, %rd358;
	@%p65 bra 	$L__BB4_176;
	abs.f64 	%fd230, %fd342;
	abs.f64 	%fd231, %fd229;
	setp.lt.f64 	%p66, %fd230, %fd231;
	mov.f64 	%fd343, %fd229;
	mov.u64 	%rd359, %rd170;
	@%p66 bra 	$L__BB4_176;
	setp.lt.f64 	%p67, %fd231, %fd230;
	mov.f64 	%fd343, %fd342;
	mov.u64 	%rd359, %rd358;
	@%p67 bra 	$L__BB4_176;
	setp.lt.s64 	%p68, %rd358, %rd170;
	selp.f64 	%fd343, %fd342, %fd229, %p68;
	min.s64 	%rd359, %rd358, %rd170;
$L__BB4_176:
	mov.b64 	%rd262, %fd343;
	mov.b64 	{%r137, %r142}, %rd262;
	mov.b32 	%r153, 16;
	mov.b32 	%r154, 31;
	mov.b32 	%r155, -1;
	// begin inline asm
	shfl.sync.down.b32 %r136, %r137, %r153, %r154, %r155;
	// end inline asm
	// begin inline asm
	shfl.sync.down.b32 %r141, %r142, %r153, %r154, %r155;
	// end inline asm
	mov.b64 	%rd263, {%r136, %r141};
	mov.b64 	%fd234, %rd263;
	mov.b64 	{%r147, %r152}, %rd359;
	// begin inline asm
	shfl.sync.down.b32 %r146, %r147, %r153, %r154, %r155;
	// end inline asm
	// begin inline asm
	shfl.sync.down.b32 %r151, %r152, %r153, %r154, %r155;
	// end inline asm
	mov.b64 	%rd173, {%r146, %r151};
	setp.gt.s32 	%p69, %r55, 15;
	mov.f64 	%fd351, %fd343;
	mov.u64 	%rd367, %rd359;
	@%p69 bra 	$L__BB4_180;
	abs.f64 	%fd235, %fd343;
	abs.f64 	%fd236, %fd234;
	setp.lt.f64 	%p70, %fd235, %fd236;
	mov.f64 	%fd351, %fd234;
	mov.u64 	%rd367, %rd173;
	@%p70 bra 	$L__BB4_180;
	setp.lt.f64 	%p71, %fd236, %fd235;
	mov.f64 	%fd351, %fd343;
	mov.u64 	%rd367, %rd359;
	@%p71 bra 	$L__BB4_180;
	setp.lt.s64 	%p72, %rd359, %rd173;
	selp.f64 	%fd351, %fd343, %fd234, %p72;
	min.s64 	%rd367, %rd359, %rd173;
$L__BB4_180:
	setp.ne.s32 	%p73, %r55, 0;
	@%p73 bra 	$L__BB4_182;
	shr.u32 	%r156, %r17, 1;
	and.b32  	%r157, %r156, 496;
	mov.u32 	%r158, _ZN6thrust24THRUST_300001_SM_1000_NS8cuda_cub4core6detail5shmemE;
	add.s32 	%r159, %r158, %r157;
	st.shared.f64 	[%r159+8], %fd351;
	st.shared.u64 	[%r159+16], %rd367;
$L__BB4_182:
	bar.sync 	0;
	setp.ne.s32 	%p74, %r17, 0;
	@%p74 bra 	$L__BB4_204;
	ld.shared.f64 	%fd239, [_ZN6thrust24THRUST_300001_SM_1000_NS8cuda_cub4core6detail5shmemE+24];
	ld.shared.u64 	%rd176, [_ZN6thrust24THRUST_300001_SM_1000_NS8cuda_cub4core6detail5shmemE+32];
	abs.f64 	%fd240, %fd351;
	abs.f64 	%fd241, %fd239;
	setp.lt.f64 	%p75, %fd240, %fd241;
	mov.f64 	%fd345, %fd239;
	mov.u64 	%rd361, %rd176;
	@%p75 bra 	$L__BB4_186;
	setp.lt.f64 	%p76, %fd241, %fd240;
	mov.f64 	%fd345, %fd351;
	mov.u64 	%rd361, %rd367;
	@%p76 bra 	$L__BB4_186;
	setp.lt.s64 	%p77, %rd367, %rd176;
	selp.f64 	%fd345, %fd351, %fd239, %p77;
	min.s64 	%rd361, %rd367, %rd176;
$L__BB4_186:
	ld.shared.f64 	%fd244, [_ZN6thrust24THRUST_300001_SM_1000_NS8cuda_cub4core6detail5shmemE+40];
	ld.shared.u64 	%rd179, [_ZN6thrust24THRUST_300001_SM_1000_NS8cuda_cub4core6detail5shmemE+48];
	abs.f64 	%fd245, %fd345;
	abs.f64 	%fd246, %fd244;
	setp.lt.f64 	%p78, %fd245, %fd246;
	mov.f64 	%fd346, %fd244;
	mov.u64 	%rd362, %rd179;
	@%p78 bra 	$L__BB4_189;
	setp.lt.f64 	%p79, %fd246, %fd245;
	mov.f64 	%fd346, %fd345;
	mov.u64 	%rd362, %rd361;
	@%p79 bra 	$L__BB4_189;
	setp.lt.s64 	%p80, %rd361, %rd179;
	selp.f64 	%fd346, %fd345, %fd244, %p80;
	min.s64 	%rd362, %rd361, %rd179;
$L__BB4_189:
	ld.shared.f64 	%fd249, [_ZN6thrust24THRUST_300001_SM_1000_NS8cuda_cub4core6detail5shmemE+56];
	ld.shared.u64 	%rd182, [_ZN6thrust24THRUST_300001_SM_1000_NS8cuda_cub4core6detail5shmemE+64];
	abs.f64 	%fd250, %fd346;
	abs.f64 	%fd251, %fd249;
	setp.lt.f64 	%p81, %fd250, %fd251;
	mov.f64 	%fd347, %fd249;
	mov.u64 	%rd363, %rd182;
	@%p81 bra 	$L__BB4_192;
	setp.lt.f64 	%p82, %fd251, %fd250;
	mov.f64 	%fd347, %fd346;
	mov.u64 	%rd363, %rd362;
	@%p82 bra 	$L__BB4_192;
	setp.lt.s64 	%p83, %rd362, %rd182;
	selp.f64 	%fd347, %fd346, %fd249, %p83;
	min.s64 	%rd363, %rd362, %rd182;
$L__BB4_192:
	ld.shared.f64 	%fd254, [_ZN6thrust24THRUST_300001_SM_1000_NS8cuda_cub4core6detail5shmemE+72];
	ld.shared.u64 	%rd185, [_ZN6thrust24THRUST_300001_SM_1000_NS8cuda_cub4core6detail5shmemE+80];
	abs.f64 	%fd255, %fd347;
	abs.f64 	%fd256, %fd254;
	setp.lt.f64 	%p84, %fd255, %fd256;
	mov.f64 	%fd348, %fd254;
	mov.u64 	%rd364, %rd185;
	@%p84 bra 	$L__BB4_195;
	setp.lt.f64 	%p85, %fd256, %fd255;
	mov.f64 	%fd348, %fd347;
	mov.u64 	%rd364, %rd363;
	@%p85 bra 	$L__BB4_195;
	setp.lt.s64 	%p86, %rd363, %rd185;
	selp.f64 	%fd348, %fd347, %fd254, %p86;
	min.s64 	%rd364, %rd363, %rd185;
$L__BB4_195:
	ld.shared.f64 	%fd259, [_ZN6thrust24THRUST_300001_SM_1000_NS8cuda_cub4core6detail5shmemE+88];
	ld.shared.u64 	%rd188, [_ZN6thrust24THRUST_300001_SM_1000_NS8cuda_cub4core6detail5shmemE+96];
	abs.f64 	%fd260, %fd348;
	abs.f64 	%fd261, %fd259;
	setp.lt.f64 	%p87, %fd260, %fd261;
	mov.f64 	%fd349, %fd259;
	mov.u64 	%rd365, %rd188;
	@%p87 bra 	$L__BB4_198;
	setp.lt.f64 	%p88, %fd261, %fd260;
	mov.f64 	%fd349, %fd348;
	mov.u64 	%rd365, %rd364;
	@%p88 bra 	$L__BB4_198;
	setp.lt.s64 	%p89, %rd364, %rd188;
	selp.f64 	%fd349, %fd348, %fd259, %p89;
	min.s64 	%rd365, %rd364, %rd188;
$L__BB4_198:
	ld.shared.f64 	%fd264, [_ZN6thrust24THRUST_300001_SM_1000_NS8cuda_cub4core6detail5shmemE+104];
	ld.shared.u64 	%rd191, [_ZN6thrust24THRUST_300001_SM_1000_NS8cuda_cub4core6detail5shmemE+112];
	abs.f64 	%fd265, %fd349;
	abs.f64 	%fd266, %fd264;
	setp.lt.f64 	%p90, %fd265, %fd266;
	mov.f64 	%fd350, %fd264;
	mov.u64 	%rd366, %rd191;
	@%p90 bra 	$L__BB4_201;
	setp.lt.f64 	%p91, %fd266, %fd265;
	mov.f64 	%fd350, %fd349;
	mov.u64 	%rd366, %rd365;
	@%p91 bra 	$L__BB4_201;
	setp.lt.s64 	%p92, %rd365, %rd191;
	selp.f64 	%fd350, %fd349, %fd264, %p92;
	min.s64 	%rd366, %rd365, %rd191;
$L__BB4_201:
	ld.shared.f64 	%fd269, [_ZN6thrust24THRUST_300001_SM_1000_NS8cuda_cub4core6detail5shmemE+120];
	ld.shared.u64 	%rd194, [_ZN6thrust24THRUST_300001_SM_1000_NS8cuda_cub4core6detail5shmemE+128];
	abs.f64 	%fd270, %fd350;
	abs.f64 	%fd271, %fd269;
	setp.lt.f64 	%p93, %fd270, %fd271;
	mov.u64 	%rd367, %rd194;
	mov.f64 	%fd351, %fd269;
	@%p93 bra 	$L__BB4_204;
	setp.lt.f64 	%p94, %fd271, %fd270;
	mov.u64 	%rd367, %rd366;
	mov.f64 	%fd351, %fd350;
	@%p94 bra 	$L__BB4_204;
	setp.lt.s64 	%p95, %rd366, %rd194;
	selp.f64 	%fd351, %fd350, %fd269, %p95;
	min.s64 	%rd367, %rd366, %rd194;
$L__BB4_204:
	mov.u32 	%r387, %tid.x;
	setp.ne.s32 	%p212, %r387, 0;
	@%p212 bra 	$L__BB4_206;
	ld.param.u64 	%rd297, [_ZN6thrust24THRUST_300001_SM_1000_NS8cuda_cub4core6detail13_kernel_agentINS1_8__reduce11ReduceAgentINS0_12zip_iteratorIN4cuda3std3__45tupleIJNS0_10device_ptrIdEENS0_17counting_iteratorIlNS0_11use_defaultESF_SF_EEEEEEEPNSB_IJdlEEESJ_iNS1_9__extrema9arg_max_fIdl10ComparatorEEEEJSI_SK_iSO_EEEvDpT0__param_1];
	cvta.to.global.u64 	%rd296, %rd297;
	st.global.f64 	[%rd296], %fd351;
	st.global.u64 	[%rd296+8], %rd367;
$L__BB4_206:
	ret;

}
	// .globl	_ZN6thrust24THRUST_300001_SM_1000_NS8cuda_cub4core6detail13_kernel_agentINS1_8__reduce11ReduceAgentINS0_12zip_iteratorIN4cuda3std3__45tupleIJNS0_10device_ptrIdEENS0_17counting_iteratorIlNS0_11use_defaultESF_SF_EEEEEEEPNSB_IJdlEEESJ_iNS1_9__extrema9arg_max_fIdl10ComparatorEEEEJSI_SK_iN3cub18CUB_300001_SM_100013GridEvenShareIiEENSR_9GridQueueIjEESO_EEEvDpT0_
.visible .entry _ZN6thrust24THRUST_300001_SM_1000_NS8cuda_cub4core6detail13_kernel_agentINS1_8__reduce11ReduceAgentINS0_12zip_iteratorIN4cuda3std3__45tupleIJNS0_10device_ptrIdEENS0_17counting_iteratorIlNS0_11use_defaultESF_SF_EEEEEEEPNSB_IJdlEEESJ_iNS1_9__extrema9arg_max_fIdl10ComparatorEEEEJSI_SK_iN3cub18CUB_300001_SM_100013GridEvenShareIiEENSR_9GridQueueIjEESO_EEEvDpT0_(
	.param .align 8 .b8 _ZN6thrust24THRUST_300001_SM_1000_NS8cuda_cub4core6detail13_kernel_agentINS1_8__reduce11ReduceAgentINS0_12zip_iteratorIN4cuda3std3__45tupleIJNS0_10device_ptrIdEENS0_17counting_iteratorIlNS0_11use_defaultESF_SF_EEEEEEEPNSB_IJdlEEESJ_iNS1_9__extrema9arg_max_fIdl10ComparatorEEEEJSI_SK_iN3cub18CUB_300001_SM_100013GridEvenShareIiEENSR_9GridQueueIjEESO_EEEvDpT0__param_0[16],
	.param .u64 .ptr .align 1 _ZN6thrust24THRUST_300001_SM_1000_NS8cuda_cub4core6detail13_kernel_agentINS1_8__reduce11ReduceAgentINS0_12zip_iteratorIN4cuda3std3__45tupleIJNS0_10device_ptrIdEENS0_17counting_iteratorIlNS0_11use_defaultESF_SF_EEEEEEEPNSB_IJdlEEESJ_iNS1_9__extrema9arg_max_fIdl10ComparatorEEEEJSI_SK_iN3cub18CUB_300001_SM_100013GridEvenShareIiEENSR_9GridQueueIjEESO_EEEvDpT0__param_1,
	.param .u32 _ZN6thrust24THRUST_300001_SM_1000_NS8cuda_cub4core6detail13_kernel_agentINS1_8__reduce11ReduceAgentINS0_12zip_iteratorIN4cuda3std3__45tupleIJNS0_10device_ptrIdEENS0_17counting_iteratorIlNS0_11use_defaultESF_SF_EEEEEEEPNSB_IJdlEEESJ_iNS1_9__extrema9arg_max_fIdl10ComparatorEEEEJSI_SK_iN3cub18CUB_300001_SM_100013GridEvenShareIiEENSR_9GridQueueIjEESO_EEEvDpT0__param_2,
	.param .align 4 .b8 _ZN6thrust24THRUST_300001_SM_1000_NS8cuda_cub4core6detail13_kernel_agentINS1_8__reduce11ReduceAgentINS0_12zip_iteratorIN4cuda3std3__45tupleIJNS0_10device_ptrIdEENS0_17counting_iteratorIlNS0_11use_defaultESF_SF_EEEEEEEPNSB_IJdlEEESJ_iNS1_9__extrema9arg_max_fIdl10ComparatorEEEEJSI_SK_iN3cub18CUB_300001_SM_100013GridEvenShareIiEENSR_9GridQueueIjEESO_EEEvDpT0__param_3[40],
	.param .align 8 .b8 _ZN6thrust24THRUST_300001_SM_1000_NS8cuda_cub4core6detail13_kernel_agentINS1_8__reduce11ReduceAgentINS0_12zip_iteratorIN4cuda3std3__45tupleIJNS0_10device_ptrIdEENS0_17counting_iteratorIlNS0_11use_defaultESF_SF_EEEEEEEPNSB_IJdlEEESJ_iNS1_9__extrema9arg_max_fIdl10ComparatorEEEEJSI_SK_iN3cub18CUB_300001_SM_100013GridEvenShareIiEENSR_9GridQueueIjEESO_EEEvDpT0__param_4[8],
	.param .align 1 .b8 _ZN6thrust24THRUST_300001_SM_1000_NS8cuda_cub4core6detail13_kernel_agentINS1_8__reduce11ReduceAgentINS0_12zip_iteratorIN4cuda3std3__45tupleIJNS0_10device_ptrIdEENS0_17counting_iteratorIlNS0_11use_defaultESF_SF_EEEEEEEPNSB_IJdlEEESJ_iNS1_9__extrema9arg_max_fIdl10ComparatorEEEEJSI_SK_iN3cub18CUB_300001_SM_100013GridEvenShareIiEENSR_9GridQueueIjEESO_EEEvDpT0__param_5[1]
)
.maxntid 256
{
	.reg .pred 	%p<215>;
	.reg .b32 	%r<437>;
	.reg .b64 	%rd<318>;
	.reg .b64 	%fd<352>;

	ld.param.u64 	%rd3, [_ZN6thrust24THRUST_300001_SM_1000_NS8cuda_cub4core6detail13_kernel_agentINS1_8__reduce11ReduceAgentINS0_12zip_iteratorIN4cuda3std3__45tupleIJNS0_10device_ptrIdEENS0_17counting_iteratorIlNS0_11use_defaultESF_SF_EEEEEEEPNSB_IJdlEEESJ_iNS1_9__extrema9arg_max_fIdl10ComparatorEEEEJSI_SK_iN3cub18CUB_300001_SM_100013GridEvenShareIiEENSR_9GridQueueIjEESO_EEEvDpT0__param_0+8];
	ld.param.u64 	%rd181, [_ZN6thrust24THRUST_300001_SM_1000_NS8cuda_cub4core6detail13_kernel_agentINS1_8__reduce11ReduceAgentINS0_12zip_iteratorIN4cuda3std3__45tupleIJNS0_10device_ptrIdEENS0_17counting_iteratorIlNS0_11use_defaultESF_SF_EEEEEEEPNSB_IJdlEEESJ_iNS1_9__extrema9arg_max_fIdl10ComparatorEEEEJSI_SK_iN3cub18CUB_300001_SM_100013GridEvenShareIiEENSR_9GridQueueIjEESO_EEEvDpT0__param_0];
	ld.param.u64 	%rd182, [_ZN6thrust24THRUST_300001_SM_1000_NS8cuda_cub4core6detail13_kernel_agentINS1_8__reduce11ReduceAgentINS0_12zip_iteratorIN4cuda3std3__45tupleIJNS0_10device_ptrIdEENS0_17counting_iteratorIlNS0_11use_defaultESF_SF_EEEEEEEPNSB_IJdlEEESJ_iNS1_9__extrema9arg_max_fIdl10ComparatorEEEEJSI_SK_iN3cub18CUB_300001_SM_100013GridEvenShareIiEENSR_9GridQueueIjEESO_EEEvDpT0__param_4];
	ld.param.u32 	%r66, [_ZN6thrust24THRUST_300001_SM_1000_NS8cuda_cub4core6detail13_kernel_agentINS1_8__reduce11ReduceAgentINS0_12zip_iteratorIN4cuda3std3__45tupleIJNS0_10device_ptrIdEENS0_17counting_iteratorIlNS0_11use_defaultESF_SF_EEEEEEEPNSB_IJdlEEESJ_iNS1_9__extrema9arg_max_fIdl10ComparatorEEEEJSI_SK_iN3cub18CUB_300001_SM_100013GridEvenShareIiEENSR_9GridQueueIjEESO_EEEvDpT0__param_2];
	cvta.to.global.u64 	%rd1, %rd182;
	cvta.to.global.u64 	%rd2, %rd181;
	mov.u32 	%r1, %ctaid.x;
	mul.lo.s32 	%r2, %r1, 1280;
	mov.u32 	%r67, %nctaid.x;
	mul.lo.s32 	%r3, %r67, 1280;
	add.s32 	%r68, %r2, 1280;
	setp.le.s32 	%p1, %r68, %r66;
	@%p1 bra 	$L__BB5_121;
	sub.s32 	%r4, %r66, %r2;
	mov.u32 	%r5, %tid.x;
	setp.ge.s32 	%p98, %r5, %r4;
	mov.f64 	%fd298, 0d0000000000000000;
	mov.b64 	%rd264, 0;
	mov.u32 	%r420, %r5;
	@%p98 bra 	$L__BB5_3;
	add.s32 	%r190, %r2, %r5;
	cvt.s64.s32 	%rd219, %r190;
	mul.wide.s32 	%rd220, %r190, 8;
	add.s64 	%rd221, %rd2, %rd220;
	add.s64 	%rd264, %rd3, %rd219;
	ld.global.f64 	%fd298, [%rd221];
	add.s32 	%r420, %r5, 256;
$L__BB5_3:
	setp.ge.s32 	%p99, %r420, %r4;
	@%p99 bra 	$L__BB5_25;
	not.b32 	%r191, %r420;
	add.s32 	%r192, %r66, %r191;
	sub.s32 	%r8, %r192, %r2;
	and.b32  	%r193, %r8, 768;
	setp.eq.s32 	%p100, %r193, 768;
	@%p100 bra 	$L__BB5_10;
	add.s32 	%r418, %r420, %r2;
	shr.u32 	%r194, %r8, 8;
	add.s32 	%r195, %r194, 1;
	and.b32  	%r196, %r195, 3;
	neg.s32 	%r417, %r196;
$L__BB5_6:
	.pragma "nounroll";
	mov.u64 	%rd6, %rd264;
	mov.f64 	%fd3, %fd298;
	cvt.s64.s32 	%rd223, %r418;
	add.s64 	%rd7, %rd3, %rd223;
	mul.wide.s32 	%rd224, %r418, 8;
	add.s64 	%rd225, %rd2, %rd224;
	ld.global.f64 	%fd4, [%rd225];
	abs.f64 	%fd5, %fd3;
	abs.f64 	%fd6, %fd4;
	setp.lt.f64 	%p101, %fd5, %fd6;
	mov.u64 	%rd264, %rd7;
	mov.f64 	%fd298, %fd4;
	@%p101 bra 	$L__BB5_9;
	setp.lt.f64 	%p102, %fd6, %fd5;
	mov.u64 	%rd264, %rd6;
	mov.f64 	%fd298, %fd3;
	@%p102 bra 	$L__BB5_9;
	setp.lt.s64 	%p103, %rd6, %rd7;
	min.s64 	%rd264, %rd6, %rd7;
	selp.f64 	%fd298, %fd3, %fd4, %p103;
$L__BB5_9:
	add.s32 	%r420, %r420, 256;
	add.s32 	%r418, %r418, 256;
	add.s32 	%r417, %r417, 1;
	setp.ne.s32 	%p104, %r417, 0;
	@%p104 bra 	$L__BB5_6;
$L__BB5_10:
	setp.lt.u32 	%p105, %r8, 768;
	@%p105 bra 	$L__BB5_25;
	add.s32 	%r421, %r420, %r2;
	add.s32 	%r424, %r421, 256;
	add.s32 	%r423, %r421, 512;
	add.s32 	%r422, %r421, 768;
	add.s64 	%rd12, %rd2, 4096;
$L__BB5_12:
	cvt.s64.s32 	%rd226, %r424;
	add.s64 	%rd14, %rd3, %rd226;
	cvt.s64.s32 	%rd227, %r423;
	add.s64 	%rd15, %rd3, %rd227;
	cvt.s64.s32 	%rd228, %r422;
	add.s64 	%rd16, %rd3, %rd228;
	cvt.s64.s32 	%rd229, %r421;
	mul.wide.s32 	%rd230, %r421, 8;
	add.s64 	%rd17, %rd12, %rd230;
	add.s64 	%rd18, %rd3, %rd229;
	ld.global.f64 	%fd12, [%rd17+-4096];
	abs.f64 	%fd13, %fd298;
	abs.f64 	%fd14, %fd12;
	setp.lt.f64 	%p106, %fd13, %fd14;
	mov.u64 	%rd261, %rd18;
	mov.f64 	%fd295, %fd12;
	@%p106 bra 	$L__BB5_15;
	setp.lt.f64 	%p107, %fd14, %fd13;
	mov.u64 	%rd261, %rd264;
	mov.f64 	%fd295, %fd298;
	@%p107 bra 	$L__BB5_15;
	setp.lt.s64 	%p108, %rd264, %rd18;
	min.s64 	%rd261, %rd264, %rd18;
	selp.f64 	%fd295, %fd298, %fd12, %p108;
$L__BB5_15:
	ld.global.f64 	%fd17, [%rd17+-2048];
	abs.f64 	%fd18, %fd295;
	abs.f64 	%fd19, %fd17;
	setp.lt.f64 	%p109, %fd18, %fd19;
	mov.u64 	%rd262, %rd14;
	mov.f64 	%fd296, %fd17;
	@%p109 bra 	$L__BB5_18;
	setp.lt.f64 	%p110, %fd19, %fd18;
	mov.u64 	%rd262, %rd261;
	mov.f64 	%fd296, %fd295;
	@%p110 bra 	$L__BB5_18;
	setp.lt.s64 	%p111, %rd261, %rd14;
	min.s64 	%rd262, %rd261, %rd14;
	selp.f64 	%fd296, %fd295, %fd17, %p111;
$L__BB5_18:
	ld.global.f64 	%fd22, [%rd17];
	abs.f64 	%fd23, %fd296;
	abs.f64 	%fd24, %fd22;
	setp.lt.f64 	%p112, %fd23, %fd24;
	mov.u64 	%rd263, %rd15;
	mov.f64 	%fd297, %fd22;
	@%p112 bra 	$L__BB5_21;
	setp.lt.f64 	%p113, %fd24, %fd23;
	mov.u64 	%rd263, %rd262;
	mov.f64 	%fd297, %fd296;
	@%p113 bra 	$L__BB5_21;
	setp.lt.s64 	%p114, %rd262, %rd15;
	min.s64 	%rd263, %rd262, %rd15;
	selp.f64 	%fd297, %fd296, %fd22, %p114;
$L__BB5_21:
	ld.global.f64 	%fd27, [%rd17+2048];
	abs.f64 	%fd28, %fd297;
	abs.f64 	%fd29, %fd27;
	setp.lt.f64 	%p115, %fd28, %fd29;
	mov.u64 	%rd264, %rd16;
	mov.f64 	%fd298, %fd27;
	@%p115 bra 	$L__BB5_24;
	setp.lt.f64 	%p116, %fd29, %fd28;
	mov.u64 	%rd264, %rd263;
	mov.f64 	%fd298, %fd297;
	@%p116 bra 	$L__BB5_24;
	setp.lt.s64 	%p117, %rd263, %rd16;
	min.s64 	%rd264, %rd263, %rd16;
	selp.f64 	%fd298, %fd297, %fd27, %p117;
$L__BB5_24:
	add.s32 	%r420, %r420, 1024;
	add.s32 	%r424, %r424, 1024;
	add.s32 	%r423, %r423, 1024;
	add.s32 	%r422, %r422, 1024;
	add.s32 	%r421, %r421, 1024;
	setp.lt.s32 	%p118, %r420, %r4;
	@%p118 bra 	$L__BB5_12;
$L__BB5_25:
	setp.lt.s32 	%p119, %r4, 256;
	@%p119 bra 	$L__BB5_70;
	// begin inline asm
	mov.u32 %r310, %laneid;
	// end inline asm
	mov.b64 	%rd241, %fd298;
	mov.b64 	{%r312, %r317}, %rd241;
	mov.b32 	%r328, 1;
	mov.b32 	%r329, 31;
	mov.b32 	%r330, -1;
	// begin inline asm
	shfl.sync.down.b32 %r311, %r312, %r328, %r329, %r330;
	// end inline asm
	// begin inline asm
	shfl.sync.down.b32 %r316, %r317, %r328, %r329, %r330;
	// end inline asm
	mov.b64 	%rd242, {%r311, %r316};
	mov.b64 	%fd33, %rd242;
	mov.b64 	{%r322, %r327}, %rd264;
	// begin inline asm
	shfl.sync.down.b32 %r321, %r322, %r328, %r329, %r330;
	// end inline asm
	// begin inline asm
	shfl.sync.down.b32 %r326, %r327, %r328, %r329, %r330;
	// end inline asm
	mov.b64 	%rd28, {%r321, %r326};
	setp.gt.s32 	%p171, %r310, 30;
	mov.u64 	%rd266, %rd264;
	mov.f64 	%fd300, %fd298;
	@%p171 bra 	$L__BB5_30;
	abs.f64 	%fd34, %fd298;
	abs.f64 	%fd35, %fd33;
	setp.lt.f64 	%p172, %fd34, %fd35;
	mov.u64 	%rd266, %rd28;
	mov.f64 	%fd300, %fd33;
	@%p172 bra 	$L__BB5_30;
	setp.lt.f64 	%p173, %fd35, %fd34;
	mov.u64 	%rd266, %rd264;
	mov.f64 	%fd300, %fd298;
	@%p173 bra 	$L__BB5_30;
	setp.lt.s64 	%p174, %rd264, %rd28;
	min.s64 	%rd266, %rd264, %rd28;
	selp.f64 	%fd300, %fd298, %fd33, %p174;
$L__BB5_30:
	mov.b64 	%rd243, %fd300;
	mov.b64 	{%r332, %r337}, %rd243;
	mov.b32 	%r348, 2;
	mov.b32 	%r349, 31;
	mov.b32 	%r350, -1;
	// begin inline asm
	shfl.sync.down.b32 %r331, %r332, %r348, %r349, %r350;
	// end inline asm
	// begin inline asm
	shfl.sync.down.b32 %r336, %r337, %r348, %r349, %r350;
	// end inline asm
	mov.b64 	%rd244, {%r331, %r336};
	mov.b64 	%fd38, %rd244;
	mov.b64 	{%r342, %r347}, %rd266;
	// begin inline asm
	shfl.sync.down.b32 %r341, %r342, %r348, %r349, %r350;
	// end inline asm
	// begin inline asm
	shfl.sync.down.b32 %r346, %r347, %r348, %r349, %r350;
	// end inline asm
	mov.b64 	%rd31, {%r341, %r346};
	setp.gt.s32 	%p175, %r310, 29;
	mov.u64 	%rd267, %rd266;
	mov.f64 	%fd301, %fd300;
	@%p175 bra 	$L__BB5_34;
	abs.f64 	%fd39, %fd300;
	abs.f64 	%fd40, %fd38;
	setp.lt.f64 	%p176, %fd39, %fd40;
	mov.u64 	%rd267, %rd31;
	mov.f64 	%fd301, %fd38;
	@%p176 bra 	$L__BB5_34;
	setp.lt.f64 	%p177, %fd40, %fd39;
	mov.u64 	%rd267, %rd266;
	mov.f64 	%fd301, %fd300;
	@%p177 bra 	$L__BB5_34;
	setp.lt.s64 	%p178, %rd266, %rd31;
	min.s64 	%rd267, %rd266, %rd31;
	selp.f64 	%fd301, %fd300, %fd38, %p178;
$L__BB5_34:
	mov.b64 	%rd245, %fd301;
	mov.b64 	{%r352, %r357}, %rd245;
	mov.b32 	%r368, 4;
	mov.b32 	%r369, 31;
	mov.b32 	%r370, -1;
	// begin inline asm
	shfl.sync.down.b32 %r351, %r352, %r368, %r369, %r370;
	// end inline asm
	// begin inline asm
	shfl.sync.down.b32 %r356, %r357, %r368, %r369, %r370;
	// end inline asm
	mov.b64 	%rd246, {%r351, %r356};
	mov.b64 	%fd43, %rd246;
	mov.b64 	{%r362, %r367}, %rd267;
	// begin inline asm
	shfl.sync.down.b32 %r361, %r362, %r368, %r369, %r370;
	// end inline asm
	// begin inline asm
	shfl.sync.down.b32 %r366, %r367, %r368, %r369, %r370;
	// end inline asm
	mov.b64 	%rd34, {%r361, %r366};
	setp.gt.s32 	%p179, %r310, 27;
	mov.u64 	%rd268, %rd267;
	mov.f64 	%fd302, %fd301;
	@%p179 bra 	$L__BB5_38;
	abs.f64 	%fd44, %fd301;
	abs.f64 	%fd45, %fd43;
	setp.lt.f64 	%p180, %fd44, %fd45;
	mov.u64 	%rd268, %rd34;
	mov.f64 	%fd302, %fd43;
	@%p180 bra 	$L__BB5_38;
	setp.lt.f64 	%p181, %fd45, %fd44;
	mov.u64 	%rd268, %rd267;
	mov.f64 	%fd302, %fd301;
	@%p181 bra 	$L__BB5_38;
	setp.lt.s64 	%p182, %rd267, %rd34;
	min.s64 	%rd268, %rd267, %rd34;
	selp.f64 	%fd302, %fd301, %fd43, %p182;
$L__BB5_38:
	mov.b64 	%rd247, %fd302;
	mov.b64 	{%r372, %r377}, %rd247;
	mov.b32 	%r388, 8;
	mov.b32 	%r389, 31;
	mov.b32 	%r390, -1;
	// begin inline asm
	shfl.sync.down.b32 %r371, %r372, %r388, %r389, %r390;
	// end inline asm
	// begin inline asm
	shfl.sync.down.b32 %r376, %r377, %r388, %r389, %r390;
	// end inline asm
	mov.b64 	%rd248, {%r371, %r376};
	mov.b64 	%fd48, %rd248;
	mov.b64 	{%r382, %r387}, %rd268;
	// begin inline asm
	shfl.sync.down.b32 %r381, %r382, %r388, %r389, %r390;
	// end inline asm
	// begin inline asm
	shfl.sync.down.b32 %r386, %r387, %r388, %r389, %r390;
	// end inline asm
	mov.b64 	%rd37, {%r381, %r386};
	setp.gt.s32 	%p183, %r310, 23;
	mov.u64 	%rd269, %rd268;
	mov.f64 	%fd303, %fd302;
	@%p183 bra 	$L__BB5_42;
	abs.f64 	%fd49, %fd302;
	abs.f64 	%fd50, %fd48;
	setp.lt.f64 	%p184, %fd49, %fd50;
	mov.u64 	%rd269, %rd37;
	mov.f64 	%fd303, %fd48;
	@%p184 bra 	$L__BB5_42;
	setp.lt.f64 	%p185, %fd50, %fd49;
	mov.u64 	%rd269, %rd268;
	mov.f64 	%fd303, %fd302;
	@%p185 bra 	$L__BB5_42;
	setp.lt.s64 	%p186, %rd268, %rd37;
	min.s64 	%rd269, %rd268, %rd37;
	selp.f64 	%fd303, %fd302, %fd48, %p186;
$L__BB5_42:
	mov.b64 	%rd249, %fd303;
	mov.b64 	{%r392, %r397}, %rd249;
	mov.b32 	%r408, 16;
	mov.b32 	%r409, 31;
	mov.b32 	%r410, -1;
	// begin inline asm
	shfl.sync.down.b32 %r391, %r392, %r408, %r409, %r410;
	// end inline asm
	// begin inline asm
	shfl.sync.down.b32 %r396, %r397, %r408, %r409, %r410;
	// end inline asm
	mov.b64 	%rd250, {%r391, %r396};
	mov.b64 	%fd53, %rd250;
	mov.b64 	{%r402, %r407}, %rd269;
	// begin inline asm
	shfl.sync.down.b32 %r401, %r402, %r408, %r409, %r410;
	// end inline asm
	// begin inline asm
	shfl.sync.down.b32 %r406, %r407, %r408, %r409, %r410;
	// end inline asm
	mov.b64 	%rd40, {%r401, %r406};
	setp.gt.s32 	%p187, %r310, 15;
	mov.u64 	%rd317, %rd269;
	mov.f64 	%fd351, %fd303;
	@%p187 bra 	$L__BB5_46;
	abs.f64 	%fd54, %fd303;
	abs.f64 	%fd55, %fd53;
	setp.lt.f64 	%p188, %fd54, %fd55;
	mov.u64 	%rd317, %rd40;
	mov.f64 	%fd351, %fd53;
	@%p188 bra 	$L__BB5_46;
	setp.lt.f64 	%p189, %fd55, %fd54;
	mov.u64 	%rd317, %rd269;
	mov.f64 	%fd351, %fd303;
	@%p189 bra 	$L__BB5_46;
	setp.lt.s64 	%p190, %rd269, %rd40;
	min.s64 	%rd317, %rd269, %rd40;
	selp.f64 	%fd351, %fd303, %fd53, %p190;
$L__BB5_46:
	setp.ne.s32 	%p191, %r310, 0;
	@%p191 bra 	$L__BB5_48;
	shr.u32 	%r411, %r5, 1;
	and.b32  	%r412, %r411, 496;
	mov.u32 	%r413, _ZN6thrust24THRUST_300001_SM_1000_NS8cuda_cub4core6detail5shmemE;
	add.s32 	%r414, %r413, %r412;
	st.shared.f64 	[%r414+8], %fd351;
	st.shared.u64 	[%r414+16], %rd317;
$L__BB5_48:
	bar.sync 	0;
	setp.ne.s32 	%p192, %r5, 0;
	@%p192 bra 	$L__BB5_208;
	ld.shared.f64 	%fd58, [_ZN6thrust24THRUST_300001_SM_1000_NS8cuda_cub4core6detail5shmemE+24];
	ld.shared.u64 	%rd43, [_ZN6thrust24THRUST_300001_SM_1000_NS8cuda_cub4core6detail5shmemE+32];
	abs.f64 	%fd59, %fd351;
	abs.f64 	%fd60, %fd58;
	setp.lt.f64 	%p193, %fd59, %fd60;
	mov.u64 	%rd271, %rd43;
	mov.f64 	%fd305, %fd58;
	@%p193 bra 	$L__BB5_52;
	setp.lt.f64 	%p194, %fd60, %fd59;
	mov.u64 	%rd271, %rd317;
	mov.f64 	%fd305, %fd351;
	@%p194 bra 	$L__BB5_52;
	setp.lt.s64 	%p195, %rd317, %rd43;
	min.s64 	%rd271, %rd317, %rd43;
	selp.f64 	%fd305, %fd351, %fd58, %p195;
$L__BB5_52:
	ld.shared.f64 	%fd63, [_ZN6thrust24THRUST_300001_SM_1000_NS8cuda_cub4core6detail5shmemE+40];
	ld.shared.u64 	%rd46, [_ZN6thrust24THRUST_300001_SM_1000_NS8cuda_cub4core6detail5shmemE+48];
	abs.f64 	%fd64, %fd305;
	abs.f64 	%fd65, %fd63;
	setp.lt.f64 	%p196, %fd64, %fd65;
	mov.u64 	%rd272, %rd46;
	mov.f64 	%fd306, %fd63;
	@%p196 bra 	$L__BB5_55;
	setp.lt.f64 	%p197, %fd65, %fd64;
	mov.u64 	%rd272, %rd271;
	mov.f64 	%fd306, %fd305;
	@%p197 bra 	$L__BB5_55;
	setp.lt.s64 	%p198, %rd271, %rd46;
	min.s64 	%rd272, %rd271, %rd46;
	selp.f64 	%fd306, %fd305, %fd63, %p198;
$L__BB5_55:
	ld.shared.f64 	%fd68, [_ZN6thrust24THRUST_300001_SM_1000_NS8cuda_cub4core6detail5shmemE+56];
	ld.shared.u64 	%rd49, [_ZN6thrust24THRUST_300001_SM_1000_NS8cuda_cub4core6detail5shmemE+64];
	abs.f64 	%fd69, %fd306;
	abs.f64 	%fd70, %fd68;
	setp.lt.f64 	%p199, %fd69, %fd70;
	mov.u64 	%rd273, %rd49;
	mov.f64 	%fd307, %fd68;
	@%p199 bra 	$L__BB5_58;
	setp.lt.f64 	%p200, %fd70, %fd69;
	mov.u64 	%rd273, %rd272;
	mov.f64 	%fd307, %fd306;
	@%p200 bra 	$L__BB5_58;
	setp.lt.s64 	%p201, %rd272, %rd49;
	min.s64 	%rd273, %rd272, %rd49;
	selp.f64 	%fd307, %fd306, %fd68, %p201;
$L__BB5_58:
	ld.shared.f64 	%fd73, [_ZN6thrust24THRUST_300001_SM_1000_NS8cuda_cub4core6detail5shmemE+72];
	ld.shared.u64 	%rd52, [_ZN6thrust24THRUST_300001_SM_1000_NS8cuda_cub4core6detail5shmemE+80];
	abs.f64 	%fd74, %fd307;
	abs.f64 	%fd75, %fd73;
	setp.lt.f64 	%p202, %fd74, %fd75;
	mov.u64 	%rd274, %rd52;
	mov.f64 	%fd308, %fd73;
	@%p202 bra 	$L__BB5_61;
	setp.lt.f64 	%p203, %fd75, %fd74;
	mov.u64 	%rd274, %rd273;
	mov.f64 	%fd308, %fd307;
	@%p203 bra 	$L__BB5_61;
	setp.lt.s64 	%p204, %rd273, %rd52;
	min.s64 	%rd274, %rd273, %rd52;
	selp.f64 	%fd308, %fd307, %fd73, %p204;
$L__BB5_61:
	ld.shared.f64 	%fd78, [_ZN6thrust24THRUST_300001_SM_1000_NS8cuda_cub4core6detail5shmemE+88];
	ld.shared.u64 	%rd55, [_ZN6thrust24THRUST_300001_SM_1000_NS8cuda_cub4core6detail5shmemE+96];
	abs.f64 	%fd79, %fd308;
	abs.f64 	%fd80, %fd78;
	setp.lt.f64 	%p205, %fd79, %fd80;
	mov.u64 	%rd275, %rd55;
	mov.f64 	%fd309, %fd78;
	@%p205 bra 	$L__BB5_64;
	setp.lt.f64 	%p206, %fd80, %fd79;
	mov.u64 	%rd275, %rd274;
	mov.f64 	%fd309, %fd308;
	@%p206 bra 	$L__BB5_64;
	setp.lt.s64 	%p207, %rd274, %rd55;
	min.s64 	%rd275, %rd274, %rd55;
	selp.f64 	%fd309, %fd308, %fd78, %p207;
$L__BB5_64:
	ld.shared.f64 	%fd83, [_ZN6thrust24THRUST_300001_SM_1000_NS8cuda_cub4core6detail5shmemE+104];
	ld.shared.u64 	%rd58, [_ZN6thrust24THRUST_300001_SM_1000_NS8cuda_cub4core6detail5shmemE+112];
	abs.f64 	%fd84, %fd309;
	abs.f64 	%fd85, %fd83;
	setp.lt.f64 	%p208, %fd84, %fd85;
	mov.u64 	%rd276, %rd58;
	mov.f64 	%fd310, %fd83;
	@%p208 bra 	$L__BB5_67;
	setp.lt.f64 	%p209, %fd85, %fd84;
	mov.u64 	%rd276, %rd275;
	mov.f64 	%fd310, %fd309;
	@%p209 bra 	$L__BB5_67;
	setp.lt.s64 	%p210, %rd275, %rd58;
	min.s64 	%rd276, %rd275, %rd58;
	selp.f64 	%fd310, %fd309, %fd83, %p210;
$L__BB5_67:
	ld.shared.f64 	%fd88, [_ZN6thrust24THRUST_300001_SM_1000_NS8cuda_cub4core6detail5shmemE+120];
	ld.shared.u64 	%rd61, [_ZN6thrust24THRUST_300001_SM_1000_NS8cuda_cub4core6detail5shmemE+128];
	abs.f64 	%fd89, %fd310;
	abs.f64 	%fd90, %fd88;
	setp.lt.f64 	%p211, %fd89, %fd90;
	mov.u64 	%rd317, %rd61;
	mov.f64 	%fd351, %fd88;
	@%p211 bra 	$L__BB5_208;
	setp.lt.f64 	%p212, %fd90, %fd89;
	mov.u64 	%rd317, %rd276;
	mov.f64 	%fd351, %fd310;
	@%p212 bra 	$L__BB5_208;
	setp.lt.s64 	%p213, %rd276, %rd61;
	min.s64 	%rd317, %rd276, %rd61;
	selp.f64 	%fd351, %fd310, %fd88, %p213;
	bra.uni 	$L__BB5_208;
$L__BB5_70:
	// begin inline asm
	mov.u32 %r197, %laneid;
	// end inline asm
	and.b32  	%r218, %r5, 992;
	add.s32 	%r219, %r218, 32;
	setp.gt.s32 	%p120, %r219, %r4;
	not.b32 	%r220, %r218;
	add.s32 	%r221, %r4, %r220;
	selp.b32 	%r216, %r221, 31, %p120;
	mov.b64 	%rd231, %fd298;
	mov.b64 	{%r199, %r204}, %rd231;
	mov.b32 	%r215, 1;
	mov.b32 	%r217, -1;
	// begin inline asm
	shfl.sync.down.b32 %r198, %r199, %r215, %r216, %r217;
	// end inline asm
	// begin inline asm
	shfl.sync.down.b32 %r203, %r204, %r215, %r216, %r217;
	// end inline asm
	mov.b64 	%rd232, {%r198, %r203};
	mov.b64 	%fd92, %rd232;
	mov.b64 	{%r209, %r214}, %rd264;
	// begin inline asm
	shfl.sync.down.b32 %r208, %r209, %r215, %r216, %r217;
	// end inline asm
	// begin inline asm
	shfl.sync.down.b32 %r213, %r214, %r215, %r216, %r217;
	// end inline asm
	mov.b64 	%rd63, {%r208, %r213};
	setp.ge.s32 	%p121, %r197, %r216;
	mov.u64 	%rd277, %rd264;
	mov.f64 	%fd311, %fd298;
	@%p121 bra 	$L__BB5_74;
	abs.f64 	%fd93, %fd298;
	abs.f64 	%fd94, %fd92;
	setp.lt.f64 	%p122, %fd93, %fd94;
	mov.u64 	%rd277, %rd63;
	mov.f64 	%fd311, %fd92;
	@%p122 bra 	$L__BB5_74;
	setp.lt.f64 	%p123, %fd94, %fd93;
	mov.u64 	%rd277, %rd264;
	mov.f64 	%fd311, %fd298;
	@%p123 bra 	$L__BB5_74;
	setp.lt.s64 	%p124, %rd264, %rd63;
	min.s64 	%rd277, %rd264, %rd63;
	selp.f64 	%fd311, %fd298, %fd92, %p124;
$L__BB5_74:
	mov.b64 	%rd233, %fd311;
	mov.b64 	{%r223, %r228}, %rd233;
	mov.b32 	%r239, 2;
	mov.b32 	%r241, -1;
	// begin inline asm
	shfl.sync.down.b32 %r222, %r223, %r239, %r216, %r241;
	// end inline asm
	// begin inline asm
	shfl.sync.down.b32 %r227, %r228, %r239, %r216, %r241;
	// end inline asm
	mov.b64 	%rd234, {%r222, %r227};
	mov.b64 	%fd97, %rd234;
	mov.b64 	{%r233, %r238}, %rd277;
	// begin inline asm
	shfl.sync.down.b32 %r232, %r233, %r239, %r216, %r241;
	// end inline asm
	// begin inline asm
	shfl.sync.down.b32 %r237, %r238, %r239, %r216, %r241;
	// end inline asm
	mov.b64 	%rd66, {%r232, %r237};
	add.s32 	%r242, %r197, 2;
	setp.gt.s32 	%p125, %r242, %r216;
	mov.u64 	%rd278, %rd277;
	mov.f64 	%fd312, %fd311;
	@%p125 bra 	$L__BB5_78;
	abs.f64 	%fd98, %fd311;
	abs.f64 	%fd99, %fd97;
	setp.lt.f64 	%p126, %fd98, %fd99;
	mov.u64 	%rd278, %rd66;
	mov.f64 	%fd312, %fd97;
	@%p126 bra 	$L__BB5_78;
	setp.lt.f64 	%p127, %fd99, %fd98;
	mov.u64 	%rd278, %rd277;
	mov.f64 	%fd312, %fd311;
	@%p127 bra 	$L__BB5_78;
	setp.lt.s64 	%p128, %rd277, %rd66;
	min.s64 	%rd278, %rd277, %rd66;
	selp.f64 	%fd312, %fd311, %fd97, %p128;
$L__BB5_78:
	mov.b64 	%rd235, %fd312;
	mov.b64 	{%r244, %r249}, %rd235;
	mov.b32 	%r260, 4;
	mov.b32 	%r262, -1;
	// begin inline asm
	shfl.sync.down.b32 %r243, %r244, %r260, %r216, %r262;
	// end inline asm
	// begin inline asm
	shfl.sync.down.b32 %r248, %r249, %r260, %r216, %r262;
	// end inline asm
	mov.b64 	%rd236, {%r243, %r248};
	mov.b64 	%fd102, %rd236;
	mov.b64 	{%r254, %r259}, %rd278;
	// begin inline asm
	shfl.sync.down.b32 %r253, %r254, %r260, %r216, %r262;
	// end inline asm
	// begin inline asm
	shfl.sync.down.b32 %r258, %r259, %r260, %r216, %r262;
	// end inline asm
	mov.b64 	%rd69, {%r253, %r258};
	add.s32 	%r263, %r197, 4;
	setp.gt.s32 	%p129, %r263, %r216;
	mov.u64 	%rd279, %rd278;
	mov.f64 	%fd313, %fd312;
	@%p129 bra 	$L__BB5_82;
	abs.f64 	%fd103, %fd312;
	abs.f64 	%fd104, %fd102;
	setp.lt.f64 	%p130, %fd103, %fd104;
	mov.u64 	%rd279, %rd69;
	mov.f64 	%fd313, %fd102;
	@%p130 bra 	$L__BB5_82;
	setp.lt.f64 	%p131, %fd104, %fd103;
	mov.u64 	%rd279, %rd278;
	mov.f64 	%fd313, %fd312;
	@%p131 bra 	$L__BB5_82;
	setp.lt.s64 	%p132, %rd278, %rd69;
	min.s64 	%rd279, %rd278, %rd69;
	selp.f64 	%fd313, %fd312, %fd102, %p132;
$L__BB5_82:
	mov.b64 	%rd237, %fd313;
	mov.b64 	{%r265, %r270}, %rd237;
	mov.b32 	%r281, 8;
	mov.b32 	%r283, -1;
	// begin inline asm
	shfl.sync.down.b32 %r264, %r265, %r281, %r216, %r283;
	// end inline asm
	// begin inline asm
	shfl.sync.down.b32 %r269, %r270, %r281, %r216, %r283;
	// end inline asm
	mov.b64 	%rd238, {%r264, %r269};
	mov.b64 	%fd107, %rd238;
	mov.b64 	{%r275, %r280}, %rd279;
	// begin inline asm
	shfl.sync.down.b32 %r274, %r275, %r281, %r216, %r283;
	// end inline asm
	// begin inline asm
	shfl.sync.down.b32 %r279, %r280, %r281, %r216, %r283;
	// end inline asm
	mov.b64 	%rd72, {%r274, %r279};
	add.s32 	%r284, %r197, 8;
	setp.gt.s32 	%p133, %r284, %r216;
	mov.u64 	%rd280, %rd279;
	mov.f64 	%fd314, %fd313;
	@%p133 bra 	$L__BB5_86;
	abs.f64 	%fd108, %fd313;
	abs.f64 	%fd109, %fd107;
	setp.lt.f64 	%p134, %fd108, %fd109;
	mov.u64 	%rd280, %rd72;
	mov.f64 	%fd314, %fd107;
	@%p134 bra 	$L__BB5_86;
	setp.lt.f64 	%p135, %fd109, %fd108;
	mov.u64 	%rd280, %rd279;
	mov.f64 	%fd314, %fd313;
	@%p135 bra 	$L__BB5_86;
	setp.lt.s64 	%p136, %rd279, %rd72;
	min.s64 	%rd280, %rd279, %rd72;
	selp.f64 	%fd314, %fd313, %fd107, %p136;
$L__BB5_86:
	mov.b64 	%rd239, %fd314;
	mov.b64 	{%r286, %r291}, %rd239;
	mov.b32 	%r302, 16;
	mov.b32 	%r304, -1;
	// begin inline asm
	shfl.sync.down.b32 %r285, %r286, %r302, %r216, %r304;
	// end inline asm
	// begin inline asm
	shfl.sync.down.b32 %r290, %r291, %r302, %r216, %r304;
	// end inline asm
	mov.b64 	%rd240, {%r285, %r290};
	mov.b64 	%fd112, %rd240;
	mov.b64 	{%r296, %r301}, %rd280;
	// begin inline asm
	shfl.sync.down.b32 %r295, %r296, %r302, %r216, %r304;
	// end inline asm
	// begin inline asm
	shfl.sync.down.b32 %r300, %r301, %r302, %r216, %r304;
	// end inline asm
	mov.b64 	%rd75, {%r295, %r300};
	add.s32 	%r305, %r197, 16;
	setp.gt.s32 	%p137, %r305, %r216;
	mov.u64 	%rd317, %rd280;
	mov.f64 	%fd351, %fd314;
	@%p137 bra 	$L__BB5_90;
	abs.f64 	%fd113, %fd314;
	abs.f64 	%fd114, %fd112;
	setp.lt.f64 	%p138, %fd113, %fd114;
	mov.u64 	%rd317, %rd75;
	mov.f64 	%fd351, %fd112;
	@%p138 bra 	$L__BB5_90;
	setp.lt.f64 	%p139, %fd114, %fd113;
	mov.u64 	%rd317, %rd280;
	mov.f64 	%fd351, %fd314;
	@%p139 bra 	$L__BB5_90;
	setp.lt.s64 	%p140, %rd280, %rd75;
	min.s64 	%rd317, %rd280, %rd75;
	selp.f64 	%fd351, %fd314, %fd112, %p140;
$L__BB5_90:
	setp.ne.s32 	%p141, %r197, 0;
	@%p141 bra 	$L__BB5_92;
	shr.u32 	%r306, %r5, 1;
	and.b32  	%r307, %r306, 496;
	mov.u32 	%r308, _ZN6thrust24THRUST_300001_SM_1000_NS8cuda_cub4core6detail5shmemE;
	add.s32 	%r309, %r308, %r307;
	st.shared.f64 	[%r309+8], %fd351;
	st.shared.u64 	[%r309+16], %rd317;
$L__BB5_92:
	bar.sync 	0;
	setp.ne.s32 	%p142, %r5, 0;
	@%p142 bra 	$L__BB5_208;
	setp.lt.s32 	%p143, %r4, 33;
	mov.f64 	%fd316, %fd351;
	mov.u64 	%rd282, %rd317;
	@%p143 bra 	$L__BB5_97;
	ld.shared.f64 	%fd117, [_ZN6thrust24THRUST_300001_SM_1000_NS8cuda_cub4core6detail5shmemE+24];
	ld.shared.u64 	%rd78, [_ZN6thrust24THRUST_300001_SM_1000_NS8cuda_cub4core6detail5shmemE+32];
	abs.f64 	%fd118, %fd351;
	abs.f64 	%fd119, %fd117;
	setp.lt.f64 	%p144, %fd118, %fd119;
	mov.f64 	%fd316, %fd117;
	mov.u64 	%rd282, %rd78;
	@%p144 bra 	$L__BB5_97;
	setp.lt.f64 	%p145, %fd119, %fd118;
	mov.f64 	%fd316, %fd351;
	mov.u64 	%rd282, %rd317;
	@%p145 bra 	$L__BB5_97;
	setp.lt.s64 	%p146, %rd317, %rd78;
	min.s64 	%rd282, %rd317, %rd78;
	selp.f64 	%fd316, %fd351, %fd117, %p146;
$L__BB5_97:
	setp.lt.s32 	%p147, %r4, 65;
	mov.f64 	%fd317, %fd316;
	mov.u64 	%rd283, %rd282;
	@%p147 bra 	$L__BB5_101;
	ld.shared.f64 	%fd122, [_ZN6thrust24THRUST_300001_SM_1000_NS8cuda_cub4core6detail5shmemE+40];
	ld.shared.u64 	%rd81, [_ZN6thrust24THRUST_300001_SM_1000_NS8cuda_cub4core6detail5shmemE+48];
	abs.f64 	%fd123, %fd316;
	abs.f64 	%fd124, %fd122;
	setp.lt.f64 	%p148, %fd123, %fd124;
	mov.f64 	%fd317, %fd122;
	mov.u64 	%rd283, %rd81;
	@%p148 bra 	$L__BB5_101;
	setp.lt.f64 	%p149, %fd124, %fd123;
	mov.f64 	%fd317, %fd316;
	mov.u64 	%rd283, %rd282;
	@%p149 bra 	$L__BB5_101;
	setp.lt.s64 	%p150, %rd282, %rd81;
	selp.f64 	%fd317, %fd316, %fd122, %p150;
	min.s64 	%rd283, %rd282, %rd81;
$L__BB5_101:
	setp.lt.s32 	%p151, %r4, 97;
	mov.f64 	%fd318, %fd317;
	mov.u64 	%rd284, %rd283;
	@%p151 bra 	$L__BB5_105;
	ld.shared.f64 	%fd127, [_ZN6thrust24THRUST_300001_SM_1000_NS8cuda_cub4core6detail5shmemE+56];
	ld.shared.u64 	%rd84, [_ZN6thrust24THRUST_300001_SM_1000_NS8cuda_cub4core6detail5shmemE+64];
	abs.f64 	%fd128, %fd317;
	abs.f64 	%fd129, %fd127;
	setp.lt.f64 	%p152, %fd128, %fd129;
	mov.f64 	%fd318, %fd127;
	mov.u64 	%rd284, %rd84;
	@%p152 bra 	$L__BB5_105;
	setp.lt.f64 	%p153, %fd129, %fd128;
	mov.f64 	%fd318, %fd317;
	mov.u64 	%rd284, %rd283;
	@%p153 bra 	$L__BB5_105;
	setp.lt.s64 	%p154, %rd283, %rd84;
	selp.f64 	%fd318, %fd317, %fd127, %p154;
	min.s64 	%rd284, %rd283, %rd84;
$L__BB5_105:
	setp.lt.s32 	%p155, %r4, 129;
	mov.f64 	%fd319, %fd318;
	mov.u64 	%rd285, %rd284;
	@%p155 bra 	$L__BB5_109;
	ld.shared.f64 	%fd132, [_ZN6thrust24THRUST_300001_SM_1000_NS8cuda_cub4core6detail5shmemE+72];
	ld.shared.u64 	%rd87, [_ZN6thrust24THRUST_300001_SM_1000_NS8cuda_cub4core6detail5shmemE+80];
	abs.f64 	%fd133, %fd318;
	abs.f64 	%fd134, %fd132;
	setp.lt.f64 	%p156, %fd133, %fd134;
	mov.f64 	%fd319, %fd132;
	mov.u64 	%rd285, %rd87;
	@%p156 bra 	$L__BB5_109;
	setp.lt.f64 	%p157, %fd134, %fd133;
	mov.f64 	%fd319, %fd318;
	mov.u64 	%rd285, %rd284;
	@%p157 bra 	$L__BB5_109;
	setp.lt.s64 	%p158, %rd284, %rd87;
	selp.f64 	%fd319, %fd318, %fd132, %p158;
	min.s64 	%rd285, %rd284, %rd87;
$L__BB5_109:
	setp.lt.s32 	%p159, %r4, 161;
	mov.f64 	%fd320, %fd319;
	mov.u64 	%rd286, %rd285;
	@%p159 bra 	$L__BB5_113;
	ld.shared.f64 	%fd137, [_ZN6thrust24THRUST_300001_SM_1000_NS8cuda_cub4core6detail5shmemE+88];
	ld.shared.u64 	%rd90, [_ZN6thrust24THRUST_300001_SM_1000_NS8cuda_cub4core6detail5shmemE+96];
	abs.f64 	%fd138, %fd319;
	abs.f64 	%fd139, %fd137;
	setp.lt.f64 	%p160, %fd138, %fd139;
	mov.f64 	%fd320, %fd137;
	mov.u64 	%rd286, %rd90;
	@%p160 bra 	$L__BB5_113;
	setp.lt.f64 	%p161, %fd139, %fd138;
	mov.f64 	%fd320, %fd319;
	mov.u64 	%rd286, %rd285;
	@%p161 bra 	$L__BB5_113;
	setp.lt.s64 	%p162, %rd285, %rd90;
	selp.f64 	%fd320, %fd319, %fd137, %p162;
	min.s64 	%rd286, %rd285, %rd90;
$L__BB5_113:
	setp.lt.s32 	%p163, %r4, 193;
	mov.f64 	%fd321, %fd320;
	mov.u64 	%rd287, %rd286;
	@%p163 bra 	$L__BB5_117;
	ld.shared.f64 	%fd142, [_ZN6thrust24THRUST_300001_SM_1000_NS8cuda_cub4core6detail5shmemE+104];
	ld.shared.u64 	%rd93, [_ZN6thrust24THRUST_300001_SM_1000_NS8cuda_cub4core6detail5shmemE+112];
	abs.f64 	%fd143, %fd320;
	abs.f64 	%fd144, %fd142;
	setp.lt.f64 	%p164, %fd143, %fd144;
	mov.f64 	%fd321, %fd142;
	mov.u64 	%rd287, %rd93;
	@%p164 bra 	$L__BB5_117;
	setp.lt.f64 	%p165, %fd144, %fd143;
	mov.f64 	%fd321, %fd320;
	mov.u64 	%rd287, %rd286;
	@%p165 bra 	$L__BB5_117;
	setp.lt.s64 	%p166, %rd286, %rd93;
	selp.f64 	%fd321, %fd320, %fd142, %p166;
	min.s64 	%rd287, %rd286, %rd93;
$L__BB5_117:
	setp.lt.s32 	%p167, %r4, 225;
	mov.u64 	%rd317, %rd287;
	mov.f64 	%fd351, %fd321;
	@%p167 bra 	$L__BB5_208;
	ld.shared.f64 	%fd147, [_ZN6thrust24THRUST_300001_SM_1000_NS8cuda_cub4core6detail5shmemE+120];
	ld.shared.u64 	%rd96, [_ZN6thrust24THRUST_300001_SM_1000_NS8cuda_cub4core6detail5shmemE+128];
	abs.f64 	%fd148, %fd321;
	abs.f64 	%fd149, %fd147;
	setp.lt.f64 	%p168, %fd148, %fd149;
	mov.u64 	%rd317, %rd96;
	mov.f64 	%fd351, %fd147;
	@%p168 bra 	$L__BB5_208;
	setp.lt.f64 	%p169, %fd149, %fd148;
	mov.u64 	%rd317, %rd287;
	mov.f64 	%fd351, %fd321;
	@%p169 bra 	$L__BB5_208;
	setp.lt.s64 	%p170, %rd287, %rd96;
	selp.f64 	%fd351, %fd321, %fd147, %p170;
	min.s64 	%rd317, %rd287, %rd96;
	bra.uni 	$L__BB5_208;
$L__BB5_121:
	mov.u32 	%r35, %tid.x;
	cvt.s64.s32 	%rd183, %r2;
	add.s64 	%rd98, %rd3, %rd183;
	cvt.u64.u32 	%rd99, %r35;
	add.s64 	%rd184, %rd99, %rd183;
	shl.b64 	%rd185, %rd184, 3;
	add.s64 	%rd186, %rd2, %rd185;
	ld.global.f64 	%fd274, [%rd186];
	add.s32 	%r69, %r35, 256;
	cvt.u64.u32 	%rd187, %r69;
	ld.global.f64 	%fd275, [%rd186+2048];
	add.s32 	%r70, %r35, 512;
	cvt.u64.u32 	%rd188, %r70;
	ld.global.f64 	%fd276, [%rd186+4096];
	add.s32 	%r71, %r35, 768;
	cvt.u64.u32 	%rd189, %r71;
	ld.global.f64 	%fd277, [%rd186+6144];
	or.b32  	%r72, %r35, 1024;
	cvt.u64.u32 	%rd100, %r72;
	add.s64 	%rd305, %rd98, %rd100;
	ld.global.f64 	%fd339, [%rd186+8192];
	abs.f64 	%fd278, %fd274;
	abs.f64 	%fd279, %fd275;
	setp.geu.f64 	%p2, %fd278, %fd279;
	selp.f64 	%fd280, %fd274, %fd275, %p2;
	selp.b64 	%rd190, %rd99, %rd187, %p2;
	abs.f64 	%fd281, %fd280;
	abs.f64 	%fd282, %fd276;
	setp.geu.f64 	%p3, %fd281, %fd282;
	selp.f64 	%fd283, %fd280, %fd276, %p3;
	selp.b64 	%rd191, %rd190, %rd188, %p3;
	abs.f64 	%fd284, %fd283;
	abs.f64 	%fd285, %fd277;
	setp.geu.f64 	%p4, %fd284, %fd285;
	selp.f64 	%fd152, %fd283, %fd277, %p4;
	selp.b64 	%rd102, %rd191, %rd189, %p4;
	abs.f64 	%fd153, %fd152;
	abs.f64 	%fd154, %fd339;
	setp.lt.f64 	%p5, %fd153, %fd154;
	@%p5 bra 	$L__BB5_123;
	setp.lt.f64 	%p6, %fd154, %fd153;
	setp.lt.u64 	%p7, %rd102, %rd100;
	or.pred  	%p8, %p6, %p7;
	selp.f64 	%fd339, %fd152, %fd339, %p8;
	add.s64 	%rd194, %rd98, %rd102;
	selp.b64 	%rd305, %rd194, %rd305, %p8;
$L__BB5_123:
	setp.le.s32 	%p9, %r66, %r3;
	@%p9 bra 	$L__BB5_164;
	setp.ne.s32 	%p10, %r35, 0;
	@%p10 bra 	$L__BB5_126;
	atom.global.add.u32 	%r73, [%rd1+4], 1280;
	add.s32 	%r74, %r73, %r3;
	st.shared.u32 	[_ZN6thrust24THRUST_300001_SM_1000_NS8cuda_cub4core6detail5shmemE+152], %r74;
$L__BB5_126:
	bar.sync 	0;
	ld.shared.u32 	%r427, [_ZN6thrust24THRUST_300001_SM_1000_NS8cuda_cub4core6detail5shmemE+152];
	add.s32 	%r75, %r427, 1280;
	setp.gt.s32 	%p11, %r75, %r66;
	@%p11 bra 	$L__BB5_141;
	mov.f64 	%fd323, %fd339;
	mov.u64 	%rd289, %rd305;
$L__BB5_128:
	cvt.s64.s32 	%rd195, %r427;
	add.s64 	%rd196, %rd99, %rd195;
	shl.b64 	%rd197, %rd196, 3;
	add.s64 	%rd198, %rd2, %rd197;
	add.s64 	%rd290, %rd196, %rd3;
	ld.global.f64 	%fd324, [%rd198];
	add.s64 	%rd291, %rd290, 256;
	ld.global.f64 	%fd325, [%rd198+2048];
	add.s64 	%rd292, %rd290, 512;
	ld.global.f64 	%fd326, [%rd198+4096];
	add.s64 	%rd293, %rd290, 768;
	ld.global.f64 	%fd327, [%rd198+6144];
	add.s64 	%rd305, %rd290, 1024;
	ld.global.f64 	%fd339, [%rd198+8192];
	abs.f64 	%fd163, %fd323;
	abs.f64 	%fd164, %fd324;
	setp.lt.f64 	%p12, %fd163, %fd164;
	@%p12 bra 	$L__BB5_130;
	setp.lt.f64 	%p13, %fd164, %fd163;
	setp.lt.s64 	%p14, %rd289, %rd290;
	or.pred  	%p15, %p13, %p14;
	selp.f64 	%fd324, %fd323, %fd324, %p15;
	selp.b64 	%rd290, %rd289, %rd290, %p15;
$L__BB5_130:
	abs.f64 	%fd167, %fd324;
	abs.f64 	%fd168, %fd325;
	setp.lt.f64 	%p16, %fd167, %fd168;
	@%p16 bra 	$L__BB5_132;
	setp.lt.f64 	%p17, %fd168, %fd167;
	setp.lt.s64 	%p18, %rd290, %rd291;
	or.pred  	%p19, %p17, %p18;
	selp.f64 	%fd325, %fd324, %fd325, %p19;
	selp.b64 	%rd291, %rd290, %rd291, %p19;
$L__BB5_132:
	abs.f64 	%fd171, %fd325;
	abs.f64 	%fd172, %fd326;
	setp.lt.f64 	%p20, %fd171, %fd172;
	@%p20 bra 	$L__BB5_134;
	setp.lt.f64 	%p21, %fd172, %fd171;
	setp.lt.s64 	%p22, %rd291, %rd292;
	or.pred  	%p23, %p21, %p22;
	selp.f64 	%fd326, %fd325, %fd326, %p23;
	selp.b64 	%rd292, %rd291, %rd292, %p23;
$L__BB5_134:
	abs.f64 	%fd175, %fd326;
	abs.f64 	%fd176, %fd327;
	setp.lt.f64 	%p24, %fd175, %fd176;
	@%p24 bra 	$L__BB5_136;
	setp.lt.f64 	%p25, %fd176, %fd175;
	setp.lt.s64 	%p26, %rd292, %rd293;
	or.pred  	%p27, %p25, %p26;
	selp.f64 	%fd327, %fd326, %fd327, %p27;
	selp.b64 	%rd293, %rd292, %rd293, %p27;
$L__BB5_136:
	abs.f64 	%fd179, %fd327;
	abs.f64 	%fd180, %fd339;
	setp.lt.f64 	%p28, %fd179, %fd180;
	@%p28 bra 	$L__BB5_138;
	setp.lt.f64 	%p29, %fd180, %fd179;
	setp.lt.s64 	%p30, %rd293, %rd305;
	or.pred  	%p31, %p29, %p30;
	selp.f64 	%fd339, %fd327, %fd339, %p31;
	selp.b64 	%rd305, %rd293, %rd305, %p31;
$L__BB5_138:
	setp.ne.s32 	%p32, %r35, 0;
	bar.sync 	0;
	@%p32 bra 	$L__BB5_140;
	atom.global.add.u32 	%r76, [%rd1+4], 1280;
	add.s32 	%r77, %r76, %r3;
	st.shared.u32 	[_ZN6thrust24THRUST_300001_SM_1000_NS8cuda_cub4core6detail5shmemE+152], %r77;
$L__BB5_140:
	bar.sync 	0;
	ld.shared.u32 	%r427, [_ZN6thrust24THRUST_300001_SM_1000_NS8cuda_cub4core6detail5shmemE+152];
	add.s32 	%r78, %r427, 1280;
	setp.le.s32 	%p33, %r78, %r66;
	mov.f64 	%fd323, %fd339;
	mov.u64 	%rd289, %rd305;
	@%p33 bra 	$L__BB5_128;
$L__BB5_141:
	setp.le.s32 	%p34, %r66, %r427;
	@%p34 bra 	$L__BB5_164;
	sub.s32 	%r40, %r66, %r427;
	setp.ge.s32 	%p35, %r35, %r40;
	@%p35 bra 	$L__BB5_164;
	not.b32 	%r79, %r35;
	add.s32 	%r80, %r66, %r79;
	sub.s32 	%r41, %r80, %r427;
	and.b32  	%r81, %r41, 768;
	setp.eq.s32 	%p36, %r81, 768;
	mov.u32 	%r431, %r35;
	@%p36 bra 	$L__BB5_149;
	add.s32 	%r429, %r35, %r427;
	shr.u32 	%r82, %r41, 8;
	add.s32 	%r83, %r82, 1;
	and.b32  	%r84, %r83, 3;
	neg.s32 	%r428, %r84;
	mov.u32 	%r431, %r35;
$L__BB5_145:
	.pragma "nounroll";
	mov.u64 	%rd122, %rd305;
	mov.f64 	%fd184, %fd339;
	cvt.s64.s32 	%rd200, %r429;
	add.s64 	%rd123, %rd3, %rd200;
	mul.wide.s32 	%rd201, %r429, 8;
	add.s64 	%rd202, %rd2, %rd201;
	ld.global.f64 	%fd185, [%rd202];
	abs.f64 	%fd186, %fd184;
	abs.f64 	%fd187, %fd185;
	setp.lt.f64 	%p37, %fd186, %fd187;
	mov.f64 	%fd339, %fd185;
	mov.u64 	%rd305, %rd123;
	@%p37 bra 	$L__BB5_148;
	setp.lt.f64 	%p38, %fd187, %fd186;
	mov.f64 	%fd339, %fd184;
	mov.u64 	%rd305, %rd122;
	@%p38 bra 	$L__BB5_148;
	setp.lt.s64 	%p39, %rd122, %rd123;
	selp.f64 	%fd339, %fd184, %fd185, %p39;
	min.s64 	%rd305, %rd122, %rd123;
$L__BB5_148:
	add.s32 	%r431, %r431, 256;
	add.s32 	%r429, %r429, 256;
	add.s32 	%r428, %r428, 1;
	setp.ne.s32 	%p40, %r428, 0;
	@%p40 bra 	$L__BB5_145;
$L__BB5_149:
	setp.lt.u32 	%p41, %r41, 768;
	@%p41 bra 	$L__BB5_164;
	add.s32 	%r432, %r431, %r427;
	add.s32 	%r435, %r432, 256;
	add.s32 	%r434, %r432, 512;
	add.s32 	%r433, %r432, 768;
	add.s64 	%rd128, %rd2, 4096;
$L__BB5_151:
	cvt.s64.s32 	%rd203, %r435;
	add.s64 	%rd130, %rd3, %rd203;
	cvt.s64.s32 	%rd204, %r434;
	add.s64 	%rd131, %rd3, %rd204;
	cvt.s64.s32 	%rd205, %r433;
	add.s64 	%rd132, %rd3, %rd205;
	cvt.s64.s32 	%rd206, %r432;
	mul.wide.s32 	%rd207, %r432, 8;
	add.s64 	%rd133, %rd128, %rd207;
	add.s64 	%rd134, %rd3, %rd206;
	ld.global.f64 	%fd193, [%rd133+-4096];
	abs.f64 	%fd194, %fd339;
	abs.f64 	%fd195, %fd193;
	setp.lt.f64 	%p42, %fd194, %fd195;
	mov.f64 	%fd335, %fd193;
	mov.u64 	%rd301, %rd134;
	@%p42 bra 	$L__BB5_154;
	setp.lt.f64 	%p43, %fd195, %fd194;
	mov.f64 	%fd335, %fd339;
	mov.u64 	%rd301, %rd305;
	@%p43 bra 	$L__BB5_154;
	setp.lt.s64 	%p44, %rd305, %rd134;
	selp.f64 	%fd335, %fd339, %fd193, %p44;
	min.s64 	%rd301, %rd305, %rd134;
$L__BB5_154:
	ld.global.f64 	%fd198, [%rd133+-2048];
	abs.f64 	%fd199, %fd335;
	abs.f64 	%fd200, %fd198;
	setp.lt.f64 	%p45, %fd199, %fd200;
	mov.f64 	%fd336, %fd198;
	mov.u64 	%rd302, %rd130;
	@%p45 bra 	$L__BB5_157;
	setp.lt.f64 	%p46, %fd200, %fd199;
	mov.f64 	%fd336, %fd335;
	mov.u64 	%rd302, %rd301;
	@%p46 bra 	$L__BB5_157;
	setp.lt.s64 	%p47, %rd301, %rd130;
	selp.f64 	%fd336, %fd335, %fd198, %p47;
	min.s64 	%rd302, %rd301, %rd130;
$L__BB5_157:
	ld.global.f64 	%fd203, [%rd133];
	abs.f64 	%fd204, %fd336;
	abs.f64 	%fd205, %fd203;
	setp.lt.f64 	%p48, %fd204, %fd205;
	mov.f64 	%fd337, %fd203;
	mov.u64 	%rd303, %rd131;
	@%p48 bra 	$L__BB5_160;
	setp.lt.f64 	%p49, %fd205, %fd204;
	mov.f64 	%fd337, %fd336;
	mov.u64 	%rd303, %rd302;
	@%p49 bra 	$L__BB5_160;
	setp.lt.s64 	%p50, %rd302, %rd131;
	selp.f64 	%fd337, %fd336, %fd203, %p50;
	min.s64 	%rd303, %rd302, %rd131;
$L__BB5_160:
	ld.global.f64 	%fd208, [%rd133+2048];
	abs.f64 	%fd209, %fd337;
	abs.f64 	%fd210, %fd208;
	setp.lt.f64 	%p51, %fd209, %fd210;
	mov.f64 	%fd339, %fd208;
	mov.u64 	%rd305, %rd132;
	@%p51 bra 	$L__BB5_163;
	setp.lt.f64 	%p52, %fd210, %fd209;
	mov.f64 	%fd339, %fd337;
	mov.u64 	%rd305, %rd303;
	@%p52 bra 	$L__BB5_163;
	setp.lt.s64 	%p53, %rd303, %rd132;
	selp.f64 	%fd339, %fd337, %fd208, %p53;
	min.s64 	%rd305, %rd303, %rd132;
$L__BB5_163:
	add.s32 	%r431, %r431, 1024;
	add.s32 	%r435, %r435, 1024;
	add.s32 	%r434, %r434, 1024;
	add.s32 	%r433, %r433, 1024;
	add.s32 	%r432, %r432, 1024;
	setp.lt.s32 	%p54, %r431, %r40;
	@%p54 bra 	$L__BB5_151;
$L__BB5_164:
	// begin inline asm
	mov.u32 %r85, %laneid;
	// end inline asm
	mov.b64 	%rd208, %fd339;
	mov.b64 	{%r87, %r92}, %rd208;
	mov.b32 	%r103, 1;
	mov.b32 	%r104, 31;
	mov.b32 	%r105, -1;
	// begin inline asm
	shfl.sync.down.b32 %r86, %r87, %r103, %r104, %r105;
	// end inline asm
	// begin inline asm
	shfl.sync.down.b32 %r91, %r92, %r103, %r104, %r105;
	// end inline asm
	mov.b64 	%rd209, {%r86, %r91};
	mov.b64 	%fd214, %rd209;
	mov.b64 	{%r97, %r102}, %rd305;
	// begin inline asm
	shfl.sync.down.b32 %r96, %r97, %r103, %r104, %r105;
	// end inline asm
	// begin inline asm
	shfl.sync.down.b32 %r101, %r102, %r103, %r104, %r105;
	// end inline asm
	mov.b64 	%rd144, {%r96, %r101};
	setp.gt.s32 	%p55, %r85, 30;
	mov.f64 	%fd340, %fd339;
	mov.u64 	%rd306, %rd305;
	@%p55 bra 	$L__BB5_168;
	abs.f64 	%fd215, %fd339;
	abs.f64 	%fd216, %fd214;
	setp.lt.f64 	%p56, %fd215, %fd216;
	mov.f64 	%fd340, %fd214;
	mov.u64 	%rd306, %rd144;
	@%p56 bra 	$L__BB5_168;
	setp.lt.f64 	%p57, %fd216, %fd215;
	mov.f64 	%fd340, %fd339;
	mov.u64 	%rd306, %rd305;
	@%p57 bra 	$L__BB5_168;
	setp.lt.s64 	%p58, %rd305, %rd144;
	selp.f64 	%fd340, %fd339, %fd214, %p58;
	min.s64 	%rd306, %rd305, %rd144;
$L__BB5_168:
	mov.b64 	%rd210, %fd340;
	mov.b64 	{%r107, %r112}, %rd210;
	mov.b32 	%r123, 2;
	mov.b32 	%r124, 31;
	mov.b32 	%r125, -1;
	// begin inline asm
	shfl.sync.down.b32 %r106, %r107, %r123, %r124, %r125;
	// end inline asm
	// begin inline asm
	shfl.sync.down.b32 %r111, %r112, %r123, %r124, %r125;
	// end inline asm
	mov.b64 	%rd211, {%r106, %r111};
	mov.b64 	%fd219, %rd211;
	mov.b64 	{%r117, %r122}, %rd306;
	// begin inline asm
	shfl.sync.down.b32 %r116, %r117, %r123, %r124, %r125;
	// end inline asm
	// begin inline asm
	shfl.sync.down.b32 %r121, %r122, %r123, %r124, %r125;
	// end inline asm
	mov.b64 	%rd147, {%r116, %r121};
	setp.gt.s32 	%p59, %r85, 29;
	mov.f64 	%fd341, %fd340;
	mov.u64 	%rd307, %rd306;
	@%p59 bra 	$L__BB5_172;
	abs.f64 	%fd220, %fd340;
	abs.f64 	%fd221, %fd219;
	setp.lt.f64 	%p60, %fd220, %fd221;
	mov.f64 	%fd341, %fd219;
	mov.u64 	%rd307, %rd147;
	@%p60 bra 	$L__BB5_172;
	setp.lt.f64 	%p61, %fd221, %fd220;
	mov.f64 	%fd341, %fd340;
	mov.u64 	%rd307, %rd306;
	@%p61 bra 	$L__BB5_172;
	setp.lt.s64 	%p62, %rd306, %rd147;
	selp.f64 	%fd341, %fd340, %fd219, %p62;
	min.s64 	%rd307, %rd306, %rd147;
$L__BB5_172:
	mov.b64 	%rd212, %fd341;
	mov.b64 	{%r127, %r132}, %rd212;
	mov.b32 	%r143, 4;
	mov.b32 	%r144, 31;
	mov.b32 	%r145, -1;
	// begin inline asm
	shfl.sync.down.b32 %r126, %r127, %r143, %r144, %r145;
	// end inline asm
	// begin inline asm
	shfl.sync.down.b32 %r131, %r132, %r143, %r144, %r145;
	// end inline asm
	mov.b64 	%rd213, {%r126, %r131};
	mov.b64 	%fd224, %rd213;
	mov.b64 	{%r137, %r142}, %rd307;
	// begin inline asm
	shfl.sync.down.b32 %r136, %r137, %r143, %r144, %r145;
	// end inline asm
	// begin inline asm
	shfl.sync.down.b32 %r141, %r142, %r143, %r144, %r145;
	// end inline asm
	mov.b64 	%rd150, {%r136, %r141};
	setp.gt.s32 	%p63, %r85, 27;
	mov.f64 	%fd342, %fd341;
	mov.u64 	%rd308, %rd307;
	@%p63 bra 	$L__BB5_176;
	abs.f64 	%fd225, %fd341;
	abs.f64 	%fd226, %fd224;
	setp.lt.f64 	%p64, %fd225, %fd226;
	mov.f64 	%fd342, %fd224;
	mov.u64 	%rd308, %rd150;
	@%p64 bra 	$L__BB5_176;
	setp.lt.f64 	%p65, %fd226, %fd225;
	mov.f64 	%fd342, %fd341;
	mov.u64 	%rd308, %rd307;
	@%p65 bra 	$L__BB5_176;
	setp.lt.s64 	%p66, %rd307, %rd150;
	selp.f64 	%fd342, %fd341, %fd224, %p66;
	min.s64 	%rd308, %rd307, %rd150;
$L__BB5_176:
	mov.b64 	%rd214, %fd342;
	mov.b64 	{%r147, %r152}, %rd214;
	mov.b32 	%r163, 8;
	mov.b32 	%r164, 31;
	mov.b32 	%r165, -1;
	// begin inline asm
	shfl.sync.down.b32 %r146, %r147, %r163, %r164, %r165;
	// end inline asm
	// begin inline asm
	shfl.sync.down.b32 %r151, %r152, %r163, %r164, %r165;
	// end inline asm
	mov.b64 	%rd215, {%r146, %r151};
	mov.b64 	%fd229, %rd215;
	mov.b64 	{%r157, %r162}, %rd308;
	// begin inline asm
	shfl.sync.down.b32 %r156, %r157, %r163, %r164, %r165;
	// end inline asm
	// begin inline asm
	shfl.sync.down.b32 %r161, %r162, %r163, %r164, %r165;
	// end inline asm
	mov.b64 	%rd153, {%r156, %r161};
	setp.gt.s32 	%p67, %r85, 23;
	mov.f64 	%fd343, %fd342;
	mov.u64 	%rd309, %rd308;
	@%p67 bra 	$L__BB5_180;
	abs.f64 	%fd230, %fd342;
	abs.f64 	%fd231, %fd229;
	setp.lt.f64 	%p68, %fd230, %fd231;
	mov.f64 	%fd343, %fd229;
	mov.u64 	%rd309, %rd153;
	@%p68 bra 	$L__BB5_180;
	setp.lt.f64 	%p69, %fd231, %fd230;
	mov.f64 	%fd343, %fd342;
	mov.u64 	%rd309, %rd308;
	@%p69 bra 	$L__BB5_180;
	setp.lt.s64 	%p70, %rd308, %rd153;
	selp.f64 	%fd343, %fd342, %fd229, %p70;
	min.s64 	%rd309, %rd308, %rd153;
$L__BB5_180:
	mov.b64 	%rd216, %fd343;
	mov.b64 	{%r167, %r172}, %rd216;
	mov.b32 	%r183, 16;
	mov.b32 	%r184, 31;
	mov.b32 	%r185, -1;
	// begin inline asm
	shfl.sync.down.b32 %r166, %r167, %r183, %r184, %r185;
	// end inline asm
	// begin inline asm
	shfl.sync.down.b32 %r171, %r172, %r183, %r184, %r185;
	// end inline asm
	mov.b64 	%rd217, {%r166, %r171};
	mov.b64 	%fd234, %rd217;
	mov.b64 	{%r177, %r182}, %rd309;
	// begin inline asm
	shfl.sync.down.b32 %r176, %r177, %r183, %r184, %r185;
	// end inline asm
	// begin inline asm
	shfl.sync.down.b32 %r181, %r182, %r183, %r184, %r185;
	// end inline asm
	mov.b64 	%rd156, {%r176, %r181};
	setp.gt.s32 	%p71, %r85, 15;
	mov.f64 	%fd351, %fd343;
	mov.u64 	%rd317, %rd309;
	@%p71 bra 	$L__BB5_184;
	abs.f64 	%fd235, %fd343;
	abs.f64 	%fd236, %fd234;
	setp.lt.f64 	%p72, %fd235, %fd236;
	mov.f64 	%fd351, %fd234;
	mov.u64 	%rd317, %rd156;
	@%p72 bra 	$L__BB5_184;
	setp.lt.f64 	%p73, %fd236, %fd235;
	mov.f64 	%fd351, %fd343;
	mov.u64 	%rd317, %rd309;
	@%p73 bra 	$L__BB5_184;
	setp.lt.s64 	%p74, %rd309, %rd156;
	selp.f64 	%fd351, %fd343, %fd234, %p74;
	min.s64 	%rd317, %rd309, %rd156;
$L__BB5_184:
	setp.ne.s32 	%p75, %r85, 0;
	@%p75 bra 	$L__BB5_186;
	shr.u32 	%r186, %r35, 1;
	and.b32  	%r187, %r186, 496;
	mov.u32 	%r188, _ZN6thrust24THRUST_300001_SM_1000_NS8cuda_cub4core6detail5shmemE;
	add.s32 	%r189, %r188, %r187;
	st.shared.f64 	[%r189+8], %fd351;
	st.shared.u64 	[%r189+16], %rd317;
$L__BB5_186:
	bar.sync 	0;
	setp.ne.s32 	%p76, %r35, 0;
	@%p76 bra 	$L__BB5_208;
	ld.shared.f64 	%fd239, [_ZN6thrust24THRUST_300001_SM_1000_NS8cuda_cub4core6detail5shmemE+24];
	ld.shared.u64 	%rd159, [_ZN6thrust24THRUST_300001_SM_1000_NS8cuda_cub4core6detail5shmemE+32];
	abs.f64 	%fd240, %fd351;
	abs.f64 	%fd241, %fd239;
	setp.lt.f64 	%p77, %fd240, %fd241;
	mov.f64 	%fd345, %fd239;
	mov.u64 	%rd311, %rd159;
	@%p77 bra 	$L__BB5_190;
	setp.lt.f64 	%p78, %fd241, %fd240;
	mov.f64 	%fd345, %fd351;
	mov.u64 	%rd311, %rd317;
	@%p78 bra 	$L__BB5_190;
	setp.lt.s64 	%p79, %rd317, %rd159;
	selp.f64 	%fd345, %fd351, %fd239, %p79;
	min.s64 	%rd311, %rd317, %rd159;
$L__BB5_190:
	ld.shared.f64 	%fd244, [_ZN6thrust24THRUST_300001_SM_1000_NS8cuda_cub4core6detail5shmemE+40];
	ld.shared.u64 	%rd162, [_ZN6thrust24THRUST_300001_SM_1000_NS8cuda_cub4core6detail5shmemE+48];
	abs.f64 	%fd245, %fd345;
	abs.f64 	%fd246, %fd244;
	setp.lt.f64 	%p80, %fd245, %fd246;
	mov.f64 	%fd346, %fd244;
	mov.u64 	%rd312, %rd162;
	@%p80 bra 	$L__BB5_193;
	setp.lt.f64 	%p81, %fd246, %fd245;
	mov.f64 	%fd346, %fd345;
	mov.u64 	%rd312, %rd311;
	@%p81 bra 	$L__BB5_193;
	setp.lt.s64 	%p82, %rd311, %rd162;
	selp.f64 	%fd346, %fd345, %fd244, %p82;
	min.s64 	%rd312, %rd311, %rd162;
$L__BB5_193:
	ld.shared.f64 	%fd249, [_ZN6thrust24THRUST_300001_SM_1000_NS8cuda_cub4core6detail5shmemE+56];
	ld.shared.u64 	%rd165, [_ZN6thrust24THRUST_300001_SM_1000_NS8cuda_cub4core6detail5shmemE+64];
	abs.f64 	%fd250, %fd346;
	abs.f64 	%fd251, %fd249;
	setp.lt.f64 	%p83, %fd250, %fd251;
	mov.f64 	%fd347, %fd249;
	mov.u64 	%rd313, %rd165;
	@%p83 bra 	$L__BB5_196;
	setp.lt.f64 	%p84, %fd251, %fd250;
	mov.f64 	%fd347, %fd346;
	mov.u64 	%rd313, %rd312;
	@%p84 bra 	$L__BB5_196;
	setp.lt.s64 	%p85, %rd312, %rd165;
	selp.f64 	%fd347, %fd346, %fd249, %p85;
	min.s64 	%rd313, %rd312, %rd165;
$L__BB5_196:
	ld.shared.f64 	%fd254, [_ZN6thrust24THRUST_300001_SM_1000_NS8cuda_cub4core6detail5shmemE+72];
	ld.shared.u64 	%rd168, [_ZN6thrust24THRUST_300001_SM_1000_NS8cuda_cub4core6detail5shmemE+80];
	abs.f64 	%fd255, %fd347;
	abs.f64 	%fd256, %fd254;
	setp.lt.f64 	%p86, %fd255, %fd256;
	mov.f64 	%fd348, %fd254;
	mov.u64 	%rd314, %rd168;
	@%p86 bra 	$L__BB5_199;
	setp.lt.f64 	%p87, %fd256, %fd255;
	mov.f64 	%fd348, %fd347;
	mov.u64 	%rd314, %rd313;
	@%p87 bra 	$L__BB5_199;
	setp.lt.s64 	%p88, %rd313, %rd168;
	selp.f64 	%fd348, %fd347, %fd254, %p88;
	min.s64 	%rd314, %rd313, %rd168;
$L__BB5_199:
	ld.shared.f64 	%fd259, [_ZN6thrust24THRUST_300001_SM_1000_NS8cuda_cub4core6detail5shmemE+88];
	ld.shared.u64 	%rd171, [_ZN6thrust24THRUST_300001_SM_1000_NS8cuda_cub4core6detail5shmemE+96];
	abs.f64 	%fd260, %fd348;
	abs.f64 	%fd261, %fd259;
	setp.lt.f64 	%p89, %fd260, %fd261;
	mov.f64 	%fd349, %fd259;
	mov.u64 	%rd315, %rd171;
	@%p89 bra 	$L__BB5_202;
	setp.lt.f64 	%p90, %fd261, %fd260;
	mov.f64 	%fd349, %fd348;
	mov.u64 	%rd315, %rd314;
	@%p90 bra 	$L__BB5_202;
	setp.lt.s64 	%p91, %rd314, %rd171;
	selp.f64 	%fd349, %fd348, %fd259, %p91;
	min.s64 	%rd315, %rd314, %rd171;
$L__BB5_202:
	ld.shared.f64 	%fd264, [_ZN6thrust24THRUST_300001_SM_1000_NS8cuda_cub4core6detail5shmemE+104];
	ld.shared.u64 	%rd174, [_ZN6thrust24THRUST_300001_SM_1000_NS8cuda_cub4core6detail5shmemE+112];
	abs.f64 	%fd265, %fd349;
	abs.f64 	%fd266, %fd264;
	setp.lt.f64 	%p92, %fd265, %fd266;
	mov.f64 	%fd350, %fd264;
	mov.u64 	%rd316, %rd174;
	@%p92 bra 	$L__BB5_205;
	setp.lt.f64 	%p93, %fd266, %fd265;
	mov.f64 	%fd350, %fd349;
	mov.u64 	%rd316, %rd315;
	@%p93 bra 	$L__BB5_205;
	setp.lt.s64 	%p94, %rd315, %rd174;
	selp.f64 	%fd350, %fd349, %fd264, %p94;
	min.s64 	%rd316, %rd315, %rd174;
$L__BB5_205:
	ld.shared.f64 	%fd269, [_ZN6thrust24THRUST_300001_SM_1000_NS8cuda_cub4core6detail5shmemE+120];
	ld.shared.u64 	%rd177, [_ZN6thrust24THRUST_300001_SM_1000_NS8cuda_cub4core6detail5shmemE+128];
	abs.f64 	%fd270, %fd350;
	abs.f64 	%fd271, %fd269;
	setp.lt.f64 	%p95, %fd270, %fd271;
	mov.u64 	%rd317, %rd177;
	mov.f64 	%fd351, %fd269;
	@%p95 bra 	$L__BB5_208;
	setp.lt.f64 	%p96, %fd271, %fd270;
	mov.u64 	%rd317, %rd316;
	mov.f64 	%fd351, %fd350;
	@%p96 bra 	$L__BB5_208;
	setp.lt.s64 	%p97, %rd316, %rd177;
	selp.f64 	%fd351, %fd350, %fd269, %p97;
	min.s64 	%rd317, %rd316, %rd177;
$L__BB5_208:
	mov.u32 	%r415, %tid.x;
	setp.ne.s32 	%p214, %r415, 0;
	@%p214 bra 	$L__BB5_210;
	ld.param.u64 	%rd254, [_ZN6thrust24THRUST_300001_SM_1000_NS8cuda_cub4core6detail13_kernel_agentINS1_8__reduce11ReduceAgentINS0_12zip_iteratorIN4cuda3std3__45tupleIJNS0_10device_ptrIdEENS0_17counting_iteratorIlNS0_11use_defaultESF_SF_EEEEEEEPNSB_IJdlEEESJ_iNS1_9__extrema9arg_max_fIdl10ComparatorEEEEJSI_SK_iN3cub18CUB_300001_SM_100013GridEvenShareIiEENSR_9GridQueueIjEESO_EEEvDpT0__param_1];
	cvta.to.global.u64 	%rd251, %rd254;
	mul.wide.u32 	%rd252, %r1, 16;
	add.s64 	%rd253, %rd251, %rd252;
	st.global.f64 	[%rd253], %fd351;
	st.global.u64 	[%rd253+8], %rd317;
$L__BB5_210:
	ret;

}
	// .globl	_ZN6thrust24THRUST_300001_SM_1000_NS8cuda_cub4core6detail13_kernel_agentINS1_8__reduce10DrainAgentIiEEJN3cub18CUB_300001_SM_10009GridQueueIjEEiEEEvDpT0_
.visible .entry _ZN6thrust24THRUST_300001_SM_1000_NS8cuda_cub4core6detail13_kernel_agentINS1_8__reduce10DrainAgentIiEEJN3cub18CUB_300001_SM_10009GridQueueIjEEiEEEvDpT0_(
	.param .align 8 .b8 _ZN6thrust24THRUST_300001_SM_1000_NS8cuda_cub4core6detail13_kernel_agentINS1_8__reduce10DrainAgentIiEEJN3cub18CUB_300001_SM_10009GridQueueIjEEiEEEvDpT0__param_0[8],
	.param .u32 _ZN6thrust24THRUST_300001_SM_1000_NS8cuda_cub4core6detail13_kernel_agentINS1_8__reduce10DrainAgentIiEEJN3cub18CUB_300001_SM_10009GridQueueIjEEiEEEvDpT0__param_1
)
.maxntid 1
{
	.reg .b32 	%r<3>;
	.reg .b64 	%rd<3>;

	ld.param.u64 	%rd1, [_ZN6thrust24THRUST_300001_SM_1000_NS8cuda_cub4core6detail13_kernel_agentINS1_8__reduce10DrainAgentIiEEJN3cub18CUB_300001_SM_10009GridQueueIjEEiEEEvDpT0__param_0];
	ld.param.u32 	%r1, [_ZN6thrust24THRUST_300001_SM_1000_NS8cuda_cub4core6detail13_kernel_agentINS1_8__reduce10DrainAgentIiEEJN3cub18CUB_300001_SM_10009GridQueueIjEEiEEEvDpT0__param_1];
	cvta.to.global.u64 	%rd2, %rd1;
	st.global.u32 	[%rd2], %r1;
	mov.b32 	%r2, 0;
	st.global.u32 	[%rd2+4], %r2;
	ret;

}
	// .globl	_ZN6thrust24THRUST_300001_SM_1000_NS8cuda_cub4core6detail13_kernel_agentINS1_8__reduce11ReduceAgentIPN4cuda3std3__45tupleIJdlEEESC_SB_iNS1_9__extrema9arg_max_fIdl10ComparatorEEEEJSC_SC_iSG_EEEvDpT0_
.visible .entry _ZN6thrust24THRUST_300001_SM_1000_NS8cuda_cub4core6detail13_kernel_agentINS1_8__reduce11ReduceAgentIPN4cuda3std3__45tupleIJdlEEESC_SB_iNS1_9__extrema9arg_max_fIdl10ComparatorEEEEJSC_SC_iSG_EEEvDpT0_(
	.param .u64 .ptr .align 1 _ZN6thrust24THRUST_300001_SM_1000_NS8cuda_cub4core6detail13_kernel_agentINS1_8__reduce11ReduceAgentIPN4cuda3std3__45tupleIJdlEEESC_SB_iNS1_9__extrema9arg_max_fIdl10ComparatorEEEEJSC_SC_iSG_EEEvDpT0__param_0,
	.param .u64 .ptr .align 1 _ZN6thrust24THRUST_300001_SM_1000_NS8cuda_cub4core6detail13_kernel_agentINS1_8__reduce11ReduceAgentIPN4cuda3std3__45tupleIJdlEEESC_SB_iNS1_9__extrema9arg_max_fIdl10ComparatorEEEEJSC_SC_iSG_EEEvDpT0__param_1,
	.param .u32 _ZN6thrust24THRUST_300001_SM_1000_NS8cuda_cub4core6detail13_kernel_agentINS1_8__reduce11ReduceAgentIPN4cuda3std3__45tupleIJdlEEESC_SB_iNS1_9__extrema9arg_max_fIdl10ComparatorEEEEJSC_SC_iSG_EEEvDpT0__param_2,
	.param .align 1 .b8 _ZN6thrust24THRUST_300001_SM_1000_NS8cuda_cub4core6detail13_kernel_agentINS1_8__reduce11ReduceAgentIPN4cuda3std3__45tupleIJdlEEESC_SB_iNS1_9__extrema9arg_max_fIdl10ComparatorEEEEJSC_SC_iSG_EEEvDpT0__param_3[1]
)
.maxntid 256
{
	.reg .pred 	%p<222>;
	.reg .b32 	%r<390>;
	.reg .b64 	%rd<395>;
	.reg .b64 	%fd<358>;

	ld.param.u32 	%r37, [_ZN6thrust24THRUST_300001_SM_1000_NS8cuda_cub4core6detail13_kernel_agentINS1_8__reduce11ReduceAgentIPN4cuda3std3__45tupleIJdlEEESC_SB_iNS1_9__extrema9arg_max_fIdl10ComparatorEEEEJSC_SC_iSG_EEEvDpT0__param_2];
	setp.eq.s32 	%p1, %r37, 0;
	@%p1 bra 	$L__BB7_211;
	setp.gt.s32 	%p2, %r37, 1279;
	@%p2 bra 	$L__BB7_121;
	mov.u32 	%r1, %tid.x;
	setp.ge.s32 	%p105, %r1, %r37;
	mov.f64 	%fd301, 0d0000000000000000;
	mov.b64 	%rd337, 0;
	mov.u32 	%r380, %r1;
	@%p105 bra 	$L__BB7_4;
	ld.param.u64 	%rd323, [_ZN6thrust24THRUST_300001_SM_1000_NS8cuda_cub4core6detail13_kernel_agentINS1_8__reduce11ReduceAgentIPN4cuda3std3__45tupleIJdlEEESC_SB_iNS1_9__extrema9arg_max_fIdl10ComparatorEEEEJSC_SC_iSG_EEEvDpT0__param_0];
	mul.wide.u32 	%rd273, %r1, 16;
	add.s64 	%rd270, %rd323, %rd273;
	// begin inline asm
	ld.global.nc.u64 %rd269, [%rd270];
	// end inline asm
	add.s64 	%rd272, %rd270, 8;
	// begin inline asm
	ld.global.nc.u64 %rd337, [%rd272];
	// end inline asm
	mov.b64 	%fd301, %rd269;
	add.s32 	%r380, %r1, 256;
$L__BB7_4:
	setp.ge.s32 	%p106, %r380, %r37;
	@%p106 bra 	$L__BB7_25;
	not.b32 	%r153, %r380;
	add.s32 	%r4, %r37, %r153;
	and.b32  	%r154, %r4, 768;
	setp.eq.s32 	%p107, %r154, 768;
	@%p107 bra 	$L__BB7_11;
	ld.param.u64 	%rd324, [_ZN6thrust24THRUST_300001_SM_1000_NS8cuda_cub4core6detail13_kernel_agentINS1_8__reduce11ReduceAgentIPN4cuda3std3__45tupleIJdlEEESC_SB_iNS1_9__extrema9arg_max_fIdl10ComparatorEEEEJSC_SC_iSG_EEEvDpT0__param_0];
	mul.wide.u32 	%rd275, %r380, 16;
	add.s64 	%rd328, %rd324, %rd275;
	shr.u32 	%r155, %r4, 8;
	add.s32 	%r156, %r155, 1;
	and.b32  	%r157, %r156, 3;
	neg.s32 	%r378, %r157;
$L__BB7_7:
	.pragma "nounroll";
	mov.u64 	%rd5, %rd337;
	mov.f64 	%fd3, %fd301;
	// begin inline asm
	ld.global.nc.u64 %rd276, [%rd328];
	// end inline asm
	add.s64 	%rd279, %rd328, 8;
	// begin inline asm
	ld.global.nc.u64 %rd278, [%rd279];
	// end inline asm
	mov.b64 	%fd4, %rd276;
	abs.f64 	%fd5, %fd3;
	abs.f64 	%fd6, %fd4;
	setp.lt.f64 	%p108, %fd5, %fd6;
	mov.u64 	%rd337, %rd278;
	mov.f64 	%fd301, %fd4;
	@%p108 bra 	$L__BB7_10;
	setp.lt.f64 	%p109, %fd6, %fd5;
	mov.u64 	%rd337, %rd5;
	mov.f64 	%fd301, %fd3;
	@%p109 bra 	$L__BB7_10;
	setp.lt.s64 	%p110, %rd5, %rd278;
	min.s64 	%rd337, %rd5, %rd278;
	selp.f64 	%fd301, %fd3, %fd4, %p110;
$L__BB7_10:
	add.s32 	%r380, %r380, 256;
	add.s64 	%rd328, %rd328, 4096;
	add.s32 	%r378, %r378, 1;
	setp.ne.s32 	%p111, %r378, 0;
	@%p111 bra 	$L__BB7_7;
$L__BB7_11:
	setp.lt.u32 	%p112, %r4, 768;
	@%p112 bra 	$L__BB7_25;
$L__BB7_12:
	ld.param.u64 	%rd325, [_ZN6thrust24THRUST_300001_SM_1000_NS8cuda_cub4core6detail13_kernel_agentINS1_8__reduce11ReduceAgentIPN4cuda3std3__45tupleIJdlEEESC_SB_iNS1_9__extrema9arg_max_fIdl10ComparatorEEEEJSC_SC_iSG_EEEvDpT0__param_0];
	mul.wide.s32 	%rd284, %r380, 16;
	add.s64 	%rd281, %rd325, %rd284;
	// begin inline asm
	ld.global.nc.u64 %rd280, [%rd281];
	// end inline asm
	add.s64 	%rd283, %rd281, 8;
	// begin inline asm
	ld.global.nc.u64 %rd282, [%rd283];
	// end inline asm
	mov.b64 	%fd12, %rd280;
	abs.f64 	%fd13, %fd301;
	abs.f64 	%fd14, %fd12;
	setp.lt.f64 	%p113, %fd13, %fd14;
	mov.u64 	%rd334, %rd282;
	mov.f64 	%fd298, %fd12;
	@%p113 bra 	$L__BB7_15;
	setp.lt.f64 	%p114, %fd14, %fd13;
	mov.u64 	%rd334, %rd337;
	mov.f64 	%fd298, %fd301;
	@%p114 bra 	$L__BB7_15;
	setp.lt.s64 	%p115, %rd337, %rd282;
	min.s64 	%rd334, %rd337, %rd282;
	selp.f64 	%fd298, %fd301, %fd12, %p115;
$L__BB7_15:
	add.s64 	%rd286, %rd281, 4096;
	// begin inline asm
	ld.global.nc.u64 %rd285, [%rd286];
	// end inline asm
	add.s64 	%rd288, %rd281, 4104;
	// begin inline asm
	ld.global.nc.u64 %rd287, [%rd288];
	// end inline asm
	mov.b64 	%fd17, %rd285;
	abs.f64 	%fd18, %fd298;
	abs.f64 	%fd19, %fd17;
	setp.lt.f64 	%p116, %fd18, %fd19;
	mov.u64 	%rd335, %rd287;
	mov.f64 	%fd299, %fd17;
	@%p116 bra 	$L__BB7_18;
	setp.lt.f64 	%p117, %fd19, %fd18;
	mov.u64 	%rd335, %rd334;
	mov.f64 	%fd299, %fd298;
	@%p117 bra 	$L__BB7_18;
	setp.lt.s64 	%p118, %rd334, %rd287;
	min.s64 	%rd335, %rd334, %rd287;
	selp.f64 	%fd299, %fd298, %fd17, %p118;
$L__BB7_18:
	add.s64 	%rd290, %rd281, 8192;
	// begin inline asm
	ld.global.nc.u64 %rd289, [%rd290];
	// end inline asm
	add.s64 	%rd292, %rd281, 8200;
	// begin inline asm
	ld.global.nc.u64 %rd291, [%rd292];
	// end inline asm
	mov.b64 	%fd22, %rd289;
	abs.f64 	%fd23, %fd299;
	abs.f64 	%fd24, %fd22;
	setp.lt.f64 	%p119, %fd23, %fd24;
	mov.u64 	%rd336, %rd291;
	mov.f64 	%fd300, %fd22;
	@%p119 bra 	$L__BB7_21;
	setp.lt.f64 	%p120, %fd24, %fd23;
	mov.u64 	%rd336, %rd335;
	mov.f64 	%fd300, %fd299;
	@%p120 bra 	$L__BB7_21;
	setp.lt.s64 	%p121, %rd335, %rd291;
	min.s64 	%rd336, %rd335, %rd291;
	selp.f64 	%fd300, %fd299, %fd22, %p121;
$L__BB7_21:
	add.s64 	%rd294, %rd281, 12288;
	// begin inline asm
	ld.global.nc.u64 %rd293, [%rd294];
	// end inline asm
	add.s64 	%rd296, %rd281, 12296;
	// begin inline asm
	ld.global.nc.u64 %rd295, [%rd296];
	// end inline asm
	mov.b64 	%fd27, %rd293;
	abs.f64 	%fd28, %fd300;
	abs.f64 	%fd29, %fd27;
	setp.lt.f64 	%p122, %fd28, %fd29;
	mov.u64 	%rd337, %rd295;
	mov.f64 	%fd301, %fd27;
	@%p122 bra 	$L__BB7_24;
	setp.lt.f64 	%p123, %fd29, %fd28;
	mov.u64 	%rd337, %rd336;
	mov.f64 	%fd301, %fd300;
	@%p123 bra 	$L__BB7_24;
	setp.lt.s64 	%p124, %rd336, %rd295;
	min.s64 	%rd337, %rd336, %rd295;
	selp.f64 	%fd301, %fd300, %fd27, %p124;
$L__BB7_24:
	add.s32 	%r380, %r380, 1024;
	setp.lt.s32 	%p125, %r380, %r37;
	@%p125 bra 	$L__BB7_12;
$L__BB7_25:
	setp.lt.s32 	%p126, %r37, 256;
	@%p126 bra 	$L__BB7_70;
	// begin inline asm
	mov.u32 %r271, %laneid;
	// end inline asm
	mov.b64 	%rd307, %fd301;
	mov.b64 	{%r273, %r278}, %rd307;
	mov.b32 	%r289, 1;
	mov.b32 	%r290, 31;
	mov.b32 	%r291, -1;
	// begin inline asm
	shfl.sync.down.b32 %r272, %r273, %r289, %r290, %r291;
	// end inline asm
	// begin inline asm
	shfl.sync.down.b32 %r277, %r278, %r289, %r290, %r291;
	// end inline asm
	mov.b64 	%rd308, {%r272, %r277};
	mov.b64 	%fd33, %rd308;
	mov.b64 	{%r283, %r288}, %rd337;
	// begin inline asm
	shfl.sync.down.b32 %r282, %r283, %r289, %r290, %r291;
	// end inline asm
	// begin inline asm
	shfl.sync.down.b32 %r287, %r288, %r289, %r290, %r291;
	// end inline asm
	mov.b64 	%rd27, {%r282, %r287};
	setp.gt.s32 	%p178, %r271, 30;
	mov.u64 	%rd339, %rd337;
	mov.f64 	%fd303, %fd301;
	@%p178 bra 	$L__BB7_30;
	abs.f64 	%fd34, %fd301;
	abs.f64 	%fd35, %fd33;
	setp.lt.f64 	%p179, %fd34, %fd35;
	mov.u64 	%rd339, %rd27;
	mov.f64 	%fd303, %fd33;
	@%p179 bra 	$L__BB7_30;
	setp.lt.f64 	%p180, %fd35, %fd34;
	mov.u64 	%rd339, %rd337;
	mov.f64 	%fd303, %fd301;
	@%p180 bra 	$L__BB7_30;
	setp.lt.s64 	%p181, %rd337, %rd27;
	min.s64 	%rd339, %rd337, %rd27;
	selp.f64 	%fd303, %fd301, %fd33, %p181;
$L__BB7_30:
	mov.b64 	%rd309, %fd303;
	mov.b64 	{%r293, %r298}, %rd309;
	mov.b32 	%r309, 2;
	mov.b32 	%r310, 31;
	mov.b32 	%r311, -1;
	// begin inline asm
	shfl.sync.down.b32 %r292, %r293, %r309, %r310, %r311;
	// end inline asm
	// begin inline asm
	shfl.sync.down.b32 %r297, %r298, %r309, %r310, %r311;
	// end inline asm
	mov.b64 	%rd310, {%r292, %r297};
	mov.b64 	%fd38, %rd310;
	mov.b64 	{%r303, %r308}, %rd339;
	// begin inline asm
	shfl.sync.down.b32 %r302, %r303, %r309, %r310, %r311;
	// end inline asm
	// begin inline asm
	shfl.sync.down.b32 %r307, %r308, %r309, %r310, %r311;
	// end inline asm
	mov.b64 	%rd30, {%r302, %r307};
	setp.gt.s32 	%p182, %r271, 29;
	mov.u64 	%rd340, %rd339;
	mov.f64 	%fd304, %fd303;
	@%p182 bra 	$L__BB7_34;
	abs.f64 	%fd39, %fd303;
	abs.f64 	%fd40, %fd38;
	setp.lt.f64 	%p183, %fd39, %fd40;
	mov.u64 	%rd340, %rd30;
	mov.f64 	%fd304, %fd38;
	@%p183 bra 	$L__BB7_34;
	setp.lt.f64 	%p184, %fd40, %fd39;
	mov.u64 	%rd340, %rd339;
	mov.f64 	%fd304, %fd303;
	@%p184 bra 	$L__BB7_34;
	setp.lt.s64 	%p185, %rd339, %rd30;
	min.s64 	%rd340, %rd339, %rd30;
	selp.f64 	%fd304, %fd303, %fd38, %p185;
$L__BB7_34:
	mov.b64 	%rd311, %fd304;
	mov.b64 	{%r313, %r318}, %rd311;
	mov.b32 	%r329, 4;
	mov.b32 	%r330, 31;
	mov.b32 	%r331, -1;
	// begin inline asm
	shfl.sync.down.b32 %r312, %r313, %r329, %r330, %r331;
	// end inline asm
	// begin inline asm
	shfl.sync.down.b32 %r317, %r318, %r329, %r330, %r331;
	// end inline asm
	mov.b64 	%rd312, {%r312, %r317};
	mov.b64 	%fd43, %rd312;
	mov.b64 	{%r323, %r328}, %rd340;
	// begin inline asm
	shfl.sync.down.b32 %r322, %r323, %r329, %r330, %r331;
	// end inline asm
	// begin inline asm
	shfl.sync.down.b32 %r327, %r328, %r329, %r330, %r331;
	// end inline asm
	mov.b64 	%rd33, {%r322, %r327};
	setp.gt.s32 	%p186, %r271, 27;
	mov.u64 	%rd341, %rd340;
	mov.f64 	%fd305, %fd304;
	@%p186 bra 	$L__BB7_38;
	abs.f64 	%fd44, %fd304;
	abs.f64 	%fd45, %fd43;
	setp.lt.f64 	%p187, %fd44, %fd45;
	mov.u64 	%rd341, %rd33;
	mov.f64 	%fd305, %fd43;
	@%p187 bra 	$L__BB7_38;
	setp.lt.f64 	%p188, %fd45, %fd44;
	mov.u64 	%rd341, %rd340;
	mov.f64 	%fd305, %fd304;
	@%p188 bra 	$L__BB7_38;
	setp.lt.s64 	%p189, %rd340, %rd33;
	min.s64 	%rd341, %rd340, %rd33;
	selp.f64 	%fd305, %fd304, %fd43, %p189;
$L__BB7_38:
	mov.b64 	%rd313, %fd305;
	mov.b64 	{%r333, %r338}, %rd313;
	mov.b32 	%r349, 8;
	mov.b32 	%r350, 31;
	mov.b32 	%r351, -1;
	// begin inline asm
	shfl.sync.down.b32 %r332, %r333, %r349, %r350, %r351;
	// end inline asm
	// begin inline asm
	shfl.sync.down.b32 %r337, %r338, %r349, %r350, %r351;
	// end inline asm
	mov.b64 	%rd314, {%r332, %r337};
	mov.b64 	%fd48, %rd314;
	mov.b64 	{%r343, %r348}, %rd341;
	// begin inline asm
	shfl.sync.down.b32 %r342, %r343, %r349, %r350, %r351;
	// end inline asm
	// begin inline asm
	shfl.sync.down.b32 %r347, %r348, %r349, %r350, %r351;
	// end inline asm
	mov.b64 	%rd36, {%r342, %r347};
	setp.gt.s32 	%p190, %r271, 23;
	mov.u64 	%rd342, %rd341;
	mov.f64 	%fd306, %fd305;
	@%p190 bra 	$L__BB7_42;
	abs.f64 	%fd49, %fd305;
	abs.f64 	%fd50, %fd48;
	setp.lt.f64 	%p191, %fd49, %fd50;
	mov.u64 	%rd342, %rd36;
	mov.f64 	%fd306, %fd48;
	@%p191 bra 	$L__BB7_42;
	setp.lt.f64 	%p192, %fd50, %fd49;
	mov.u64 	%rd342, %rd341;
	mov.f64 	%fd306, %fd305;
	@%p192 bra 	$L__BB7_42;
	setp.lt.s64 	%p193, %rd341, %rd36;
	min.s64 	%rd342, %rd341, %rd36;
	selp.f64 	%fd306, %fd305, %fd48, %p193;
$L__BB7_42:
	mov.b64 	%rd315, %fd306;
	mov.b64 	{%r353, %r358}, %rd315;
	mov.b32 	%r369, 16;
	mov.b32 	%r370, 31;
	mov.b32 	%r371, -1;
	// begin inline asm
	shfl.sync.down.b32 %r352, %r353, %r369, %r370, %r371;
	// end inline asm
	// begin inline asm
	shfl.sync.down.b32 %r357, %r358, %r369, %r370, %r371;
	// end inline asm
	mov.b64 	%rd316, {%r352, %r357};
	mov.b64 	%fd53, %rd316;
	mov.b64 	{%r363, %r368}, %rd342;
	// begin inline asm
	shfl.sync.down.b32 %r362, %r363, %r369, %r370, %r371;
	// end inline asm
	// begin inline asm
	shfl.sync.down.b32 %r367, %r368, %r369, %r370, %r371;
	// end inline asm
	mov.b64 	%rd39, {%r362, %r367};
	setp.gt.s32 	%p194, %r271, 15;
	mov.u64 	%rd394, %rd342;
	mov.f64 	%fd357, %fd306;
	@%p194 bra 	$L__BB7_46;
	abs.f64 	%fd54, %fd306;
	abs.f64 	%fd55, %fd53;
	setp.lt.f64 	%p195, %fd54, %fd55;
	mov.u64 	%rd394, %rd39;
	mov.f64 	%fd357, %fd53;
	@%p195 bra 	$L__BB7_46;
	setp.lt.f64 	%p196, %fd55, %fd54;
	mov.u64 	%rd394, %rd342;
	mov.f64 	%fd357, %fd306;
	@%p196 bra 	$L__BB7_46;
	setp.lt.s64 	%p197, %rd342, %rd39;
	min.s64 	%rd394, %rd342, %rd39;
	selp.f64 	%fd357, %fd306, %fd53, %p197;
$L__BB7_46:
	setp.ne.s32 	%p198, %r271, 0;
	@%p198 bra 	$L__BB7_48;
	shr.u32 	%r372, %r1, 1;
	and.b32  	%r373, %r372, 496;
	mov.u32 	%r374, _ZN6thrust24THRUST_300001_SM_1000_NS8cuda_cub4core6detail5shmemE;
	add.s32 	%r375, %r374, %r373;
	st.shared.f64 	[%r375+8], %fd357;
	st.shared.u64 	[%r375+16], %rd394;
$L__BB7_48:
	bar.sync 	0;
	setp.ne.s32 	%p199, %r1, 0;
	@%p199 bra 	$L__BB7_209;
	ld.shared.f64 	%fd58, [_ZN6thrust24THRUST_300001_SM_1000_NS8cuda_cub4core6detail5shmemE+24];
	ld.shared.u64 	%rd42, [_ZN6thrust24THRUST_300001_SM_1000_NS8cuda_cub4core6detail5shmemE+32];
	abs.f64 	%fd59, %fd357;
	abs.f64 	%fd60, %fd58;
	setp.lt.f64 	%p200, %fd59, %fd60;
	mov.u64 	%rd344, %rd42;
	mov.f64 	%fd308, %fd58;
	@%p200 bra 	$L__BB7_52;
	setp.lt.f64 	%p201, %fd60, %fd59;
	mov.u64 	%rd344, %rd394;
	mov.f64 	%fd308, %fd357;
	@%p201 bra 	$L__BB7_52;
	setp.lt.s64 	%p202, %rd394, %rd42;
	min.s64 	%rd344, %rd394, %rd42;
	selp.f64 	%fd308, %fd357, %fd58, %p202;
$L__BB7_52:
	ld.shared.f64 	%fd63, [_ZN6thrust24THRUST_300001_SM_1000_NS8cuda_cub4core6detail5shmemE+40];
	ld.shared.u64 	%rd45, [_ZN6thrust24THRUST_300001_SM_1000_NS8cuda_cub4core6detail5shmemE+48];
	abs.f64 	%fd64, %fd308;
	abs.f64 	%fd65, %fd63;
	setp.lt.f64 	%p203, %fd64, %fd65;
	mov.u64 	%rd345, %rd45;
	mov.f64 	%fd309, %fd63;
	@%p203 bra 	$L__BB7_55;
	setp.lt.f64 	%p204, %fd65, %fd64;
	mov.u64 	%rd345, %rd344;
	mov.f64 	%fd309, %fd308;
	@%p204 bra 	$L__BB7_55;
	setp.lt.s64 	%p205, %rd344, %rd45;
	min.s64 	%rd345, %rd344, %rd45;
	selp.f64 	%fd309, %fd308, %fd63, %p205;
$L__BB7_55:
	ld.shared.f64 	%fd68, [_ZN6thrust24THRUST_300001_SM_1000_NS8cuda_cub4core6detail5shmemE+56];
	ld.shared.u64 	%rd48, [_ZN6thrust24THRUST_300001_SM_1000_NS8cuda_cub4core6detail5shmemE+64];
	abs.f64 	%fd69, %fd309;
	abs.f64 	%fd70, %fd68;
	setp.lt.f64 	%p206, %fd69, %fd70;
	mov.u64 	%rd346, %rd48;
	mov.f64 	%fd310, %fd68;
	@%p206 bra 	$L__BB7_58;
	setp.lt.f64 	%p207, %fd70, %fd69;
	mov.u64 	%rd346, %rd345;
	mov.f64 	%fd310, %fd309;
	@%p207 bra 	$L__BB7_58;
	setp.lt.s64 	%p208, %rd345, %rd48;
	min.s64 	%rd346, %rd345, %rd48;
	selp.f64 	%fd310, %fd309, %fd68, %p208;
$L__BB7_58:
	ld.shared.f64 	%fd73, [_ZN6thrust24THRUST_300001_SM_1000_NS8cuda_cub4core6detail5shmemE+72];
	ld.shared.u64 	%rd51, [_ZN6thrust24THRUST_300001_SM_1000_NS8cuda_cub4core6detail5shmemE+80];
	abs.f64 	%fd74, %fd310;
	abs.f64 	%fd75, %fd73;
	setp.lt.f64 	%p209, %fd74, %fd75;
	mov.u64 	%rd347, %rd51;
	mov.f64 	%fd311, %fd73;
	@%p209 bra 	$L__BB7_61;
	setp.lt.f64 	%p210, %fd75, %fd74;
	mov.u64 	%rd347, %rd346;
	mov.f64 	%fd311, %fd310;
	@%p210 bra 	$L__BB7_61;
	setp.lt.s64 	%p211, %rd346, %rd51;
	min.s64 	%rd347, %rd346, %rd51;
	selp.f64 	%fd311, %fd310, %fd73, %p211;
$L__BB7_61:
	ld.shared.f64 	%fd78, [_ZN6thrust24THRUST_300001_SM_1000_NS8cuda_cub4core6detail5shmemE+88];
	ld.shared.u64 	%rd54, [_ZN6thrust24THRUST_300001_SM_1000_NS8cuda_cub4core6detail5shmemE+96];
	abs.f64 	%fd79, %fd311;
	abs.f64 	%fd80, %fd78;
	setp.lt.f64 	%p212, %fd79, %fd80;
	mov.u64 	%rd348, %rd54;
	mov.f64 	%fd312, %fd78;
	@%p212 bra 	$L__BB7_64;
	setp.lt.f64 	%p213, %fd80, %fd79;
	mov.u64 	%rd348, %rd347;
	mov.f64 	%fd312, %fd311;
	@%p213 bra 	$L__BB7_64;
	setp.lt.s64 	%p214, %rd347, %rd54;
	min.s64 	%rd348, %rd347, %rd54;
	selp.f64 	%fd312, %fd311, %fd78, %p214;
$L__BB7_64:
	ld.shared.f64 	%fd83, [_ZN6thrust24THRUST_300001_SM_1000_NS8cuda_cub4core6detail5shmemE+104];
	ld.shared.u64 	%rd57, [_ZN6thrust24THRUST_300001_SM_1000_NS8cuda_cub4core6detail5shmemE+112];
	abs.f64 	%fd84, %fd312;
	abs.f64 	%fd85, %fd83;
	setp.lt.f64 	%p215, %fd84, %fd85;
	mov.u64 	%rd349, %rd57;
	mov.f64 	%fd313, %fd83;
	@%p215 bra 	$L__BB7_67;
	setp.lt.f64 	%p216, %fd85, %fd84;
	mov.u64 	%rd349, %rd348;
	mov.f64 	%fd313, %fd312;
	@%p216 bra 	$L__BB7_67;
	setp.lt.s64 	%p217, %rd348, %rd57;
	min.s64 	%rd349, %rd348, %rd57;
	selp.f64 	%fd313, %fd312, %fd83, %p217;
$L__BB7_67:
	ld.shared.f64 	%fd88, [_ZN6thrust24THRUST_300001_SM_1000_NS8cuda_cub4core6detail5shmemE+120];
	ld.shared.u64 	%rd60, [_ZN6thrust24THRUST_300001_SM_1000_NS8cuda_cub4core6detail5shmemE+128];
	abs.f64 	%fd89, %fd313;
	abs.f64 	%fd90, %fd88;
	setp.lt.f64 	%p218, %fd89, %fd90;
	mov.u64 	%rd394, %rd60;
	mov.f64 	%fd357, %fd88;
	@%p218 bra 	$L__BB7_209;
	setp.lt.f64 	%p219, %fd90, %fd89;
	mov.u64 	%rd394, %rd349;
	mov.f64 	%fd357, %fd313;
	@%p219 bra 	$L__BB7_209;
	setp.lt.s64 	%p220, %rd349, %rd60;
	min.s64 	%rd394, %rd349, %rd60;
	selp.f64 	%fd357, %fd313, %fd88, %p220;
	bra.uni 	$L__BB7_209;
$L__BB7_70:
	// begin inline asm
	mov.u32 %r158, %laneid;
	// end inline asm
	and.b32  	%r179, %r1, 992;
	add.s32 	%r180, %r179, 32;
	setp.gt.s32 	%p127, %r180, %r37;
	not.b32 	%r181, %r179;
	add.s32 	%r182, %r37, %r181;
	selp.b32 	%r177, %r182, 31, %p127;
	mov.b64 	%rd297, %fd301;
	mov.b64 	{%r160, %r165}, %rd297;
	mov.b32 	%r176, 1;
	mov.b32 	%r178, -1;
	// begin inline asm
	shfl.sync.down.b32 %r159, %r160, %r176, %r177, %r178;
	// end inline asm
	// begin inline asm
	shfl.sync.down.b32 %r164, %r165, %r176, %r177, %r178;
	// end inline asm
	mov.b64 	%rd298, {%r159, %r164};
	mov.b64 	%fd92, %rd298;
	mov.b64 	{%r170, %r175}, %rd337;
	// begin inline asm
	shfl.sync.down.b32 %r169, %r170, %r176, %r177, %r178;
	// end inline asm
	// begin inline asm
	shfl.sync.down.b32 %r174, %r175, %r176, %r177, %r178;
	// end inline asm
	mov.b64 	%rd62, {%r169, %r174};
	setp.ge.s32 	%p128, %r158, %r177;
	mov.u64 	%rd350, %rd337;
	mov.f64 	%fd314, %fd301;
	@%p128 bra 	$L__BB7_74;
	abs.f64 	%fd93, %fd301;
	abs.f64 	%fd94, %fd92;
	setp.lt.f64 	%p129, %fd93, %fd94;
	mov.u64 	%rd350, %rd62;
	mov.f64 	%fd314, %fd92;
	@%p129 bra 	$L__BB7_74;
	setp.lt.f64 	%p130, %fd94, %fd93;
	mov.u64 	%rd350, %rd337;
	mov.f64 	%fd314, %fd301;
	@%p130 bra 	$L__BB7_74;
	setp.lt.s64 	%p131, %rd337, %rd62;
	min.s64 	%rd350, %rd337, %rd62;
	selp.f64 	%fd314, %fd301, %fd92, %p131;
$L__BB7_74:
	mov.b64 	%rd299, %fd314;
	mov.b64 	{%r184, %r189}, %rd299;
	mov.b32 	%r200, 2;
	mov.b32 	%r202, -1;
	// begin inline asm
	shfl.sync.down.b32 %r183, %r184, %r200, %r177, %r202;
	// end inline asm
	// begin inline asm
	shfl.sync.down.b32 %r188, %r189, %r200, %r177, %r202;
	// end inline asm
	mov.b64 	%rd300, {%r183, %r188};
	mov.b64 	%fd97, %rd300;
	mov.b64 	{%r194, %r199}, %rd350;
	// begin inline asm
	shfl.sync.down.b32 %r193, %r194, %r200, %r177, %r202;
	// end inline asm
	// begin inline asm
	shfl.sync.down.b32 %r198, %r199, %r200, %r177, %r202;
	// end inline asm
	mov.b64 	%rd65, {%r193, %r198};
	add.s32 	%r203, %r158, 2;
	setp.gt.s32 	%p132, %r203, %r177;
	mov.u64 	%rd351, %rd350;
	mov.f64 	%fd315, %fd314;
	@%p132 bra 	$L__BB7_78;
	abs.f64 	%fd98, %fd314;
	abs.f64 	%fd99, %fd97;
	setp.lt.f64 	%p133, %fd98, %fd99;
	mov.u64 	%rd351, %rd65;
	mov.f64 	%fd315, %fd97;
	@%p133 bra 	$L__BB7_78;
	setp.lt.f64 	%p134, %fd99, %fd98;
	mov.u64 	%rd351, %rd350;
	mov.f64 	%fd315, %fd314;
	@%p134 bra 	$L__BB7_78;
	setp.lt.s64 	%p135, %rd350, %rd65;
	min.s64 	%rd351, %rd350, %rd65;
	selp.f64 	%fd315, %fd314, %fd97, %p135;
$L__BB7_78:
	mov.b64 	%rd301, %fd315;
	mov.b64 	{%r205, %r210}, %rd301;
	mov.b32 	%r221, 4;
	mov.b32 	%r223, -1;
	// begin inline asm
	shfl.sync.down.b32 %r204, %r205, %r221, %r177, %r223;
	// end inline asm
	// begin inline asm
	shfl.sync.down.b32 %r209, %r210, %r221, %r177, %r223;
	// end inline asm
	mov.b64 	%rd302, {%r204, %r209};
	mov.b64 	%fd102, %rd302;
	mov.b64 	{%r215, %r220}, %rd351;
	// begin inline asm
	shfl.sync.down.b32 %r214, %r215, %r221, %r177, %r223;
	// end inline asm
	// begin inline asm
	shfl.sync.down.b32 %r219, %r220, %r221, %r177, %r223;
	// end inline asm
	mov.b64 	%rd68, {%r214, %r219};
	add.s32 	%r224, %r158, 4;
	setp.gt.s32 	%p136, %r224, %r177;
	mov.u64 	%rd352, %rd351;
	mov.f64 	%fd316, %fd315;
	@%p136 bra 	$L__BB7_82;
	abs.f64 	%fd103, %fd315;
	abs.f64 	%fd104, %fd102;
	setp.lt.f64 	%p137, %fd103, %fd104;
	mov.u64 	%rd352, %rd68;
	mov.f64 	%fd316, %fd102;
	@%p137 bra 	$L__BB7_82;
	setp.lt.f64 	%p138, %fd104, %fd103;
	mov.u64 	%rd352, %rd351;
	mov.f64 	%fd316, %fd315;
	@%p138 bra 	$L__BB7_82;
	setp.lt.s64 	%p139, %rd351, %rd68;
	min.s64 	%rd352, %rd351, %rd68;
	selp.f64 	%fd316, %fd315, %fd102, %p139;
$L__BB7_82:
	mov.b64 	%rd303, %fd316;
	mov.b64 	{%r226, %r231}, %rd303;
	mov.b32 	%r242, 8;
	mov.b32 	%r244, -1;
	// begin inline asm
	shfl.sync.down.b32 %r225, %r226, %r242, %r177, %r244;
	// end inline asm
	// begin inline asm
	shfl.sync.down.b32 %r230, %r231, %r242, %r177, %r244;
	// end inline asm
	mov.b64 	%rd304, {%r225, %r230};
	mov.b64 	%fd107, %rd304;
	mov.b64 	{%r236, %r241}, %rd352;
	// begin inline asm
	shfl.sync.down.b32 %r235, %r236, %r242, %r177, %r244;
	// end inline asm
	// begin inline asm
	shfl.sync.down.b32 %r240, %r241, %r242, %r177, %r244;
	// end inline asm
	mov.b64 	%rd71, {%r235, %r240};
	add.s32 	%r245, %r158, 8;
	setp.gt.s32 	%p140, %r245, %r177;
	mov.u64 	%rd353, %rd352;
	mov.f64 	%fd317, %fd316;
	@%p140 bra 	$L__BB7_86;
	abs.f64 	%fd108, %fd316;
	abs.f64 	%fd109, %fd107;
	setp.lt.f64 	%p141, %fd108, %fd109;
	mov.u64 	%rd353, %rd71;
	mov.f64 	%fd317, %fd107;
	@%p141 bra 	$L__BB7_86;
	setp.lt.f64 	%p142, %fd109, %fd108;
	mov.u64 	%rd353, %rd352;
	mov.f64 	%fd317, %fd316;
	@%p142 bra 	$L__BB7_86;
	setp.lt.s64 	%p143, %rd352, %rd71;
	min.s64 	%rd353, %rd352, %rd71;
	selp.f64 	%fd317, %fd316, %fd107, %p143;
$L__BB7_86:
	mov.b64 	%rd305, %fd317;
	mov.b64 	{%r247, %r252}, %rd305;
	mov.b32 	%r263, 16;
	mov.b32 	%r265, -1;
	// begin inline asm
	shfl.sync.down.b32 %r246, %r247, %r263, %r177, %r265;
	// end inline asm
	// begin inline asm
	shfl.sync.down.b32 %r251, %r252, %r263, %r177, %r265;
	// end inline asm
	mov.b64 	%rd306, {%r246, %r251};
	mov.b64 	%fd112, %rd306;
	mov.b64 	{%r257, %r262}, %rd353;
	// begin inline asm
	shfl.sync.down.b32 %r256, %r257, %r263, %r177, %r265;
	// end inline asm
	// begin inline asm
	shfl.sync.down.b32 %r261, %r262, %r263, %r177, %r265;
	// end inline asm
	mov.b64 	%rd74, {%r256, %r261};
	add.s32 	%r266, %r158, 16;
	setp.gt.s32 	%p144, %r266, %r177;
	mov.u64 	%rd394, %rd353;
	mov.f64 	%fd357, %fd317;
	@%p144 bra 	$L__BB7_90;
	abs.f64 	%fd113, %fd317;
	abs.f64 	%fd114, %fd112;
	setp.lt.f64 	%p145, %fd113, %fd114;
	mov.u64 	%rd394, %rd74;
	mov.f64 	%fd357, %fd112;
	@%p145 bra 	$L__BB7_90;
	setp.lt.f64 	%p146, %fd114, %fd113;
	mov.u64 	%rd394, %rd353;
	mov.f64 	%fd357, %fd317;
	@%p146 bra 	$L__BB7_90;
	setp.lt.s64 	%p147, %rd353, %rd74;
	min.s64 	%rd394, %rd353, %rd74;
	selp.f64 	%fd357, %fd317, %fd112, %p147;
$L__BB7_90:
	setp.ne.s32 	%p148, %r158, 0;
	@%p148 bra 	$L__BB7_92;
	shr.u32 	%r267, %r1, 1;
	and.b32  	%r268, %r267, 496;
	mov.u32 	%r269, _ZN6thrust24THRUST_300001_SM_1000_NS8cuda_cub4core6detail5shmemE;
	add.s32 	%r270, %r269, %r268;
	st.shared.f64 	[%r270+8], %fd357;
	st.shared.u64 	[%r270+16], %rd394;
$L__BB7_92:
	bar.sync 	0;
	setp.ne.s32 	%p149, %r1, 0;
	@%p149 bra 	$L__BB7_209;
	setp.lt.s32 	%p150, %r37, 33;
	mov.f64 	%fd319, %fd357;
	mov.u64 	%rd355, %rd394;
	@%p150 bra 	$L__BB7_97;
	ld.shared.f64 	%fd117, [_ZN6thrust24THRUST_300001_SM_1000_NS8cuda_cub4core6detail5shmemE+24];
	ld.shared.u64 	%rd77, [_ZN6thrust24THRUST_300001_SM_1000_NS8cuda_cub4core6detail5shmemE+32];
	abs.f64 	%fd118, %fd357;
	abs.f64 	%fd119, %fd117;
	setp.lt.f64 	%p151, %fd118, %fd119;
	mov.f64 	%fd319, %fd117;
	mov.u64 	%rd355, %rd77;
	@%p151 bra 	$L__BB7_97;
	setp.lt.f64 	%p152, %fd119, %fd118;
	mov.f64 	%fd319, %fd357;
	mov.u64 	%rd355, %rd394;
	@%p152 bra 	$L__BB7_97;
	setp.lt.s64 	%p153, %rd394, %rd77;
	min.s64 	%rd355, %rd394, %rd77;
	selp.f64 	%fd319, %fd357, %fd117, %p153;
$L__BB7_97:
	setp.lt.s32 	%p154, %r37, 65;
	mov.f64 	%fd320, %fd319;
	mov.u64 	%rd356, %rd355;
	@%p154 bra 	$L__BB7_101;
	ld.shared.f64 	%fd122, [_ZN6thrust24THRUST_300001_SM_1000_NS8cuda_cub4core6detail5shmemE+40];
	ld.shared.u64 	%rd80, [_ZN6thrust24THRUST_300001_SM_1000_NS8cuda_cub4core6detail5shmemE+48];
	abs.f64 	%fd123, %fd319;
	abs.f64 	%fd124, %fd122;
	setp.lt.f64 	%p155, %fd123, %fd124;
	mov.f64 	%fd320, %fd122;
	mov.u64 	%rd356, %rd80;
	@%p155 bra 	$L__BB7_101;
	setp.lt.f64 	%p156, %fd124, %fd123;
	mov.f64 	%fd320, %fd319;
	mov.u64 	%rd356, %rd355;
	@%p156 bra 	$L__BB7_101;
	setp.lt.s64 	%p157, %rd355, %rd80;
	min.s64 	%rd356, %rd355, %rd80;
	selp.f64 	%fd320, %fd319, %fd122, %p157;
$L__BB7_101:
	setp.lt.s32 	%p158, %r37, 97;
	mov.f64 	%fd321, %fd320;
	mov.u64 	%rd357, %rd356;
	@%p158 bra 	$L__BB7_105;
	ld.shared.f64 	%fd127, [_ZN6thrust24THRUST_300001_SM_1000_NS8cuda_cub4core6detail5shmemE+56];
	ld.shared.u64 	%rd83, [_ZN6thrust24THRUST_300001_SM_1000_NS8cuda_cub4core6detail5shmemE+64];
	abs.f64 	%fd128, %fd320;
	abs.f64 	%fd129, %fd127;
	setp.lt.f64 	%p159, %fd128, %fd129;
	mov.f64 	%fd321, %fd127;
	mov.u64 	%rd357, %rd83;
	@%p159 bra 	$L__BB7_105;
	setp.lt.f64 	%p160, %fd129, %fd128;
	mov.f64 	%fd321, %fd320;
	mov.u64 	%rd357, %rd356;
	@%p160 bra 	$L__BB7_105;
	setp.lt.s64 	%p161, %rd356, %rd83;
	min.s64 	%rd357, %rd356, %rd83;
	selp.f64 	%fd321, %fd320, %fd127, %p161;
$L__BB7_105:
	setp.lt.s32 	%p162, %r37, 129;
	mov.f64 	%fd322, %fd321;
	mov.u64 	%rd358, %rd357;
	@%p162 bra 	$L__BB7_109;
	ld.shared.f64 	%fd132, [_ZN6thrust24THRUST_300001_SM_1000_NS8cuda_cub4core6detail5shmemE+72];
	ld.shared.u64 	%rd86, [_ZN6thrust24THRUST_300001_SM_1000_NS8cuda_cub4core6detail5shmemE+80];
	abs.f64 	%fd133, %fd321;
	abs.f64 	%fd134, %fd132;
	setp.lt.f64 	%p163, %fd133, %fd134;
	mov.f64 	%fd322, %fd132;
	mov.u64 	%rd358, %rd86;
	@%p163 bra 	$L__BB7_109;
	setp.lt.f64 	%p164, %fd134, %fd133;
	mov.f64 	%fd322, %fd321;
	mov.u64 	%rd358, %rd357;
	@%p164 bra 	$L__BB7_109;
	setp.lt.s64 	%p165, %rd357, %rd86;
	min.s64 	%rd358, %rd357, %rd86;
	selp.f64 	%fd322, %fd321, %fd132, %p165;
$L__BB7_109:
	setp.lt.s32 	%p166, %r37, 161;
	mov.f64 	%fd323, %fd322;
	mov.u64 	%rd359, %rd358;
	@%p166 bra 	$L__BB7_113;
	ld.shared.f64 	%fd137, [_ZN6thrust24THRUST_300001_SM_1000_NS8cuda_cub4core6detail5shmemE+88];
	ld.shared.u64 	%rd89, [_ZN6thrust24THRUST_300001_SM_1000_NS8cuda_cub4core6detail5shmemE+96];
	abs.f64 	%fd138, %fd322;
	abs.f64 	%fd139, %fd137;
	setp.lt.f64 	%p167, %fd138, %fd139;
	mov.f64 	%fd323, %fd137;
	mov.u64 	%rd359, %rd89;
	@%p167 bra 	$L__BB7_113;
	setp.lt.f64 	%p168, %fd139, %fd138;
	mov.f64 	%fd323, %fd322;
	mov.u64 	%rd359, %rd358;
	@%p168 bra 	$L__BB7_113;
	setp.lt.s64 	%p169, %rd358, %rd89;
	min.s64 	%rd359, %rd358, %rd89;
	selp.f64 	%fd323, %fd322, %fd137, %p169;
$L__BB7_113:
	setp.lt.s32 	%p170, %r37, 193;
	mov.f64 	%fd324, %fd323;
	mov.u64 	%rd360, %rd359;
	@%p170 bra 	$L__BB7_117;
	ld.shared.f64 	%fd142, [_ZN6thrust24THRUST_300001_SM_1000_NS8cuda_cub4core6detail5shmemE+104];
	ld.shared.u64 	%rd92, [_ZN6thrust24THRUST_300001_SM_1000_NS8cuda_cub4core6detail5shmemE+112];
	abs.f64 	%fd143, %fd323;
	abs.f64 	%fd144, %fd142;
	setp.lt.f64 	%p171, %fd143, %fd144;
	mov.f64 	%fd324, %fd142;
	mov.u64 	%rd360, %rd92;
	@%p171 bra 	$L__BB7_117;
	setp.lt.f64 	%p172, %fd144, %fd143;
	mov.f64 	%fd324, %fd323;
	mov.u64 	%rd360, %rd359;
	@%p172 bra 	$L__BB7_117;
	setp.lt.s64 	%p173, %rd359, %rd92;
	min.s64 	%rd360, %rd359, %rd92;
	selp.f64 	%fd324, %fd323, %fd142, %p173;
$L__BB7_117:
	setp.lt.s32 	%p174, %r37, 225;
	mov.u64 	%rd394, %rd360;
	mov.f64 	%fd357, %fd324;
	@%p174 bra 	$L__BB7_209;
	ld.shared.f64 	%fd147, [_ZN6thrust24THRUST_300001_SM_1000_NS8cuda_cub4core6detail5shmemE+120];
	ld.shared.u64 	%rd95, [_ZN6thrust24THRUST_300001_SM_1000_NS8cuda_cub4core6detail5shmemE+128];
	abs.f64 	%fd148, %fd324;
	abs.f64 	%fd149, %fd147;
	setp.lt.f64 	%p175, %fd148, %fd149;
	mov.u64 	%rd394, %rd95;
	mov.f64 	%fd357, %fd147;
	@%p175 bra 	$L__BB7_209;
	setp.lt.f64 	%p176, %fd149, %fd148;
	mov.u64 	%rd394, %rd360;
	mov.f64 	%fd357, %fd324;
	@%p176 bra 	$L__BB7_209;
	setp.lt.s64 	%p177, %rd360, %rd95;
	min.s64 	%rd394, %rd360, %rd95;
	selp.f64 	%fd357, %fd324, %fd147, %p177;
	bra.uni 	$L__BB7_209;
$L__BB7_121:
	ld.param.u64 	%rd318, [_ZN6thrust24THRUST_300001_SM_1000_NS8cuda_cub4core6detail13_kernel_agentINS1_8__reduce11ReduceAgentIPN4cuda3std3__45tupleIJdlEEESC_SB_iNS1_9__extrema9arg_max_fIdl10ComparatorEEEEJSC_SC_iSG_EEEvDpT0__param_0];
	mov.u32 	%r16, %tid.x;
	mul.wide.u32 	%rd208, %r16, 16;
	add.s64 	%rd189, %rd318, %rd208;
	// begin inline asm
	ld.global.nc.u64 %rd188, [%rd189];
	// end inline asm
	add.s64 	%rd191, %rd189, 8;
	// begin inline asm
	ld.global.nc.u64 %rd190, [%rd191];
	// end inline asm
	mov.b64 	%fd151, %rd188;
	add.s64 	%rd193, %rd189, 4096;
	// begin inline asm
	ld.global.nc.u64 %rd192, [%rd193];
	// end inline asm
	add.s64 	%rd195, %rd189, 4104;
	// begin inline asm
	ld.global.nc.u64 %rd361, [%rd195];
	// end inline asm
	mov.b64 	%fd325, %rd192;
	add.s64 	%rd197, %rd189, 8192;
	// begin inline asm
	ld.global.nc.u64 %rd196, [%rd197];
	// end inline asm
	add.s64 	%rd199, %rd189, 8200;
	// begin inline asm
	ld.global.nc.u64 %rd362, [%rd199];
	// end inline asm
	mov.b64 	%fd326, %rd196;
	add.s64 	%rd201, %rd189, 12288;
	// begin inline asm
	ld.global.nc.u64 %rd200, [%rd201];
	// end inline asm
	add.s64 	%rd203, %rd189, 12296;
	// begin inline asm
	ld.global.nc.u64 %rd363, [%rd203];
	// end inline asm
	mov.b64 	%fd327, %rd200;
	add.s64 	%rd205, %rd189, 16384;
	// begin inline asm
	ld.global.nc.u64 %rd204, [%rd205];
	// end inline asm
	add.s64 	%rd207, %rd189, 16392;
	// begin inline asm
	ld.global.nc.u64 %rd381, [%rd207];
	// end inline asm
	mov.b64 	%fd344, %rd204;
	abs.f64 	%fd156, %fd151;
	abs.f64 	%fd157, %fd325;
	setp.lt.f64 	%p3, %fd156, %fd157;
	@%p3 bra 	$L__BB7_123;
	setp.lt.f64 	%p4, %fd157, %fd156;
	setp.lt.s64 	%p5, %rd190, %rd361;
	or.pred  	%p6, %p4, %p5;
	selp.b64 	%rd361, %rd190, %rd361, %p6;
	selp.f64 	%fd325, %fd151, %fd325, %p6;
$L__BB7_123:
	abs.f64 	%fd160, %fd325;
	abs.f64 	%fd161, %fd326;
	setp.lt.f64 	%p7, %fd160, %fd161;
	@%p7 bra 	$L__BB7_125;
	setp.lt.f64 	%p8, %fd161, %fd160;
	setp.lt.s64 	%p9, %rd361, %rd362;
	or.pred  	%p10, %p8, %p9;
	selp.b64 	%rd362, %rd361, %rd362, %p10;
	selp.f64 	%fd326, %fd325, %fd326, %p10;
$L__BB7_125:
	abs.f64 	%fd164, %fd326;
	abs.f64 	%fd165, %fd327;
	setp.lt.f64 	%p11, %fd164, %fd165;
	@%p11 bra 	$L__BB7_127;
	setp.lt.f64 	%p12, %fd165, %fd164;
	setp.lt.s64 	%p13, %rd362, %rd363;
	or.pred  	%p14, %p12, %p13;
	selp.b64 	%rd363, %rd362, %rd363, %p14;
	selp.f64 	%fd327, %fd326, %fd327, %p14;
$L__BB7_127:
	abs.f64 	%fd168, %fd327;
	abs.f64 	%fd169, %fd344;
	setp.lt.f64 	%p15, %fd168, %fd169;
	@%p15 bra 	$L__BB7_129;
	setp.lt.f64 	%p16, %fd169, %fd168;
	setp.lt.s64 	%p17, %rd363, %rd381;
	or.pred  	%p18, %p16, %p17;
	selp.b64 	%rd381, %rd363, %rd381, %p18;
	selp.f64 	%fd344, %fd327, %fd344, %p18;
$L__BB7_129:
	setp.lt.u32 	%p19, %r37, 2560;
	mov.b32 	%r383, 1280;
	@%p19 bra 	$L__BB7_142;
	mov.b32 	%r382, 1280;
	mov.f64 	%fd329, %fd344;
	mov.u64 	%rd365, %rd381;
$L__BB7_131:
	ld.param.u64 	%rd319, [_ZN6thrust24THRUST_300001_SM_1000_NS8cuda_cub4core6detail13_kernel_agentINS1_8__reduce11ReduceAgentIPN4cuda3std3__45tupleIJdlEEESC_SB_iNS1_9__extrema9arg_max_fIdl10ComparatorEEEEJSC_SC_iSG_EEEvDpT0__param_0];
	add.s32 	%r40, %r382, %r16;
	mul.wide.u32 	%rd229, %r40, 16;
	add.s64 	%rd210, %rd319, %rd229;
	// begin inline asm
	ld.global.nc.u64 %rd209, [%rd210];
	// end inline asm
	add.s64 	%rd212, %rd210, 8;
	// begin inline asm
	ld.global.nc.u64 %rd366, [%rd212];
	// end inline asm
	mov.b64 	%fd330, %rd209;
	add.s64 	%rd214, %rd210, 4096;
	// begin inline asm
	ld.global.nc.u64 %rd213, [%rd214];
	// end inline asm
	add.s64 	%rd216, %rd210, 4104;
	// begin inline asm
	ld.global.nc.u64 %rd367, [%rd216];
	// end inline asm
	mov.b64 	%fd331, %rd213;
	add.s64 	%rd218, %rd210, 8192;
	// begin inline asm
	ld.global.nc.u64 %rd217, [%rd218];
	// end inline asm
	add.s64 	%rd220, %rd210, 8200;
	// begin inline asm
	ld.global.nc.u64 %rd368, [%rd220];
	// end inline asm
	mov.b64 	%fd332, %rd217;
	add.s64 	%rd222, %rd210, 12288;
	// begin inline asm
	ld.global.nc.u64 %rd221, [%rd222];
	// end inline asm
	add.s64 	%rd224, %rd210, 12296;
	// begin inline asm
	ld.global.nc.u64 %rd369, [%rd224];
	// end inline asm
	mov.b64 	%fd333, %rd221;
	add.s64 	%rd226, %rd210, 16384;
	// begin inline asm
	ld.global.nc.u64 %rd225, [%rd226];
	// end inline asm
	add.s64 	%rd228, %rd210, 16392;
	// begin inline asm
	ld.global.nc.u64 %rd381, [%rd228];
	// end inline asm
	mov.b64 	%fd344, %rd225;
	abs.f64 	%fd178, %fd329;
	abs.f64 	%fd179, %fd330;
	setp.lt.f64 	%p20, %fd178, %fd179;
	@%p20 bra 	$L__BB7_133;
	setp.lt.f64 	%p21, %fd179, %fd178;
	setp.lt.s64 	%p22, %rd365, %rd366;
	or.pred  	%p23, %p21, %p22;
	selp.b64 	%rd366, %rd365, %rd366, %p23;
	selp.f64 	%fd330, %fd329, %fd330, %p23;
$L__BB7_133:
	abs.f64 	%fd182, %fd330;
	abs.f64 	%fd183, %fd331;
	setp.lt.f64 	%p24, %fd182, %fd183;
	@%p24 bra 	$L__BB7_135;
	setp.lt.f64 	%p25, %fd183, %fd182;
	setp.lt.s64 	%p26, %rd366, %rd367;
	or.pred  	%p27, %p25, %p26;
	selp.b64 	%rd367, %rd366, %rd367, %p27;
	selp.f64 	%fd331, %fd330, %fd331, %p27;
$L__BB7_135:
	abs.f64 	%fd186, %fd331;
	abs.f64 	%fd187, %fd332;
	setp.lt.f64 	%p28, %fd186, %fd187;
	@%p28 bra 	$L__BB7_137;
	setp.lt.f64 	%p29, %fd187, %fd186;
	setp.lt.s64 	%p30, %rd367, %rd368;
	or.pred  	%p31, %p29, %p30;
	selp.b64 	%rd368, %rd367, %rd368, %p31;
	selp.f64 	%fd332, %fd331, %fd332, %p31;
$L__BB7_137:
	abs.f64 	%fd190, %fd332;
	abs.f64 	%fd191, %fd333;
	setp.lt.f64 	%p32, %fd190, %fd191;
	@%p32 bra 	$L__BB7_139;
	setp.lt.f64 	%p33, %fd191, %fd190;
	setp.lt.s64 	%p34, %rd368, %rd369;
	or.pred  	%p35, %p33, %p34;
	selp.b64 	%rd369, %rd368, %rd369, %p35;
	selp.f64 	%fd333, %fd332, %fd333, %p35;
$L__BB7_139:
	abs.f64 	%fd194, %fd333;
	abs.f64 	%fd195, %fd344;
	setp.lt.f64 	%p36, %fd194, %fd195;
	@%p36 bra 	$L__BB7_141;
	setp.lt.f64 	%p37, %fd195, %fd194;
	setp.lt.s64 	%p38, %rd369, %rd381;
	or.pred  	%p39, %p37, %p38;
	selp.b64 	%rd381, %rd369, %rd381, %p39;
	selp.f64 	%fd344, %fd333, %fd344, %p39;
$L__BB7_141:
	add.s32 	%r383, %r382, 1280;
	add.s32 	%r41, %r382, 2560;
	setp.le.s32 	%p40, %r41, %r37;
	mov.u32 	%r382, %r383;
	mov.f64 	%fd329, %fd344;
	mov.u64 	%rd365, %rd381;
	@%p40 bra 	$L__BB7_131;
$L__BB7_142:
	setp.le.s32 	%p41, %r37, %r383;
	@%p41 bra 	$L__BB7_165;
	sub.s32 	%r20, %r37, %r383;
	setp.ge.s32 	%p42, %r16, %r20;
	@%p42 bra 	$L__BB7_165;
	not.b32 	%r42, %r16;
	add.s32 	%r43, %r37, %r42;
	sub.s32 	%r21, %r43, %r383;
	and.b32  	%r44, %r21, 768;
	setp.eq.s32 	%p43, %r44, 768;
	mov.u32 	%r387, %r16;
	@%p43 bra 	$L__BB7_150;
	add.s32 	%r385, %r16, %r383;
	shr.u32 	%r45, %r21, 8;
	add.s32 	%r46, %r45, 1;
	and.b32  	%r47, %r46, 3;
	neg.s32 	%r384, %r47;
	mov.u32 	%r387, %r16;
$L__BB7_146:
	.pragma "nounroll";
	mov.u64 	%rd127, %rd381;
	mov.f64 	%fd199, %fd344;
	ld.param.u64 	%rd320, [_ZN6thrust24THRUST_300001_SM_1000_NS8cuda_cub4core6detail13_kernel_agentINS1_8__reduce11ReduceAgentIPN4cuda3std3__45tupleIJdlEEESC_SB_iNS1_9__extrema9arg_max_fIdl10ComparatorEEEEJSC_SC_iSG_EEEvDpT0__param_0];
	mul.wide.u32 	%rd235, %r385, 16;
	add.s64 	%rd232, %rd320, %rd235;
	// begin inline asm
	ld.global.nc.u64 %rd231, [%rd232];
	// end inline asm
	add.s64 	%rd234, %rd232, 8;
	// begin inline asm
	ld.global.nc.u64 %rd233, [%rd234];
	// end inline asm
	mov.b64 	%fd200, %rd231;
	abs.f64 	%fd201, %fd199;
	abs.f64 	%fd202, %fd200;
	setp.lt.f64 	%p44, %fd201, %fd202;
	mov.f64 	%fd344, %fd200;
	mov.u64 	%rd381, %rd233;
	@%p44 bra 	$L__BB7_149;
	setp.lt.f64 	%p45, %fd202, %fd201;
	mov.f64 	%fd344, %fd199;
	mov.u64 	%rd381, %rd127;
	@%p45 bra 	$L__BB7_149;
	setp.lt.s64 	%p46, %rd127, %rd233;
	selp.f64 	%fd344, %fd199, %fd200, %p46;
	min.s64 	%rd381, %rd127, %rd233;
$L__BB7_149:
	add.s32 	%r387, %r387, 256;
	add.s32 	%r385, %r385, 256;
	add.s32 	%r384, %r384, 1;
	setp.ne.s32 	%p47, %r384, 0;
	@%p47 bra 	$L__BB7_146;
$L__BB7_150:
	setp.lt.u32 	%p48, %r21, 768;
	@%p48 bra 	$L__BB7_165;
	ld.param.u64 	%rd321, [_ZN6thrust24THRUST_300001_SM_1000_NS8cuda_cub4core6detail13_kernel_agentINS1_8__reduce11ReduceAgentIPN4cuda3std3__45tupleIJdlEEESC_SB_iNS1_9__extrema9arg_max_fIdl10ComparatorEEEEJSC_SC_iSG_EEEvDpT0__param_0];
	cvt.u64.u32 	%rd236, %r387;
	cvt.u64.u32 	%rd237, %r383;
	add.s64 	%rd238, %rd236, %rd237;
	shl.b64 	%rd239, %rd238, 4;
	add.s64 	%rd240, %rd239, %rd321;
	add.s64 	%rd376, %rd240, 12296;
	add.s32 	%r388, %r387, %r383;
$L__BB7_152:
	ld.param.u64 	%rd322, [_ZN6thrust24THRUST_300001_SM_1000_NS8cuda_cub4core6detail13_kernel_agentINS1_8__reduce11ReduceAgentIPN4cuda3std3__45tupleIJdlEEESC_SB_iNS1_9__extrema9arg_max_fIdl10ComparatorEEEEJSC_SC_iSG_EEEvDpT0__param_0];
	mul.wide.u32 	%rd245, %r388, 16;
	add.s64 	%rd242, %rd322, %rd245;
	// begin inline asm
	ld.global.nc.u64 %rd241, [%rd242];
	// end inline asm
	add.s64 	%rd244, %rd242, 8;
	// begin inline asm
	ld.global.nc.u64 %rd243, [%rd244];
	// end inline asm
	mov.b64 	%fd208, %rd241;
	abs.f64 	%fd209, %fd344;
	abs.f64 	%fd210, %fd208;
	setp.lt.f64 	%p49, %fd209, %fd210;
	mov.f64 	%fd341, %fd208;
	mov.u64 	%rd378, %rd243;
	@%p49 bra 	$L__BB7_155;
	setp.lt.f64 	%p50, %fd210, %fd209;
	mov.f64 	%fd341, %fd344;
	mov.u64 	%rd378, %rd381;
	@%p50 bra 	$L__BB7_155;
	setp.lt.s64 	%p51, %rd381, %rd243;
	selp.f64 	%fd341, %fd344, %fd208, %p51;
	min.s64 	%rd378, %rd381, %rd243;
$L__BB7_155:
	add.s64 	%rd247, %rd376, -8200;
	// begin inline asm
	ld.global.nc.u64 %rd246, [%rd247];
	// end inline asm
	add.s64 	%rd249, %rd376, -8192;
	// begin inline asm
	ld.global.nc.u64 %rd248, [%rd249];
	// end inline asm
	mov.b64 	%fd213, %rd246;
	abs.f64 	%fd214, %fd341;
	abs.f64 	%fd215, %fd213;
	setp.lt.f64 	%p52, %fd214, %fd215;
	mov.f64 	%fd342, %fd213;
	mov.u64 	%rd379, %rd248;
	@%p52 bra 	$L__BB7_158;
	setp.lt.f64 	%p53, %fd215, %fd214;
	mov.f64 	%fd342, %fd341;
	mov.u64 	%rd379, %rd378;
	@%p53 bra 	$L__BB7_158;
	setp.lt.s64 	%p54, %rd378, %rd248;
	selp.f64 	%fd342, %fd341, %fd213, %p54;
	min.s64 	%rd379, %rd378, %rd248;
$L__BB7_158:
	add.s64 	%rd251, %rd376, -4104;
	// begin inline asm
	ld.global.nc.u64 %rd250, [%rd251];
	// end inline asm
	add.s64 	%rd253, %rd376, -4096;
	// begin inline asm
	ld.global.nc.u64 %rd252, [%rd253];
	// end inline asm
	mov.b64 	%fd218, %rd250;
	abs.f64 	%fd219, %fd342;
	abs.f64 	%fd220, %fd218;
	setp.lt.f64 	%p55, %fd219, %fd220;
	mov.f64 	%fd343, %fd218;
	mov.u64 	%rd380, %rd252;
	@%p55 bra 	$L__BB7_161;
	setp.lt.f64 	%p56, %fd220, %fd219;
	mov.f64 	%fd343, %fd342;
	mov.u64 	%rd380, %rd379;
	@%p56 bra 	$L__BB7_161;
	setp.lt.s64 	%p57, %rd379, %rd252;
	selp.f64 	%fd343, %fd342, %fd218, %p57;
	min.s64 	%rd380, %rd379, %rd252;
$L__BB7_161:
	add.s64 	%rd255, %rd376, -8;
	// begin inline asm
	ld.global.nc.u64 %rd254, [%rd255];
	// end inline asm
	// begin inline asm
	ld.global.nc.u64 %rd256, [%rd376];
	// end inline asm
	mov.b64 	%fd223, %rd254;
	abs.f64 	%fd224, %fd343;
	abs.f64 	%fd225, %fd223;
	setp.lt.f64 	%p58, %fd224, %fd225;
	mov.f64 	%fd344, %fd223;
	mov.u64 	%rd381, %rd256;
	@%p58 bra 	$L__BB7_164;
	setp.lt.f64 	%p59, %fd225, %fd224;
	mov.f64 	%fd344, %fd343;
	mov.u64 	%rd381, %rd380;
	@%p59 bra 	$L__BB7_164;
	setp.lt.s64 	%p60, %rd380, %rd256;
	selp.f64 	%fd344, %fd343, %fd223, %p60;
	min.s64 	%rd381, %rd380, %rd256;
$L__BB7_164:
	add.s32 	%r387, %r387, 1024;
	add.s64 	%rd376, %rd376, 16384;
	add.s32 	%r388, %r388, 1024;
	setp.lt.s32 	%p61, %r387, %r20;
	@%p61 bra 	$L__BB7_152;
$L__BB7_165:
	// begin inline asm
	mov.u32 %r48, %laneid;
	// end inline asm
	mov.b64 	%rd258, %fd344;
	mov.b64 	{%r50, %r55}, %rd258;
	mov.b32 	%r66, 1;
	mov.b32 	%r67, 31;
	mov.b32 	%r68, -1;
	// begin inline asm
	shfl.sync.down.b32 %r49, %r50, %r66, %r67, %r68;
	// end inline asm
	// begin inline asm
	shfl.sync.down.b32 %r54, %r55, %r66, %r67, %r68;
	// end inline asm
	mov.b64 	%rd259, {%r49, %r54};
	mov.b64 	%fd229, %rd259;
	mov.b64 	{%r60, %r65}, %rd381;
	// begin inline asm
	shfl.sync.down.b32 %r59, %r60, %r66, %r67, %r68;
	// end inline asm
	// begin inline asm
	shfl.sync.down.b32 %r64, %r65, %r66, %r67, %r68;
	// end inline asm
	mov.b64 	%rd150, {%r59, %r64};
	setp.gt.s32 	%p62, %r48, 30;
	mov.f64 	%fd346, %fd344;
	mov.u64 	%rd383, %rd381;
	@%p62 bra 	$L__BB7_169;
	abs.f64 	%fd230, %fd344;
	abs.f64 	%fd231, %fd229;
	setp.lt.f64 	%p63, %fd230, %fd231;
	mov.f64 	%fd346, %fd229;
	mov.u64 	%rd383, %rd150;
	@%p63 bra 	$L__BB7_169;
	setp.lt.f64 	%p64, %fd231, %fd230;
	mov.f64 	%fd346, %fd344;
	mov.u64 	%rd383, %rd381;
	@%p64 bra 	$L__BB7_169;
	setp.lt.s64 	%p65, %rd381, %rd150;
	selp.f64 	%fd346, %fd344, %fd229, %p65;
	min.s64 	%rd383, %rd381, %rd150;
$L__BB7_169:
	mov.b64 	%rd260, %fd346;
	mov.b64 	{%r70, %r75}, %rd260;
	mov.b32 	%r86, 2;
	mov.b32 	%r87, 31;
	mov.b32 	%r88, -1;
	// begin inline asm
	shfl.sync.down.b32 %r69, %r70, %r86, %r87, %r88;
	// end inline asm
	// begin inline asm
	shfl.sync.down.b32 %r74, %r75, %r86, %r87, %r88;
	// end inline asm
	mov.b64 	%rd261, {%r69, %r74};
	mov.b64 	%fd234, %rd261;
	mov.b64 	{%r80, %r85}, %rd383;
	// begin inline asm
	shfl.sync.down.b32 %r79, %r80, %r86, %r87, %r88;
	// end inline asm
	// begin inline asm
	shfl.sync.down.b32 %r84, %r85, %r86, %r87, %r88;
	// end inline asm
	mov.b64 	%rd153, {%r79, %r84};
	setp.gt.s32 	%p66, %r48, 29;
	mov.f64 	%fd347, %fd346;
	mov.u64 	%rd384, %rd383;
	@%p66 bra 	$L__BB7_173;
	abs.f64 	%fd235, %fd346;
	abs.f64 	%fd236, %fd234;
	setp.lt.f64 	%p67, %fd235, %fd236;
	mov.f64 	%fd347, %fd234;
	mov.u64 	%rd384, %rd153;
	@%p67 bra 	$L__BB7_173;
	setp.lt.f64 	%p68, %fd236, %fd235;
	mov.f64 	%fd347, %fd346;
	mov.u64 	%rd384, %rd383;
	@%p68 bra 	$L__BB7_173;
	setp.lt.s64 	%p69, %rd383, %rd153;
	selp.f64 	%fd347, %fd346, %fd234, %p69;
	min.s64 	%rd384, %rd383, %rd153;
$L__BB7_173:
	mov.b64 	%rd262, %fd347;
	mov.b64 	{%r90, %r95}, %rd262;
	mov.b32 	%r106, 4;
	mov.b32 	%r107, 31;
	mov.b32 	%r108, -1;
	// begin inline asm
	shfl.sync.down.b32 %r89, %r90, %r106, %r107, %r108;
	// end inline asm
	// begin inline asm
	shfl.sync.down.b32 %r94, %r95, %r106, %r107, %r108;
	// end inline asm
	mov.b64 	%rd263, {%r89, %r94};
	mov.b64 	%fd239, %rd263;
	mov.b64 	{%r100, %r105}, %rd384;
	// begin inline asm
	shfl.sync.down.b32 %r99, %r100, %r106, %r107, %r108;
	// end inline asm
	// begin inline asm
	shfl.sync.down.b32 %r104, %r105, %r106, %r107, %r108;
	// end inline asm
	mov.b64 	%rd156, {%r99, %r104};
	setp.gt.s32 	%p70, %r48, 27;
	mov.f64 	%fd348, %fd347;
	mov.u64 	%rd385, %rd384;
	@%p70 bra 	$L__BB7_177;
	abs.f64 	%fd240, %fd347;
	abs.f64 	%fd241, %fd239;
	setp.lt.f64 	%p71, %fd240, %fd241;
	mov.f64 	%fd348, %fd239;
	mov.u64 	%rd385, %rd156;
	@%p71 bra 	$L__BB7_177;
	setp.lt.f64 	%p72, %fd241, %fd240;
	mov.f64 	%fd348, %fd347;
	mov.u64 	%rd385, %rd384;
	@%p72 bra 	$L__BB7_177;
	setp.lt.s64 	%p73, %rd384, %rd156;
	selp.f64 	%fd348, %fd347, %fd239, %p73;
	min.s64 	%rd385, %rd384, %rd156;
$L__BB7_177:
	mov.b64 	%rd264, %fd348;
	mov.b64 	{%r110, %r115}, %rd264;
	mov.b32 	%r126, 8;
	mov.b32 	%r127, 31;
	mov.b32 	%r128, -1;
	// begin inline asm
	shfl.sync.down.b32 %r109, %r110, %r126, %r127, %r128;
	// end inline asm
	// begin inline asm
	shfl.sync.down.b32 %r114, %r115, %r126, %r127, %r128;
	// end inline asm
	mov.b64 	%rd265, {%r109, %r114};
	mov.b64 	%fd244, %rd265;
	mov.b64 	{%r120, %r125}, %rd385;
	// begin inline asm
	shfl.sync.down.b32 %r119, %r120, %r126, %r127, %r128;
	// end inline asm
	// begin inline asm
	shfl.sync.down.b32 %r124, %r125, %r126, %r127, %r128;
	// end inline asm
	mov.b64 	%rd159, {%r119, %r124};
	setp.gt.s32 	%p74, %r48, 23;
	mov.f64 	%fd349, %fd348;
	mov.u64 	%rd386, %rd385;
	@%p74 bra 	$L__BB7_181;
	abs.f64 	%fd245, %fd348;
	abs.f64 	%fd246, %fd244;
	setp.lt.f64 	%p75, %fd245, %fd246;
	mov.f64 	%fd349, %fd244;
	mov.u64 	%rd386, %rd159;
	@%p75 bra 	$L__BB7_181;
	setp.lt.f64 	%p76, %fd246, %fd245;
	mov.f64 	%fd349, %fd348;
	mov.u64 	%rd386, %rd385;
	@%p76 bra 	$L__BB7_181;
	setp.lt.s64 	%p77, %rd385, %rd159;
	selp.f64 	%fd349, %fd348, %fd244, %p77;
	min.s64 	%rd386, %rd385, %rd159;
$L__BB7_181:
	mov.b64 	%rd266, %fd349;
	mov.b64 	{%r130, %r135}, %rd266;
	mov.b32 	%r146, 16;
	mov.b32 	%r147, 31;
	mov.b32 	%r148, -1;
	// begin inline asm
	shfl.sync.down.b32 %r129, %r130, %r146, %r147, %r148;
	// end inline asm
	// begin inline asm
	shfl.sync.down.b32 %r134, %r135, %r146, %r147, %r148;
	// end inline asm
	mov.b64 	%rd267, {%r129, %r134};
	mov.b64 	%fd249, %rd267;
	mov.b64 	{%r140, %r145}, %rd386;
	// begin inline asm
	shfl.sync.down.b32 %r139, %r140, %r146, %r147, %r148;
	// end inline asm
	// begin inline asm
	shfl.sync.down.b32 %r144, %r145, %r146, %r147, %r148;
	// end inline asm
	mov.b64 	%rd162, {%r139, %r144};
	setp.gt.s32 	%p78, %r48, 15;
	mov.f64 	%fd357, %fd349;
	mov.u64 	%rd394, %rd386;
	@%p78 bra 	$L__BB7_185;
	abs.f64 	%fd250, %fd349;
	abs.f64 	%fd251, %fd249;
	setp.lt.f64 	%p79, %fd250, %fd251;
	mov.f64 	%fd357, %fd249;
	mov.u64 	%rd394, %rd162;
	@%p79 bra 	$L__BB7_185;
	setp.lt.f64 	%p80, %fd251, %fd250;
	mov.f64 	%fd357, %fd349;
	mov.u64 	%rd394, %rd386;
	@%p80 bra 	$L__BB7_185;
	setp.lt.s64 	%p81, %rd386, %rd162;
	selp.f64 	%fd357, %fd349, %fd249, %p81;
	min.s64 	%rd394, %rd386, %rd162;
$L__BB7_185:
	setp.ne.s32 	%p82, %r48, 0;
	@%p82 bra 	$L__BB7_187;
	shr.u32 	%r149, %r16, 1;
	and.b32  	%r150, %r149, 496;
	mov.u32 	%r151, _ZN6thrust24THRUST_300001_SM_1000_NS8cuda_cub4core6detail5shmemE;
	add.s32 	%r152, %r151, %r150;
	st.shared.f64 	[%r152+8], %fd357;
	st.shared.u64 	[%r152+16], %rd394;
$L__BB7_187:
	bar.sync 	0;
	setp.ne.s32 	%p83, %r16, 0;
	@%p83 bra 	$L__BB7_209;
	ld.shared.f64 	%fd254, [_ZN6thrust24THRUST_300001_SM_1000_NS8cuda_cub4core6detail5shmemE+24];
	ld.shared.u64 	%rd165, [_ZN6thrust24THRUST_300001_SM_1000_NS8cuda_cub4core6detail5shmemE+32];
	abs.f64 	%fd255, %fd357;
	abs.f64 	%fd256, %fd254;
	setp.lt.f64 	%p84, %fd255, %fd256;
	mov.f64 	%fd351, %fd254;
	mov.u64 	%rd388, %rd165;
	@%p84 bra 	$L__BB7_191;
	setp.lt.f64 	%p85, %fd256, %fd255;
	mov.f64 	%fd351, %fd357;
	mov.u64 	%rd388, %rd394;
	@%p85 bra 	$L__BB7_191;
	setp.lt.s64 	%p86, %rd394, %rd165;
	selp.f64 	%fd351, %fd357, %fd254, %p86;
	min.s64 	%rd388, %rd394, %rd165;
$L__BB7_191:
	ld.shared.f64 	%fd259, [_ZN6thrust24THRUST_300001_SM_1000_NS8cuda_cub4core6detail5shmemE+40];
	ld.shared.u64 	%rd168, [_ZN6thrust24THRUST_300001_SM_1000_NS8cuda_cub4core6detail5shmemE+48];
	abs.f64 	%fd260, %fd351;
	abs.f64 	%fd261, %fd259;
	setp.lt.f64 	%p87, %fd260, %fd261;
	mov.f64 	%fd352, %fd259;
	mov.u64 	%rd389, %rd168;
	@%p87 bra 	$L__BB7_194;
	setp.lt.f64 	%p88, %fd261, %fd260;
	mov.f64 	%fd352, %fd351;
	mov.u64 	%rd389, %rd388;
	@%p88 bra 	$L__BB7_194;
	setp.lt.s64 	%p89, %rd388, %rd168;
	selp.f64 	%fd352, %fd351, %fd259, %p89;
	min.s64 	%rd389, %rd388, %rd168;
$L__BB7_194:
	ld.shared.f64 	%fd264, [_ZN6thrust24THRUST_300001_SM_1000_NS8cuda_cub4core6detail5shmemE+56];
	ld.shared.u64 	%rd171, [_ZN6thrust24THRUST_300001_SM_1000_NS8cuda_cub4core6detail5shmemE+64];
	abs.f64 	%fd265, %fd352;
	abs.f64 	%fd266, %fd264;
	setp.lt.f64 	%p90, %fd265, %fd266;
	mov.f64 	%fd353, %fd264;
	mov.u64 	%rd390, %rd171;
	@%p90 bra 	$L__BB7_197;
	setp.lt.f64 	%p91, %fd266, %fd265;
	mov.f64 	%fd353, %fd352;
	mov.u64 	%rd390, %rd389;
	@%p91 bra 	$L__BB7_197;
	setp.lt.s64 	%p92, %rd389, %rd171;
	selp.f64 	%fd353, %fd352, %fd264, %p92;
	min.s64 	%rd390, %rd389, %rd171;
$L__BB7_197:
	ld.shared.f64 	%fd269, [_ZN6thrust24THRUST_300001_SM_1000_NS8cuda_cub4core6detail5shmemE+72];
	ld.shared.u64 	%rd174, [_ZN6thrust24THRUST_300001_SM_1000_NS8cuda_cub4core6detail5shmemE+80];
	abs.f64 	%fd270, %fd353;
	abs.f64 	%fd271, %fd269;
	setp.lt.f64 	%p93, %fd270, %fd271;
	mov.f64 	%fd354, %fd269;
	mov.u64 	%rd391, %rd174;
	@%p93 bra 	$L__BB7_200;
	setp.lt.f64 	%p94, %fd271, %fd270;
	mov.f64 	%fd354, %fd353;
	mov.u64 	%rd391, %rd390;
	@%p94 bra 	$L__BB7_200;
	setp.lt.s64 	%p95, %rd390, %rd174;
	selp.f64 	%fd354, %fd353, %fd269, %p95;
	min.s64 	%rd391, %rd390, %rd174;
$L__BB7_200:
	ld.shared.f64 	%fd274, [_ZN6thrust24THRUST_300001_SM_1000_NS8cuda_cub4core6detail5shmemE+88];
	ld.shared.u64 	%rd177, [_ZN6thrust24THRUST_300001_SM_1000_NS8cuda_cub4core6detail5shmemE+96];
	abs.f64 	%fd275, %fd354;
	abs.f64 	%fd276, %fd274;
	setp.lt.f64 	%p96, %fd275, %fd276;
	mov.f64 	%fd355, %fd274;
	mov.u64 	%rd392, %rd177;
	@%p96 bra 	$L__BB7_203;
	setp.lt.f64 	%p97, %fd276, %fd275;
	mov.f64 	%fd355, %fd354;
	mov.u64 	%rd392, %rd391;
	@%p97 bra 	$L__BB7_203;
	setp.lt.s64 	%p98, %rd391, %rd177;
	selp.f64 	%fd355, %fd354, %fd274, %p98;
	min.s64 	%rd392, %rd391, %rd177;
$L__BB7_203:
	ld.shared.f64 	%fd279, [_ZN6thrust24THRUST_300001_SM_1000_NS8cuda_cub4core6detail5shmemE+104];
	ld.shared.u64 	%rd180, [_ZN6thrust24THRUST_300001_SM_1000_NS8cuda_cub4core6detail5shmemE+112];
	abs.f64 	%fd280, %fd355;
	abs.f64 	%fd281, %fd279;
	setp.lt.f64 	%p99, %fd280, %fd281;
	mov.f64 	%fd356, %fd279;
	mov.u64 	%rd393, %rd180;
	@%p99 bra 	$L__BB7_206;
	setp.lt.f64 	%p100, %fd281, %fd280;
	mov.f64 	%fd356, %fd355;
	mov.u64 	%rd393, %rd392;
	@%p100 bra 	$L__BB7_206;
	setp.lt.s64 	%p101, %rd392, %rd180;
	selp.f64 	%fd356, %fd355, %fd279, %p101;
	min.s64 	%rd393, %rd392, %rd180;
$L__BB7_206:
	ld.shared.f64 	%fd284, [_ZN6thrust24THRUST_300001_SM_1000_NS8cuda_cub4core6detail5shmemE+120];
	ld.shared.u64 	%rd183, [_ZN6thrust24THRUST_300001_SM_1000_NS8cuda_cub4core6detail5shmemE+128];
	abs.f64 	%fd285, %fd356;
	abs.f64 	%fd286, %fd284;
	setp.lt.f64 	%p102, %fd285, %fd286;
	mov.u64 	%rd394, %rd183;
	mov.f64 	%fd357, %fd284;
	@%p102 bra 	$L__BB7_209;
	setp.lt.f64 	%p103, %fd286, %fd285;
	mov.u64 	%rd394, %rd393;
	mov.f64 	%fd357, %fd356;
	@%p103 bra 	$L__BB7_209;
	setp.lt.s64 	%p104, %rd393, %rd183;
	selp.f64 	%fd357, %fd356, %fd284, %p104;
	min.s64 	%rd394, %rd393, %rd183;
$L__BB7_209:
	mov.u32 	%r376, %tid.x;
	setp.ne.s32 	%p221, %r376, 0;
	@%p221 bra 	$L__BB7_211;
	ld.param.u64 	%rd326, [_ZN6thrust24THRUST_300001_SM_1000_NS8cuda_cub4core6detail13_kernel_agentINS1_8__reduce11ReduceAgentIPN4cuda3std3__45tupleIJdlEEESC_SB_iNS1_9__extrema9arg_max_fIdl10ComparatorEEEEJSC_SC_iSG_EEEvDpT0__param_1];
	cvta.to.global.u64 	%rd317, %rd326;
	st.global.f64 	[%rd317], %fd357;
	st.global.u64 	[%rd317+8], %rd394;
$L__BB7_211:
	ret;

}
	// .globl	_ZN6thrust24THRUST_300001_SM_1000_NS8cuda_cub4core6detail13_kernel_agentINS1_8__reduce11ReduceAgentINS0_12zip_iteratorIN4cuda3std3__45tupleIJNS0_10device_ptrIdEENS0_17counting_iteratorIlNS0_11use_defaultESF_SF_EEEEEEEPNSB_IJdlEEESJ_lNS1_9__extrema9arg_max_fIdl10ComparatorEEEEJSI_SK_lSO_EEEvDpT0_
.visible .entry _ZN6thrust24THRUST_300001_SM_1000_NS8cuda_cub4core6detail13_kernel_agentINS1_8__reduce11ReduceAgentINS0_12zip_iteratorIN4cuda3std3__45tupleIJNS0_10device_ptrIdEENS0_17counting_iteratorIlNS0_11use_defaultESF_SF_EEEEEEEPNSB_IJdlEEESJ_lNS1_9__extrema9arg_max_fIdl10ComparatorEEEEJSI_SK_lSO_EEEvDpT0_(
	.param .align 8 .b8 _ZN6thrust24THRUST_300001_SM_1000_NS8cuda_cub4core6detail13_kernel_agentINS1_8__reduce11ReduceAgentINS0_12zip_iteratorIN4cuda3std3__45tupleIJNS0_10device_ptrIdEENS0_17counting_iteratorIlNS0_11use_defaultESF_SF_EEEEEEEPNSB_IJdlEEESJ_lNS1_9__extrema9arg_max_fIdl10ComparatorEEEEJSI_SK_lSO_EEEvDpT0__param_0[16],
	.param .u64 .ptr .align 1 _ZN6thrust24THRUST_300001_SM_1000_NS8cuda_cub4core6detail13_kernel_agentINS1_8__reduce11ReduceAgentINS0_12zip_iteratorIN4cuda3std3__45tupleIJNS0_10device_ptrIdEENS0_17counting_iteratorIlNS0_11use_defaultESF_SF_EEEEEEEPNSB_IJdlEEESJ_lNS1_9__extrema9arg_max_fIdl10ComparatorEEEEJSI_SK_lSO_EEEvDpT0__param_1,
	.param .u64 _ZN6thrust24THRUST_300001_SM_1000_NS8cuda_cub4core6detail13_kernel_agentINS1_8__reduce11ReduceAgentINS0_12zip_iteratorIN4cuda3std3__45tupleIJNS0_10device_ptrIdEENS0_17counting_iteratorIlNS0_11use_defaultESF_SF_EEEEEEEPNSB_IJdlEEESJ_lNS1_9__extrema9arg_max_fIdl10ComparatorEEEEJSI_SK_lSO_EEEvDpT0__param_2,
	.param .align 1 .b8 _ZN6thrust24THRUST_300001_SM_1000_NS8cuda_cub4core6detail13_kernel_agentINS1_8__reduce11ReduceAgentINS0_12zip_iteratorIN4cuda3std3__45tupleIJNS0_10device_ptrIdEENS0_17counting_iteratorIlNS0_11use_defaultESF_SF_EEEEEEEPNSB_IJdlEEESJ_lNS1_9__extrema9arg_max_fIdl10ComparatorEEEEJSI_SK_lSO_EEEvDpT0__param_3[1]
)
.maxntid 256
{
	.reg .pred 	%p<213>;
	.reg .b32 	%r<391>;
	.reg .b64 	%rd<341>;
	.reg .b64 	%fd<352>;

	ld.param.u64 	%rd192, [_ZN6thrust24THRUST_300001_SM_1000_NS8cuda_cub4core6detail13_kernel_agentINS1_8__reduce11ReduceAgentINS0_12zip_iteratorIN4cuda3std3__45tupleIJNS0_10device_ptrIdEENS0_17counting_iteratorIlNS0_11use_defaultESF_SF_EEEEEEEPNSB_IJdlEEESJ_lNS1_9__extrema9arg_max_fIdl10ComparatorEEEEJSI_SK_lSO_EEEvDpT0__param_0+8];
	ld.param.u64 	%rd191, [_ZN6thrust24THRUST_300001_SM_1000_NS8cuda_cub4core6detail13_kernel_agentINS1_8__reduce11ReduceAgentINS0_12zip_iteratorIN4cuda3std3__45tupleIJNS0_10device_ptrIdEENS0_17counting_iteratorIlNS0_11use_defaultESF_SF_EEEEEEEPNSB_IJdlEEESJ_lNS1_9__extrema9arg_max_fIdl10ComparatorEEEEJSI_SK_lSO_EEEvDpT0__param_0];
	ld.param.u64 	%rd194, [_ZN6thrust24THRUST_300001_SM_1000_NS8cuda_cub4core6detail13_kernel_agentINS1_8__reduce11ReduceAgentINS0_12zip_iteratorIN4cuda3std3__45tupleIJNS0_10device_ptrIdEENS0_17counting_iteratorIlNS0_11use_defaultESF_SF_EEEEEEEPNSB_IJdlEEESJ_lNS1_9__extrema9arg_max_fIdl10ComparatorEEEEJSI_SK_lSO_EEEvDpT0__param_2];
	setp.eq.s64 	%p1, %rd194, 0;
	@%p1 bra 	$L__BB8_206;
	cvta.to.global.u64 	%rd1, %rd191;
	setp.gt.s64 	%p2, %rd194, 1279;
	@%p2 bra 	$L__BB8_122;
	cvt.u32.u64 	%r1, %rd194;
	mov.u32 	%r2, %tid.x;
	setp.ge.s32 	%p96, %r2, %r1;
	mov.f64 	%fd298, 0d0000000000000000;
	mov.b64 	%rd283, 0;
	mov.u32 	%r385, %r2;
	@%p96 bra 	$L__BB8_4;
	cvt.u64.u32 	%rd239, %r2;
	mul.wide.u32 	%rd240, %r2, 8;
	add.s64 	%rd241, %rd1, %rd240;
	add.s64 	%rd283, %rd192, %rd239;
	ld.global.f64 	%fd298, [%rd241];
	add.s32 	%r385, %r2, 256;
$L__BB8_4:
	setp.ge.s32 	%p97, %r385, %r1;
	@%p97 bra 	$L__BB8_26;
	not.b32 	%r154, %r385;
	add.s32 	%r5, %r154, %r1;
	and.b32  	%r155, %r5, 768;
	setp.eq.s32 	%p98, %r155, 768;
	@%p98 bra 	$L__BB8_11;
	cvt.u64.u32 	%rd243, %r385;
	add.s64 	%rd274, %rd192, %rd243;
	mul.wide.u32 	%rd244, %r385, 8;
	add.s64 	%rd273, %rd1, %rd244;
	shr.u32 	%r156, %r5, 8;
	add.s32 	%r157, %r156, 1;
	and.b32  	%r158, %r157, 3;
	neg.s32 	%r383, %r158;
$L__BB8_7:
	.pragma "nounroll";
	mov.u64 	%rd9, %rd283;
	mov.f64 	%fd3, %fd298;
	ld.global.f64 	%fd4, [%rd273];
	abs.f64 	%fd5, %fd3;
	abs.f64 	%fd6, %fd4;
	setp.lt.f64 	%p99, %fd5, %fd6;
	mov.u64 	%rd283, %rd274;
	mov.f64 	%fd298, %fd4;
	@%p99 bra 	$L__BB8_10;
	setp.lt.f64 	%p100, %fd6, %fd5;
	mov.u64 	%rd283, %rd9;
	mov.f64 	%fd298, %fd3;
	@%p100 bra 	$L__BB8_10;
	setp.lt.s64 	%p101, %rd9, %rd274;
	min.s64 	%rd283, %rd9, %rd274;
	selp.f64 	%fd298, %fd3, %fd4, %p101;
$L__BB8_10:
	add.s32 	%r385, %r385, 256;
	add.s64 	%rd274, %rd274, 256;
	add.s64 	%rd273, %rd273, 2048;
	add.s32 	%r383, %r383, 1;
	setp.ne.s32 	%p102, %r383, 0;
	@%p102 bra 	$L__BB8_7;
$L__BB8_11:
	setp.lt.u32 	%p103, %r5, 768;
	@%p103 bra 	$L__BB8_26;
	add.s32 	%r386, %r385, 512;
$L__BB8_13:
	mov.u32 	%r13, %r386;
	add.s32 	%r159, %r13, -512;
	cvt.s64.s32 	%rd245, %r159;
	mul.wide.s32 	%rd246, %r159, 8;
	add.s64 	%rd17, %rd1, %rd246;
	add.s64 	%rd18, %rd192, %rd245;
	ld.global.f64 	%fd12, [%rd17];
	abs.f64 	%fd13, %fd298;
	abs.f64 	%fd14, %fd12;
	setp.lt.f64 	%p104, %fd13, %fd14;
	mov.u64 	%rd280, %rd18;
	mov.f64 	%fd295, %fd12;
	@%p104 bra 	$L__BB8_16;
	setp.lt.f64 	%p105, %fd14, %fd13;
	mov.u64 	%rd280, %rd283;
	mov.f64 	%fd295, %fd298;
	@%p105 bra 	$L__BB8_16;
	setp.lt.s64 	%p106, %rd283, %rd18;
	min.s64 	%rd280, %rd283, %rd18;
	selp.f64 	%fd295, %fd298, %fd12, %p106;
$L__BB8_16:
	add.s32 	%r160, %r13, -256;
	cvt.s64.s32 	%rd247, %r160;
	add.s64 	%rd21, %rd192, %rd247;
	ld.global.f64 	%fd17, [%rd17+2048];
	abs.f64 	%fd18, %fd295;
	abs.f64 	%fd19, %fd17;
	setp.lt.f64 	%p107, %fd18, %fd19;
	mov.u64 	%rd281, %rd21;
	mov.f64 	%fd296, %fd17;
	@%p107 bra 	$L__BB8_19;
	setp.lt.f64 	%p108, %fd19, %fd18;
	mov.u64 	%rd281, %rd280;
	mov.f64 	%fd296, %fd295;
	@%p108 bra 	$L__BB8_19;
	setp.lt.s64 	%p109, %rd280, %rd21;
	min.s64 	%rd281, %rd280, %rd21;
	selp.f64 	%fd296, %fd295, %fd17, %p109;
$L__BB8_19:
	cvt.s64.s32 	%rd248, %r13;
	add.s64 	%rd24, %rd192, %rd248;
	ld.global.f64 	%fd22, [%rd17+4096];
	abs.f64 	%fd23, %fd296;
	abs.f64 	%fd24, %fd22;
	setp.lt.f64 	%p110, %fd23, %fd24;
	mov.u64 	%rd282, %rd24;
	mov.f64 	%fd297, %fd22;
	@%p110 bra 	$L__BB8_22;
	setp.lt.f64 	%p111, %fd24, %fd23;
	mov.u64 	%rd282, %rd281;
	mov.f64 	%fd297, %fd296;
	@%p111 bra 	$L__BB8_22;
	setp.lt.s64 	%p112, %rd281, %rd24;
	min.s64 	%rd282, %rd281, %rd24;
	selp.f64 	%fd297, %fd296, %fd22, %p112;
$L__BB8_22:
	add.s32 	%r161, %r13, 256;
	cvt.s64.s32 	%rd249, %r161;
	add.s64 	%rd27, %rd192, %rd249;
	ld.global.f64 	%fd27, [%rd17+6144];
	abs.f64 	%fd28, %fd297;
	abs.f64 	%fd29, %fd27;
	setp.lt.f64 	%p113, %fd28, %fd29;
	mov.u64 	%rd283, %rd27;
	mov.f64 	%fd298, %fd27;
	@%p113 bra 	$L__BB8_25;
	setp.lt.f64 	%p114, %fd29, %fd28;
	mov.u64 	%rd283, %rd282;
	mov.f64 	%fd298, %fd297;
	@%p114 bra 	$L__BB8_25;
	setp.lt.s64 	%p115, %rd282, %rd27;
	min.s64 	%rd283, %rd282, %rd27;
	selp.f64 	%fd298, %fd297, %fd27, %p115;
$L__BB8_25:
	add.s32 	%r386, %r13, 1024;
	add.s32 	%r162, %r13, 512;
	setp.lt.s32 	%p116, %r162, %r1;
	@%p116 bra 	$L__BB8_13;
$L__BB8_26:
	setp.lt.s32 	%p117, %r1, 256;
	@%p117 bra 	$L__BB8_71;
	// begin inline asm
	mov.u32 %r276, %laneid;
	// end inline asm
	mov.b64 	%rd260, %fd298;
	mov.b64 	{%r278, %r283}, %rd260;
	mov.b32 	%r294, 1;
	mov.b32 	%r295, 31;
	mov.b32 	%r296, -1;
	// begin inline asm
	shfl.sync.down.b32 %r277, %r278, %r294, %r295, %r296;
	// end inline asm
	// begin inline asm
	shfl.sync.down.b32 %r282, %r283, %r294, %r295, %r296;
	// end inline asm
	mov.b64 	%rd261, {%r277, %r282};
	mov.b64 	%fd33, %rd261;
	mov.b64 	{%r288, %r293}, %rd283;
	// begin inline asm
	shfl.sync.down.b32 %r287, %r288, %r294, %r295, %r296;
	// end inline asm
	// begin inline asm
	shfl.sync.down.b32 %r292, %r293, %r294, %r295, %r296;
	// end inline asm
	mov.b64 	%rd31, {%r287, %r292};
	setp.gt.s32 	%p169, %r276, 30;
	mov.u64 	%rd285, %rd283;
	mov.f64 	%fd300, %fd298;
	@%p169 bra 	$L__BB8_31;
	abs.f64 	%fd34, %fd298;
	abs.f64 	%fd35, %fd33;
	setp.lt.f64 	%p170, %fd34, %fd35;
	mov.u64 	%rd285, %rd31;
	mov.f64 	%fd300, %fd33;
	@%p170 bra 	$L__BB8_31;
	setp.lt.f64 	%p171, %fd35, %fd34;
	mov.u64 	%rd285, %rd283;
	mov.f64 	%fd300, %fd298;
	@%p171 bra 	$L__BB8_31;
	setp.lt.s64 	%p172, %rd283, %rd31;
	min.s64 	%rd285, %rd283, %rd31;
	selp.f64 	%fd300, %fd298, %fd33, %p172;
$L__BB8_31:
	mov.b64 	%rd262, %fd300;
	mov.b64 	{%r298, %r303}, %rd262;
	mov.b32 	%r314, 2;
	mov.b32 	%r315, 31;
	mov.b32 	%r316, -1;
	// begin inline asm
	shfl.sync.down.b32 %r297, %r298, %r314, %r315, %r316;
	// end inline asm
	// begin inline asm
	shfl.sync.down.b32 %r302, %r303, %r314, %r315, %r316;
	// end inline asm
	mov.b64 	%rd263, {%r297, %r302};
	mov.b64 	%fd38, %rd263;
	mov.b64 	{%r308, %r313}, %rd285;
	// begin inline asm
	shfl.sync.down.b32 %r307, %r308, %r314, %r315, %r316;
	// end inline asm
	// begin inline asm
	shfl.sync.down.b32 %r312, %r313, %r314, %r315, %r316;
	// end inline asm
	mov.b64 	%rd34, {%r307, %r312};
	setp.gt.s32 	%p173, %r276, 29;
	mov.u64 	%rd286, %rd285;
	mov.f64 	%fd301, %fd300;
	@%p173 bra 	$L__BB8_35;
	abs.f64 	%fd39, %fd300;
	abs.f64 	%fd40, %fd38;
	setp.lt.f64 	%p174, %fd39, %fd40;
	mov.u64 	%rd286, %rd34;
	mov.f64 	%fd301, %fd38;
	@%p174 bra 	$L__BB8_35;
	setp.lt.f64 	%p175, %fd40, %fd39;
	mov.u64 	%rd286, %rd285;
	mov.f64 	%fd301, %fd300;
	@%p175 bra 	$L__BB8_35;
	setp.lt.s64 	%p176, %rd285, %rd34;
	min.s64 	%rd286, %rd285, %rd34;
	selp.f64 	%fd301, %fd300, %fd38, %p176;
$L__BB8_35:
	mov.b64 	%rd264, %fd301;
	mov.b64 	{%r318, %r323}, %rd264;
	mov.b32 	%r334, 4;
	mov.b32 	%r335, 31;
	mov.b32 	%r336, -1;
	// begin inline asm
	shfl.sync.down.b32 %r317, %r318, %r334, %r335, %r336;
	// end inline asm
	// begin inline asm
	shfl.sync.down.b32 %r322, %r323, %r334, %r335, %r336;
	// end inline asm
	mov.b64 	%rd265, {%r317, %r322};
	mov.b64 	%fd43, %rd265;
	mov.b64 	{%r328, %r333}, %rd286;
	// begin inline asm
	shfl.sync.down.b32 %r327, %r328, %r334, %r335, %r336;
	// end inline asm
	// begin inline asm
	shfl.sync.down.b32 %r332, %r333, %r334, %r335, %r336;
	// end inline asm
	mov.b64 	%rd37, {%r327, %r332};
	setp.gt.s32 	%p177, %r276, 27;
	mov.u64 	%rd287, %rd286;
	mov.f64 	%fd302, %fd301;
	@%p177 bra 	$L__BB8_39;
	abs.f64 	%fd44, %fd301;
	abs.f64 	%fd45, %fd43;
	setp.lt.f64 	%p178, %fd44, %fd45;
	mov.u64 	%rd287, %rd37;
	mov.f64 	%fd302, %fd43;
	@%p178 bra 	$L__BB8_39;
	setp.lt.f64 	%p179, %fd45, %fd44;
	mov.u64 	%rd287, %rd286;
	mov.f64 	%fd302, %fd301;
	@%p179 bra 	$L__BB8_39;
	setp.lt.s64 	%p180, %rd286, %rd37;
	min.s64 	%rd287, %rd286, %rd37;
	selp.f64 	%fd302, %fd301, %fd43, %p180;
$L__BB8_39:
	mov.b64 	%rd266, %fd302;
	mov.b64 	{%r338, %r343}, %rd266;
	mov.b32 	%r354, 8;
	mov.b32 	%r355, 31;
	mov.b32 	%r356, -1;
	// begin inline asm
	shfl.sync.down.b32 %r337, %r338, %r354, %r355, %r356;
	// end inline asm
	// begin inline asm
	shfl.sync.down.b32 %r342, %r343, %r354, %r355, %r356;
	// end inline asm
	mov.b64 	%rd267, {%r337, %r342};
	mov.b64 	%fd48, %rd267;
	mov.b64 	{%r348, %r353}, %rd287;
	// begin inline asm
	shfl.sync.down.b32 %r347, %r348, %r354, %r355, %r356;
	// end inline asm
	// begin inline asm
	shfl.sync.down.b32 %r352, %r353, %r354, %r355, %r356;
	// end inline asm
	mov.b64 	%rd40, {%r347, %r352};
	setp.gt.s32 	%p181, %r276, 23;
	mov.u64 	%rd288, %rd287;
	mov.f64 	%fd303, %fd302;
	@%p181 bra 	$L__BB8_43;
	abs.f64 	%fd49, %fd302;
	abs.f64 	%fd50, %fd48;
	setp.lt.f64 	%p182, %fd49, %fd50;
	mov.u64 	%rd288, %rd40;
	mov.f64 	%fd303, %fd48;
	@%p182 bra 	$L__BB8_43;
	setp.lt.f64 	%p183, %fd50, %fd49;
	mov.u64 	%rd288, %rd287;
	mov.f64 	%fd303, %fd302;
	@%p183 bra 	$L__BB8_43;
	setp.lt.s64 	%p184, %rd287, %rd40;
	min.s64 	%rd288, %rd287, %rd40;
	selp.f64 	%fd303, %fd302, %fd48, %p184;
$L__BB8_43:
	mov.b64 	%rd268, %fd303;
	mov.b64 	{%r358, %r363}, %rd268;
	mov.b32 	%r374, 16;
	mov.b32 	%r375, 31;
	mov.b32 	%r376, -1;
	// begin inline asm
	shfl.sync.down.b32 %r357, %r358, %r374, %r375, %r376;
	// end inline asm
	// begin inline asm
	shfl.sync.down.b32 %r362, %r363, %r374, %r375, %r376;
	// end inline asm
	mov.b64 	%rd269, {%r357, %r362};
	mov.b64 	%fd53, %rd269;
	mov.b64 	{%r368, %r373}, %rd288;
	// begin inline asm
	shfl.sync.down.b32 %r367, %r368, %r374, %r375, %r376;
	// end inline asm
	// begin inline asm
	shfl.sync.down.b32 %r372, %r373, %r374, %r375, %r376;
	// end inline asm
	mov.b64 	%rd43, {%r367, %r372};
	setp.gt.s32 	%p185, %r276, 15;
	mov.u64 	%rd340, %rd288;
	mov.f64 	%fd351, %fd303;
	@%p185 bra 	$L__BB8_47;
	abs.f64 	%fd54, %fd303;
	abs.f64 	%fd55, %fd53;
	setp.lt.f64 	%p186, %fd54, %fd55;
	mov.u64 	%rd340, %rd43;
	mov.f64 	%fd351, %fd53;
	@%p186 bra 	$L__BB8_47;
	setp.lt.f64 	%p187, %fd55, %fd54;
	mov.u64 	%rd340, %rd288;
	mov.f64 	%fd351, %fd303;
	@%p187 bra 	$L__BB8_47;
	setp.lt.s64 	%p188, %rd288, %rd43;
	min.s64 	%rd340, %rd288, %rd43;
	selp.f64 	%fd351, %fd303, %fd53, %p188;
$L__BB8_47:
	setp.ne.s32 	%p189, %r276, 0;
	@%p189 bra 	$L__BB8_49;
	shr.u32 	%r377, %r2, 1;
	and.b32  	%r378, %r377, 496;
	mov.u32 	%r379, _ZN6thrust24THRUST_300001_SM_1000_NS8cuda_cub4core6detail5shmemE;
	add.s32 	%r380, %r379, %r378;
	st.shared.f64 	[%r380+8], %fd351;
	st.shared.u64 	[%r380+16], %rd340;
$L__BB8_49:
	bar.sync 	0;
	setp.ne.s32 	%p190, %r2, 0;
	@%p190 bra 	$L__BB8_204;
	ld.shared.f64 	%fd58, [_ZN6thrust24THRUST_300001_SM_1000_NS8cuda_cub4core6detail5shmemE+24];
	ld.shared.u64 	%rd46, [_ZN6thrust24THRUST_300001_SM_1000_NS8cuda_cub4core6detail5shmemE+32];
	abs.f64 	%fd59, %fd351;
	abs.f64 	%fd60, %fd58;
	setp.lt.f64 	%p191, %fd59, %fd60;
	mov.u64 	%rd290, %rd46;
	mov.f64 	%fd305, %fd58;
	@%p191 bra 	$L__BB8_53;
	setp.lt.f64 	%p192, %fd60, %fd59;
	mov.u64 	%rd290, %rd340;
	mov.f64 	%fd305, %fd351;
	@%p192 bra 	$L__BB8_53;
	setp.lt.s64 	%p193, %rd340, %rd46;
	min.s64 	%rd290, %rd340, %rd46;
	selp.f64 	%fd305, %fd351, %fd58, %p193;
$L__BB8_53:
	ld.shared.f64 	%fd63, [_ZN6thrust24THRUST_300001_SM_1000_NS8cuda_cub4core6detail5shmemE+40];
	ld.shared.u64 	%rd49, [_ZN6thrust24THRUST_300001_SM_1000_NS8cuda_cub4core6detail5shmemE+48];
	abs.f64 	%fd64, %fd305;
	abs.f64 	%fd65, %fd63;
	setp.lt.f64 	%p194, %fd64, %fd65;
	mov.u64 	%rd291, %rd49;
	mov.f64 	%fd306, %fd63;
	@%p194 bra 	$L__BB8_56;
	setp.lt.f64 	%p195, %fd65, %fd64;
	mov.u64 	%rd291, %rd290;
	mov.f64 	%fd306, %fd305;
	@%p195 bra 	$L__BB8_56;
	setp.lt.s64 	%p196, %rd290, %rd49;
	min.s64 	%rd291, %rd290, %rd49;
	selp.f64 	%fd306, %fd305, %fd63, %p196;
$L__BB8_56:
	ld.shared.f64 	%fd68, [_ZN6thrust24THRUST_300001_SM_1000_NS8cuda_cub4core6detail5shmemE+56];
	ld.shared.u64 	%rd52, [_ZN6thrust24THRUST_300001_SM_1000_NS8cuda_cub4core6detail5shmemE+64];
	abs.f64 	%fd69, %fd306;
	abs.f64 	%fd70, %fd68;
	setp.lt.f64 	%p197, %fd69, %fd70;
	mov.u64 	%rd292, %rd52;
	mov.f64 	%fd307, %fd68;
	@%p197 bra 	$L__BB8_59;
	setp.lt.f64 	%p198, %fd70, %fd69;
	mov.u64 	%rd292, %rd291;
	mov.f64 	%fd307, %fd306;
	@%p198 bra 	$L__BB8_59;
	setp.lt.s64 	%p199, %rd291, %rd52;
	min.s64 	%rd292, %rd291, %rd52;
	selp.f64 	%fd307, %fd306, %fd68, %p199;
$L__BB8_59:
	ld.shared.f64 	%fd73, [_ZN6thrust24THRUST_300001_SM_1000_NS8cuda_cub4core6detail5shmemE+72];
	ld.shared.u64 	%rd55, [_ZN6thrust24THRUST_300001_SM_1000_NS8cuda_cub4core6detail5shmemE+80];
	abs.f64 	%fd74, %fd307;
	abs.f64 	%fd75, %fd73;
	setp.lt.f64 	%p200, %fd74, %fd75;
	mov.u64 	%rd293, %rd55;
	mov.f64 	%fd308, %fd73;
	@%p200 bra 	$L__BB8_62;
	setp.lt.f64 	%p201, %fd75, %fd74;
	mov.u64 	%rd293, %rd292;
	mov.f64 	%fd308, %fd307;
	@%p201 bra 	$L__BB8_62;
	setp.lt.s64 	%p202, %rd292, %rd55;
	min.s64 	%rd293, %rd292, %rd55;
	selp.f64 	%fd308, %fd307, %fd73, %p202;
$L__BB8_62:
	ld.shared.f64 	%fd78, [_ZN6thrust24THRUST_300001_SM_1000_NS8cuda_cub4core6detail5shmemE+88];
	ld.shared.u64 	%rd58, [_ZN6thrust24THRUST_300001_SM_1000_NS8cuda_cub4core6detail5shmemE+96];
	abs.f64 	%fd79, %fd308;
	abs.f64 	%fd80, %fd78;
	setp.lt.f64 	%p203, %fd79, %fd80;
	mov.u64 	%rd294, %rd58;
	mov.f64 	%fd309, %fd78;
	@%p203 bra 	$L__BB8_65;
	setp.lt.f64 	%p204, %fd80, %fd79;
	mov.u64 	%rd294, %rd293;
	mov.f64 	%fd309, %fd308;
	@%p204 bra 	$L__BB8_65;
	setp.lt.s64 	%p205, %rd293, %rd58;
	min.s64 	%rd294, %rd293, %rd58;
	selp.f64 	%fd309, %fd308, %fd78, %p205;
$L__BB8_65:
	ld.shared.f64 	%fd83, [_ZN6thrust24THRUST_300001_SM_1000_NS8cuda_cub4core6detail5shmemE+104];
	ld.shared.u64 	%rd61, [_ZN6thrust24THRUST_300001_SM_1000_NS8cuda_cub4core6detail5shmemE+112];
	abs.f64 	%fd84, %fd309;
	abs.f64 	%fd85, %fd83;
	setp.lt.f64 	%p206, %fd84, %fd85;
	mov.u64 	%rd295, %rd61;
	mov.f64 	%fd310, %fd83;
	@%p206 bra 	$L__BB8_68;
	setp.lt.f64 	%p207, %fd85, %fd84;
	mov.u64 	%rd295, %rd294;
	mov.f64 	%fd310, %fd309;
	@%p207 bra 	$L__BB8_68;
	setp.lt.s64 	%p208, %rd294, %rd61;
	min.s64 	%rd295, %rd294, %rd61;
	selp.f64 	%fd310, %fd309, %fd83, %p208;
$L__BB8_68:
	ld.shared.f64 	%fd88, [_ZN6thrust24THRUST_300001_SM_1000_NS8cuda_cub4core6detail5shmemE+120];
	ld.shared.u64 	%rd64, [_ZN6thrust24THRUST_300001_SM_1000_NS8cuda_cub4core6detail5shmemE+128];
	abs.f64 	%fd89, %fd310;
	abs.f64 	%fd90, %fd88;
	setp.lt.f64 	%p209, %fd89, %fd90;
	mov.u64 	%rd340, %rd64;
	mov.f64 	%fd351, %fd88;
	@%p209 bra 	$L__BB8_204;
	setp.lt.f64 	%p210, %fd90, %fd89;
	mov.u64 	%rd340, %rd295;
	mov.f64 	%fd351, %fd310;
	@%p210 bra 	$L__BB8_204;
	setp.lt.s64 	%p211, %rd295, %rd64;
	min.s64 	%rd340, %rd295, %rd64;
	selp.f64 	%fd351, %fd310, %fd88, %p211;
	bra.uni 	$L__BB8_204;
$L__BB8_71:
	// begin inline asm
	mov.u32 %r163, %laneid;
	// end inline asm
	and.b32  	%r184, %r2, 992;
	add.s32 	%r185, %r184, 32;
	setp.gt.s32 	%p118, %r185, %r1;
	not.b32 	%r186, %r184;
	add.s32 	%r187, %r1, %r186;
	selp.b32 	%r182, %r187, 31, %p118;
	mov.b64 	%rd250, %fd298;
	mov.b64 	{%r165, %r170}, %rd250;
	mov.b32 	%r181, 1;
	mov.b32 	%r183, -1;
	// begin inline asm
	shfl.sync.down.b32 %r164, %r165, %r181, %r182, %r183;
	// end inline asm
	// begin inline asm
	shfl.sync.down.b32 %r169, %r170, %r181, %r182, %r183;
	// end inline asm
	mov.b64 	%rd251, {%r164, %r169};
	mov.b64 	%fd92, %rd251;
	mov.b64 	{%r175, %r180}, %rd283;
	// begin inline asm
	shfl.sync.down.b32 %r174, %r175, %r181, %r182, %r183;
	// end inline asm
	// begin inline asm
	shfl.sync.down.b32 %r179, %r180, %r181, %r182, %r183;
	// end inline asm
	mov.b64 	%rd66, {%r174, %r179};
	setp.ge.s32 	%p119, %r163, %r182;
	mov.u64 	%rd296, %rd283;
	mov.f64 	%fd311, %fd298;
	@%p119 bra 	$L__BB8_75;
	abs.f64 	%fd93, %fd298;
	abs.f64 	%fd94, %fd92;
	setp.lt.f64 	%p120, %fd93, %fd94;
	mov.u64 	%rd296, %rd66;
	mov.f64 	%fd311, %fd92;
	@%p120 bra 	$L__BB8_75;
	setp.lt.f64 	%p121, %fd94, %fd93;
	mov.u64 	%rd296, %rd283;
	mov.f64 	%fd311, %fd298;
	@%p121 bra 	$L__BB8_75;
	setp.lt.s64 	%p122, %rd283, %rd66;
	min.s64 	%rd296, %rd283, %rd66;
	selp.f64 	%fd311, %fd298, %fd92, %p122;
$L__BB8_75:
	mov.b64 	%rd252, %fd311;
	mov.b64 	{%r189, %r194}, %rd252;
	mov.b32 	%r205, 2;
	mov.b32 	%r207, -1;
	// begin inline asm
	shfl.sync.down.b32 %r188, %r189, %r205, %r182, %r207;
	// end inline asm
	// begin inline asm
	shfl.sync.down.b32 %r193, %r194, %r205, %r182, %r207;
	// end inline asm
	mov.b64 	%rd253, {%r188, %r193};
	mov.b64 	%fd97, %rd253;
	mov.b64 	{%r199, %r204}, %rd296;
	// begin inline asm
	shfl.sync.down.b32 %r198, %r199, %r205, %r182, %r207;
	// end inline asm
	// begin inline asm
	shfl.sync.down.b32 %r203, %r204, %r205, %r182, %r207;
	// end inline asm
	mov.b64 	%rd69, {%r198, %r203};
	add.s32 	%r208, %r163, 2;
	setp.gt.s32 	%p123, %r208, %r182;
	mov.u64 	%rd297, %rd296;
	mov.f64 	%fd312, %fd311;
	@%p123 bra 	$L__BB8_79;
	abs.f64 	%fd98, %fd311;
	abs.f64 	%fd99, %fd97;
	setp.lt.f64 	%p124, %fd98, %fd99;
	mov.u64 	%rd297, %rd69;
	mov.f64 	%fd312, %fd97;
	@%p124 bra 	$L__BB8_79;
	setp.lt.f64 	%p125, %fd99, %fd98;
	mov.u64 	%rd297, %rd296;
	mov.f64 	%fd312, %fd311;
	@%p125 bra 	$L__BB8_79;
	setp.lt.s64 	%p126, %rd296, %rd69;
	min.s64 	%rd297, %rd296, %rd69;
	selp.f64 	%fd312, %fd311, %fd97, %p126;
$L__BB8_79:
	mov.b64 	%rd254, %fd312;
	mov.b64 	{%r210, %r215}, %rd254;
	mov.b32 	%r226, 4;
	mov.b32 	%r228, -1;
	// begin inline asm
	shfl.sync.down.b32 %r209, %r210, %r226, %r182, %r228;
	// end inline asm
	// begin inline asm
	shfl.sync.down.b32 %r214, %r215, %r226, %r182, %r228;
	// end inline asm
	mov.b64 	%rd255, {%r209, %r214};
	mov.b64 	%fd102, %rd255;
	mov.b64 	{%r220, %r225}, %rd297;
	// begin inline asm
	shfl.sync.down.b32 %r219, %r220, %r226, %r182, %r228;
	// end inline asm
	// begin inline asm
	shfl.sync.down.b32 %r224, %r225, %r226, %r182, %r228;
	// end inline asm
	mov.b64 	%rd72, {%r219, %r224};
	add.s32 	%r229, %r163, 4;
	setp.gt.s32 	%p127, %r229, %r182;
	mov.u64 	%rd298, %rd297;
	mov.f64 	%fd313, %fd312;
	@%p127 bra 	$L__BB8_83;
	abs.f64 	%fd103, %fd312;
	abs.f64 	%fd104, %fd102;
	setp.lt.f64 	%p128, %fd103, %fd104;
	mov.u64 	%rd298, %rd72;
	mov.f64 	%fd313, %fd102;
	@%p128 bra 	$L__BB8_83;
	setp.lt.f64 	%p129, %fd104, %fd103;
	mov.u64 	%rd298, %rd297;
	mov.f64 	%fd313, %fd312;
	@%p129 bra 	$L__BB8_83;
	setp.lt.s64 	%p130, %rd297, %rd72;
	min.s64 	%rd298, %rd297, %rd72;
	selp.f64 	%fd313, %fd312, %fd102, %p130;
$L__BB8_83:
	mov.b64 	%rd256, %fd313;
	mov.b64 	{%r231, %r236}, %rd256;
	mov.b32 	%r247, 8;
	mov.b32 	%r249, -1;
	// begin inline asm
	shfl.sync.down.b32 %r230, %r231, %r247, %r182, %r249;
	// end inline asm
	// begin inline asm
	shfl.sync.down.b32 %r235, %r236, %r247, %r182, %r249;
	// end inline asm
	mov.b64 	%rd257, {%r230, %r235};
	mov.b64 	%fd107, %rd257;
	mov.b64 	{%r241, %r246}, %rd298;
	// begin inline asm
	shfl.sync.down.b32 %r240, %r241, %r247, %r182, %r249;
	// end inline asm
	// begin inline asm
	shfl.sync.down.b32 %r245, %r246, %r247, %r182, %r249;
	// end inline asm
	mov.b64 	%rd75, {%r240, %r245};
	add.s32 	%r250, %r163, 8;
	setp.gt.s32 	%p131, %r250, %r182;
	mov.u64 	%rd299, %rd298;
	mov.f64 	%fd314, %fd313;
	@%p131 bra 	$L__BB8_87;
	abs.f64 	%fd108, %fd313;
	abs.f64 	%fd109, %fd107;
	setp.lt.f64 	%p132, %fd108, %fd109;
	mov.u64 	%rd299, %rd75;
	mov.f64 	%fd314, %fd107;
	@%p132 bra 	$L__BB8_87;
	setp.lt.f64 	%p133, %fd109, %fd108;
	mov.u64 	%rd299, %rd298;
	mov.f64 	%fd314, %fd313;
	@%p133 bra 	$L__BB8_87;
	setp.lt.s64 	%p134, %rd298, %rd75;
	min.s64 	%rd299, %rd298, %rd75;
	selp.f64 	%fd314, %fd313, %fd107, %p134;
$L__BB8_87:
	mov.b64 	%rd258, %fd314;
	mov.b64 	{%r252, %r257}, %rd258;
	mov.b32 	%r268, 16;
	mov.b32 	%r270, -1;
	// begin inline asm
	shfl.sync.down.b32 %r251, %r252, %r268, %r182, %r270;
	// end inline asm
	// begin inline asm
	shfl.sync.down.b32 %r256, %r257, %r268, %r182, %r270;
	// end inline asm
	mov.b64 	%rd259, {%r251, %r256};
	mov.b64 	%fd112, %rd259;
	mov.b64 	{%r262, %r267}, %rd299;
	// begin inline asm
	shfl.sync.down.b32 %r261, %r262, %r268, %r182, %r270;
	// end inline asm
	// begin inline asm
	shfl.sync.down.b32 %r266, %r267, %r268, %r182, %r270;
	// end inline asm
	mov.b64 	%rd78, {%r261, %r266};
	add.s32 	%r271, %r163, 16;
	setp.gt.s32 	%p135, %r271, %r182;
	mov.u64 	%rd340, %rd299;
	mov.f64 	%fd351, %fd314;
	@%p135 bra 	$L__BB8_91;
	abs.f64 	%fd113, %fd314;
	abs.f64 	%fd114, %fd112;
	setp.lt.f64 	%p136, %fd113, %fd114;
	mov.u64 	%rd340, %rd78;
	mov.f64 	%fd351, %fd112;
	@%p136 bra 	$L__BB8_91;
	setp.lt.f64 	%p137, %fd114, %fd113;
	mov.u64 	%rd340, %rd299;
	mov.f64 	%fd351, %fd314;
	@%p137 bra 	$L__BB8_91;
	setp.lt.s64 	%p138, %rd299, %rd78;
	min.s64 	%rd340, %rd299, %rd78;
	selp.f64 	%fd351, %fd314, %fd112, %p138;
$L__BB8_91:
	setp.ne.s32 	%p139, %r163, 0;
	@%p139 bra 	$L__BB8_93;
	shr.u32 	%r272, %r2, 1;
	and.b32  	%r273, %r272, 496;
	mov.u32 	%r274, _ZN6thrust24THRUST_300001_SM_1000_NS8cuda_cub4core6detail5shmemE;
	add.s32 	%r275, %r274, %r273;
	st.shared.f64 	[%r275+8], %fd351;
	st.shared.u64 	[%r275+16], %rd340;
$L__BB8_93:
	bar.sync 	0;
	setp.ne.s32 	%p140, %r2, 0;
	@%p140 bra 	$L__BB8_204;
	setp.lt.s32 	%p141, %r1, 33;
	mov.f64 	%fd316, %fd351;
	mov.u64 	%rd301, %rd340;
	@%p141 bra 	$L__BB8_98;
	ld.shared.f64 	%fd117, [_ZN6thrust24THRUST_300001_SM_1000_NS8cuda_cub4core6detail5shmemE+24];
	ld.shared.u64 	%rd81, [_ZN6thrust24THRUST_300001_SM_1000_NS8cuda_cub4core6detail5shmemE+32];
	abs.f64 	%fd118, %fd351;
	abs.f64 	%fd119, %fd117;
	setp.lt.f64 	%p142, %fd118, %fd119;
	mov.f64 	%fd316, %fd117;
	mov.u64 	%rd301, %rd81;
	@%p142 bra 	$L__BB8_98;
	setp.lt.f64 	%p143, %fd119, %fd118;
	mov.f64 	%fd316, %fd351;
	mov.u64 	%rd301, %rd340;
	@%p143 bra 	$L__BB8_98;
	setp.lt.s64 	%p144, %rd340, %rd81;
	min.s64 	%rd301, %rd340, %rd81;
	selp.f64 	%fd316, %fd351, %fd117, %p144;
$L__BB8_98:
	setp.lt.s32 	%p145, %r1, 65;
	mov.f64 	%fd317, %fd316;
	mov.u64 	%rd302, %rd301;
	@%p145 bra 	$L__BB8_102;
	ld.shared.f64 	%fd122, [_ZN6thrust24THRUST_300001_SM_1000_NS8cuda_cub4core6detail5shmemE+40];
	ld.shared.u64 	%rd84, [_ZN6thrust24THRUST_300001_SM_1000_NS8cuda_cub4core6detail5shmemE+48];
	abs.f64 	%fd123, %fd316;
	abs.f64 	%fd124, %fd122;
	setp.lt.f64 	%p146, %fd123, %fd124;
	mov.f64 	%fd317, %fd122;
	mov.u64 	%rd302, %rd84;
	@%p146 bra 	$L__BB8_102;
	setp.lt.f64 	%p147, %fd124, %fd123;
	mov.f64 	%fd317, %fd316;
	mov.u64 	%rd302, %rd301;
	@%p147 bra 	$L__BB8_102;
	setp.lt.s64 	%p148, %rd301, %rd84;
	min.s64 	%rd302, %rd301, %rd84;
	selp.f64 	%fd317, %fd316, %fd122, %p148;
$L__BB8_102:
	setp.lt.s32 	%p149, %r1, 97;
	mov.f64 	%fd318, %fd317;
	mov.u64 	%rd303, %rd302;
	@%p149 bra 	$L__BB8_106;
	ld.shared.f64 	%fd127, [_ZN6thrust24THRUST_300001_SM_1000_NS8cuda_cub4core6detail5shmemE+56];
	ld.shared.u64 	%rd87, [_ZN6thrust24THRUST_300001_SM_1000_NS8cuda_cub4core6detail5shmemE+64];
	abs.f64 	%fd128, %fd317;
	abs.f64 	%fd129, %fd127;
	setp.lt.f64 	%p150, %fd128, %fd129;
	mov.f64 	%fd318, %fd127;
	mov.u64 	%rd303, %rd87;
	@%p150 bra 	$L__BB8_106;
	setp.lt.f64 	%p151, %fd129, %fd128;
	mov.f64 	%fd318, %fd317;
	mov.u64 	%rd303, %rd302;
	@%p151 bra 	$L__BB8_106;
	setp.lt.s64 	%p152, %rd302, %rd87;
	min.s64 	%rd303, %rd302, %rd87;
	selp.f64 	%fd318, %fd317, %fd127, %p152;
$L__BB8_106:
	setp.lt.s32 	%p153, %r1, 129;
	mov.f64 	%fd319, %fd318;
	mov.u64 	%rd304, %rd303;
	@%p153 bra 	$L__BB8_110;
	ld.shared.f64 	%fd132, [_ZN6thrust24THRUST_300001_SM_1000_NS8cuda_cub4core6detail5shmemE+72];
	ld.shared.u64 	%rd90, [_ZN6thrust24THRUST_300001_SM_1000_NS8cuda_cub4core6detail5shmemE+80];
	abs.f64 	%fd133, %fd318;
	abs.f64 	%fd134, %fd132;
	setp.lt.f64 	%p154, %fd133, %fd134;
	mov.f64 	%fd319, %fd132;
	mov.u64 	%rd304, %rd90;
	@%p154 bra 	$L__BB8_110;
	setp.lt.f64 	%p155, %fd134, %fd133;
	mov.f64 	%fd319, %fd318;
	mov.u64 	%rd304, %rd303;
	@%p155 bra 	$L__BB8_110;
	setp.lt.s64 	%p156, %rd303, %rd90;
	min.s64 	%rd304, %rd303, %rd90;
	selp.f64 	%fd319, %fd318, %fd132, %p156;
$L__BB8_110:
	setp.lt.s32 	%p157, %r1, 161;
	mov.f64 	%fd320, %fd319;
	mov.u64 	%rd305, %rd304;
	@%p157 bra 	$L__BB8_114;
	ld.shared.f64 	%fd137, [_ZN6thrust24THRUST_300001_SM_1000_NS8cuda_cub4core6detail5shmemE+88];
	ld.shared.u64 	%rd93, [_ZN6thrust24THRUST_300001_SM_1000_NS8cuda_cub4core6detail5shmemE+96];
	abs.f64 	%fd138, %fd319;
	abs.f64 	%fd139, %fd137;
	setp.lt.f64 	%p158, %fd138, %fd139;
	mov.f64 	%fd320, %fd137;
	mov.u64 	%rd305, %rd93;
	@%p158 bra 	$L__BB8_114;
	setp.lt.f64 	%p159, %fd139, %fd138;
	mov.f64 	%fd320, %fd319;
	mov.u64 	%rd305, %rd304;
	@%p159 bra 	$L__BB8_114;
	setp.lt.s64 	%p160, %rd304, %rd93;
	min.s64 	%rd305, %rd304, %rd93;
	selp.f64 	%fd320, %fd319, %fd137, %p160;
$L__BB8_114:
	setp.lt.s32 	%p161, %r1, 193;
	mov.f64 	%fd321, %fd320;
	mov.u64 	%rd306, %rd305;
	@%p161 bra 	$L__BB8_118;
	ld.shared.f64 	%fd142, [_ZN6thrust24THRUST_300001_SM_1000_NS8cuda_cub4core6detail5shmemE+104];
	ld.shared.u64 	%rd96, [_ZN6thrust24THRUST_300001_SM_1000_NS8cuda_cub4core6detail5shmemE+112];
	abs.f64 	%fd143, %fd320;
	abs.f64 	%fd144, %fd142;
	setp.lt.f64 	%p162, %fd143, %fd144;
	mov.f64 	%fd321, %fd142;
	mov.u64 	%rd306, %rd96;
	@%p162 bra 	$L__BB8_118;
	setp.lt.f64 	%p163, %fd144, %fd143;
	mov.f64 	%fd321, %fd320;
	mov.u64 	%rd306, %rd305;
	@%p163 bra 	$L__BB8_118;
	setp.lt.s64 	%p164, %rd305, %rd96;
	min.s64 	%rd306, %rd305, %rd96;
	selp.f64 	%fd321, %fd320, %fd142, %p164;
$L__BB8_118:
	setp.lt.s32 	%p165, %r1, 225;
	mov.u64 	%rd340, %rd306;
	mov.f64 	%fd351, %fd321;
	@%p165 bra 	$L__BB8_204;
	ld.shared.f64 	%fd147, [_ZN6thrust24THRUST_300001_SM_1000_NS8cuda_cub4core6detail5shmemE+120];
	ld.shared.u64 	%rd99, [_ZN6thrust24THRUST_300001_SM_1000_NS8cuda_cub4core6detail5shmemE+128];
	abs.f64 	%fd148, %fd321;
	abs.f64 	%fd149, %fd147;
	setp.lt.f64 	%p166, %fd148, %fd149;
	mov.u64 	%rd340, %rd99;
	mov.f64 	%fd351, %fd147;
	@%p166 bra 	$L__BB8_204;
	setp.lt.f64 	%p167, %fd149, %fd148;
	mov.u64 	%rd340, %rd306;
	mov.f64 	%fd351, %fd321;
	@%p167 bra 	$L__BB8_204;
	setp.lt.s64 	%p168, %rd306, %rd99;
	min.s64 	%rd340, %rd306, %rd99;
	selp.f64 	%fd351, %fd321, %fd147, %p168;
	bra.uni 	$L__BB8_204;
$L__BB8_122:
	mov.u32 	%r18, %tid.x;
	cvt.u64.u32 	%rd101, %r18;
	mul.wide.u32 	%rd195, %r18, 8;
	add.s64 	%rd102, %rd1, %rd195;
	ld.global.f64 	%fd274, [%rd102];
	add.s32 	%r31, %r18, 256;
	cvt.u64.u32 	%rd196, %r31;
	ld.global.f64 	%fd275, [%rd102+2048];
	add.s32 	%r32, %r18, 512;
	cvt.u64.u32 	%rd197, %r32;
	ld.global.f64 	%fd276, [%rd102+4096];
	add.s32 	%r33, %r18, 768;
	cvt.u64.u32 	%rd198, %r33;
	ld.global.f64 	%fd277, [%rd102+6144];
	or.b32  	%r34, %r18, 1024;
	cvt.u64.u32 	%rd103, %r34;
	add.s64 	%rd327, %rd192, %rd103;
	ld.global.f64 	%fd338, [%rd102+8192];
	abs.f64 	%fd278, %fd274;
	abs.f64 	%fd279, %fd275;
	setp.geu.f64 	%p3, %fd278, %fd279;
	selp.f64 	%fd280, %fd274, %fd275, %p3;
	selp.b64 	%rd199, %rd101, %rd196, %p3;
	abs.f64 	%fd281, %fd280;
	abs.f64 	%fd282, %fd276;
	setp.geu.f64 	%p4, %fd281, %fd282;
	selp.f64 	%fd283, %fd280, %fd276, %p4;
	selp.b64 	%rd200, %rd199, %rd197, %p4;
	abs.f64 	%fd284, %fd283;
	abs.f64 	%fd285, %fd277;
	setp.geu.f64 	%p5, %fd284, %fd285;
	selp.f64 	%fd152, %fd283, %fd277, %p5;
	selp.b64 	%rd105, %rd200, %rd198, %p5;
	abs.f64 	%fd153, %fd152;
	abs.f64 	%fd154, %fd338;
	setp.lt.f64 	%p6, %fd153, %fd154;
	@%p6 bra 	$L__BB8_124;
	setp.lt.f64 	%p7, %fd154, %fd153;
	setp.lt.u64 	%p8, %rd105, %rd103;
	or.pred  	%p9, %p7, %p8;
	selp.f64 	%fd338, %fd152, %fd338, %p9;
	add.s64 	%rd203, %rd192, %rd105;
	selp.b64 	%rd327, %rd203, %rd327, %p9;
$L__BB8_124:
	setp.lt.u64 	%p10, %rd194, 2560;
	mov.b64 	%rd316, 1280;
	@%p10 bra 	$L__BB8_137;
	mov.b64 	%rd308, 1280;
	mov.f64 	%fd323, %fd338;
$L__BB8_126:
	add.s64 	%rd206, %rd308, %rd101;
	shl.b64 	%rd207, %rd308, 3;
	add.s64 	%rd208, %rd102, %rd207;
	add.s64 	%rd310, %rd206, %rd192;
	ld.global.f64 	%fd324, [%rd208];
	ld.global.f64 	%fd325, [%rd208+2048];
	ld.global.f64 	%fd326, [%rd208+4096];
	add.s64 	%rd313, %rd310, 768;
	ld.global.f64 	%fd327, [%rd208+6144];
	ld.global.f64 	%fd338, [%rd208+8192];
	abs.f64 	%fd163, %fd323;
	abs.f64 	%fd164, %fd324;
	setp.lt.f64 	%p11, %fd163, %fd164;
	@%p11 bra 	$L__BB8_128;
	setp.lt.f64 	%p12, %fd164, %fd163;
	setp.lt.s64 	%p13, %rd327, %rd310;
	or.pred  	%p14, %p12, %p13;
	selp.f64 	%fd324, %fd323, %fd324, %p14;
	selp.b64 	%rd310, %rd327, %rd310, %p14;
$L__BB8_128:
	add.s64 	%rd209, %rd308, %rd101;
	add.s64 	%rd210, %rd209, %rd192;
	add.s64 	%rd311, %rd210, 256;
	abs.f64 	%fd167, %fd324;
	abs.f64 	%fd168, %fd325;
	setp.lt.f64 	%p15, %fd167, %fd168;
	@%p15 bra 	$L__BB8_130;
	setp.lt.f64 	%p16, %fd168, %fd167;
	setp.lt.s64 	%p17, %rd310, %rd311;
	or.pred  	%p18, %p16, %p17;
	selp.f64 	%fd325, %fd324, %fd325, %p18;
	selp.b64 	%rd311, %rd310, %rd311, %p18;
$L__BB8_130:
	add.s64 	%rd211, %rd308, %rd101;
	add.s64 	%rd212, %rd211, %rd192;
	add.s64 	%rd312, %rd212, 512;
	abs.f64 	%fd171, %fd325;
	abs.f64 	%fd172, %fd326;
	setp.lt.f64 	%p19, %fd171, %fd172;
	@%p19 bra 	$L__BB8_132;
	setp.lt.f64 	%p20, %fd172, %fd171;
	setp.lt.s64 	%p21, %rd311, %rd312;
	or.pred  	%p22, %p20, %p21;
	selp.f64 	%fd326, %fd325, %fd326, %p22;
	selp.b64 	%rd312, %rd311, %rd312, %p22;
$L__BB8_132:
	abs.f64 	%fd175, %fd326;
	abs.f64 	%fd176, %fd327;
	setp.lt.f64 	%p23, %fd175, %fd176;
	@%p23 bra 	$L__BB8_134;
	setp.lt.f64 	%p24, %fd176, %fd175;
	setp.lt.s64 	%p25, %rd312, %rd313;
	or.pred  	%p26, %p24, %p25;
	selp.f64 	%fd327, %fd326, %fd327, %p26;
	selp.b64 	%rd313, %rd312, %rd313, %p26;
$L__BB8_134:
	add.s64 	%rd213, %rd308, %rd101;
	add.s64 	%rd214, %rd213, %rd192;
	add.s64 	%rd327, %rd214, 1024;
	abs.f64 	%fd179, %fd327;
	abs.f64 	%fd180, %fd338;
	setp.lt.f64 	%p27, %fd179, %fd180;
	@%p27 bra 	$L__BB8_136;
	setp.lt.f64 	%p28, %fd180, %fd179;
	setp.lt.s64 	%p29, %rd313, %rd327;
	or.pred  	%p30, %p28, %p29;
	selp.f64 	%fd338, %fd327, %fd338, %p30;
	selp.b64 	%rd327, %rd313, %rd327, %p30;
$L__BB8_136:
	add.s64 	%rd316, %rd308, 1280;
	add.s64 	%rd215, %rd308, 2560;
	setp.le.s64 	%p31, %rd215, %rd194;
	mov.u64 	%rd308, %rd316;
	mov.f64 	%fd323, %fd338;
	@%p31 bra 	$L__BB8_126;
$L__BB8_137:
	setp.le.s64 	%p32, %rd194, %rd316;
	@%p32 bra 	$L__BB8_160;
	cvt.u32.u64 	%r35, %rd316;
	cvt.u32.u64 	%r36, %rd194;
	sub.s32 	%r19, %r36, %r35;
	setp.ge.s32 	%p33, %r18, %r19;
	@%p33 bra 	$L__BB8_160;
	cvta.to.global.u64 	%rd128, %rd191;
	not.b32 	%r38, %r18;
	add.s32 	%r39, %r38, %r36;
	sub.s32 	%r20, %r39, %r35;
	and.b32  	%r41, %r20, 768;
	setp.eq.s32 	%p34, %r41, 768;
	mov.u32 	%r389, %r18;
	@%p34 bra 	$L__BB8_145;
	add.s64 	%rd217, %rd316, %rd101;
	add.s64 	%rd318, %rd217, %rd192;
	shl.b64 	%rd218, %rd217, 3;
	add.s64 	%rd317, %rd128, %rd218;
	shr.u32 	%r42, %r20, 8;
	add.s32 	%r43, %r42, 1;
	and.b32  	%r44, %r43, 3;
	neg.s32 	%r387, %r44;
	mov.u32 	%r389, %r18;
$L__BB8_141:
	.pragma "nounroll";
	mov.u64 	%rd133, %rd327;
	mov.f64 	%fd184, %fd338;
	ld.global.f64 	%fd185, [%rd317];
	abs.f64 	%fd186, %fd184;
	abs.f64 	%fd187, %fd185;
	setp.lt.f64 	%p35, %fd186, %fd187;
	mov.f64 	%fd338, %fd185;
	mov.u64 	%rd327, %rd318;
	@%p35 bra 	$L__BB8_144;
	setp.lt.f64 	%p36, %fd187, %fd186;
	mov.f64 	%fd338, %fd184;
	mov.u64 	%rd327, %rd133;
	@%p36 bra 	$L__BB8_144;
	setp.lt.s64 	%p37, %rd133, %rd318;
	selp.f64 	%fd338, %fd184, %fd185, %p37;
	min.s64 	%rd327, %rd133, %rd318;
$L__BB8_144:
	add.s32 	%r389, %r389, 256;
	add.s64 	%rd318, %rd318, 256;
	add.s64 	%rd317, %rd317, 2048;
	add.s32 	%r387, %r387, 1;
	setp.ne.s32 	%p38, %r387, 0;
	@%p38 bra 	$L__BB8_141;
$L__BB8_145:
	setp.lt.u32 	%p39, %r20, 768;
	@%p39 bra 	$L__BB8_160;
	add.s32 	%r390, %r389, 512;
$L__BB8_147:
	mov.u32 	%r28, %r390;
	add.s32 	%r45, %r28, -512;
	cvt.u64.u32 	%rd219, %r45;
	add.s64 	%rd220, %rd316, %rd219;
	shl.b64 	%rd221, %rd220, 3;
	add.s64 	%rd141, %rd128, %rd221;
	add.s64 	%rd142, %rd220, %rd192;
	ld.global.f64 	%fd193, [%rd141];
	abs.f64 	%fd194, %fd338;
	abs.f64 	%fd195, %fd193;
	setp.lt.f64 	%p40, %fd194, %fd195;
	mov.f64 	%fd335, %fd193;
	mov.u64 	%rd324, %rd142;
	@%p40 bra 	$L__BB8_150;
	setp.lt.f64 	%p41, %fd195, %fd194;
	mov.f64 	%fd335, %fd338;
	mov.u64 	%rd324, %rd327;
	@%p41 bra 	$L__BB8_150;
	setp.lt.s64 	%p42, %rd327, %rd142;
	selp.f64 	%fd335, %fd338, %fd193, %p42;
	min.s64 	%rd324, %rd327, %rd142;
$L__BB8_150:
	add.s32 	%r46, %r28, -256;
	cvt.u64.u32 	%rd222, %r46;
	add.s64 	%rd223, %rd316, %rd222;
	add.s64 	%rd145, %rd223, %rd192;
	ld.global.f64 	%fd198, [%rd141+2048];
	abs.f64 	%fd199, %fd335;
	abs.f64 	%fd200, %fd198;
	setp.lt.f64 	%p43, %fd199, %fd200;
	mov.f64 	%fd336, %fd198;
	mov.u64 	%rd325, %rd145;
	@%p43 bra 	$L__BB8_153;
	setp.lt.f64 	%p44, %fd200, %fd199;
	mov.f64 	%fd336, %fd335;
	mov.u64 	%rd325, %rd324;
	@%p44 bra 	$L__BB8_153;
	setp.lt.s64 	%p45, %rd324, %rd145;
	selp.f64 	%fd336, %fd335, %fd198, %p45;
	min.s64 	%rd325, %rd324, %rd145;
$L__BB8_153:
	cvt.u64.u32 	%rd224, %r28;
	add.s64 	%rd225, %rd316, %rd224;
	add.s64 	%rd148, %rd225, %rd192;
	ld.global.f64 	%fd203, [%rd141+4096];
	abs.f64 	%fd204, %fd336;
	abs.f64 	%fd205, %fd203;
	setp.lt.f64 	%p46, %fd204, %fd205;
	mov.f64 	%fd337, %fd203;
	mov.u64 	%rd326, %rd148;
	@%p46 bra 	$L__BB8_156;
	setp.lt.f64 	%p47, %fd205, %fd204;
	mov.f64 	%fd337, %fd336;
	mov.u64 	%rd326, %rd325;
	@%p47 bra 	$L__BB8_156;
	setp.lt.s64 	%p48, %rd325, %rd148;
	selp.f64 	%fd337, %fd336, %fd203, %p48;
	min.s64 	%rd326, %rd325, %rd148;
$L__BB8_156:
	add.s32 	%r47, %r28, 256;
	cvt.u64.u32 	%rd226, %r47;
	add.s64 	%rd227, %rd316, %rd226;
	add.s64 	%rd151, %rd227, %rd192;
	ld.global.f64 	%fd208, [%rd141+6144];
	abs.f64 	%fd209, %fd337;
	abs.f64 	%fd210, %fd208;
	setp.lt.f64 	%p49, %fd209, %fd210;
	mov.f64 	%fd338, %fd208;
	mov.u64 	%rd327, %rd151;
	@%p49 bra 	$L__BB8_159;
	setp.lt.f64 	%p50, %fd210, %fd209;
	mov.f64 	%fd338, %fd337;
	mov.u64 	%rd327, %rd326;
	@%p50 bra 	$L__BB8_159;
	setp.lt.s64 	%p51, %rd326, %rd151;
	selp.f64 	%fd338, %fd337, %fd208, %p51;
	min.s64 	%rd327, %rd326, %rd151;
$L__BB8_159:
	add.s32 	%r390, %r28, 1024;
	add.s32 	%r48, %r28, 512;
	setp.lt.s32 	%p52, %r48, %r19;
	@%p52 bra 	$L__BB8_147;
$L__BB8_160:
	// begin inline asm
	mov.u32 %r49, %laneid;
	// end inline asm
	mov.b64 	%rd228, %fd338;
	mov.b64 	{%r51, %r56}, %rd228;
	mov.b32 	%r67, 1;
	mov.b32 	%r68, 31;
	mov.b32 	%r69, -1;
	// begin inline asm
	shfl.sync.down.b32 %r50, %r51, %r67, %r68, %r69;
	// end inline asm
	// begin inline asm
	shfl.sync.down.b32 %r55, %r56, %r67, %r68, %r69;
	// end inline asm
	mov.b64 	%rd229, {%r50, %r55};
	mov.b64 	%fd214, %rd229;
	mov.b64 	{%r61, %r66}, %rd327;
	// begin inline asm
	shfl.sync.down.b32 %r60, %r61, %r67, %r68, %r69;
	// end inline asm
	// begin inline asm
	shfl.sync.down.b32 %r65, %r66, %r67, %r68, %r69;
	// end inline asm
	mov.b64 	%rd155, {%r60, %r65};
	setp.gt.s32 	%p53, %r49, 30;
	mov.f64 	%fd340, %fd338;
	mov.u64 	%rd329, %rd327;
	@%p53 bra 	$L__BB8_164;
	abs.f64 	%fd215, %fd338;
	abs.f64 	%fd216, %fd214;
	setp.lt.f64 	%p54, %fd215, %fd216;
	mov.f64 	%fd340, %fd214;
	mov.u64 	%rd329, %rd155;
	@%p54 bra 	$L__BB8_164;
	setp.lt.f64 	%p55, %fd216, %fd215;
	mov.f64 	%fd340, %fd338;
	mov.u64 	%rd329, %rd327;
	@%p55 bra 	$L__BB8_164;
	setp.lt.s64 	%p56, %rd327, %rd155;
	selp.f64 	%fd340, %fd338, %fd214, %p56;
	min.s64 	%rd329, %rd327, %rd155;
$L__BB8_164:
	mov.b64 	%rd230, %fd340;
	mov.b64 	{%r71, %r76}, %rd230;
	mov.b32 	%r87, 2;
	mov.b32 	%r88, 31;
	mov.b32 	%r89, -1;
	// begin inline asm
	shfl.sync.down.b32 %r70, %r71, %r87, %r88, %r89;
	// end inline asm
	// begin inline asm
	shfl.sync.down.b32 %r75, %r76, %r87, %r88, %r89;
	// end inline asm
	mov.b64 	%rd231, {%r70, %r75};
	mov.b64 	%fd219, %rd231;
	mov.b64 	{%r81, %r86}, %rd329;
	// begin inline asm
	shfl.sync.down.b32 %r80, %r81, %r87, %r88, %r89;
	// end inline asm
	// begin inline asm
	shfl.sync.down.b32 %r85, %r86, %r87, %r88, %r89;
	// end inline asm
	mov.b64 	%rd158, {%r80, %r85};
	setp.gt.s32 	%p57, %r49, 29;
	mov.f64 	%fd341, %fd340;
	mov.u64 	%rd330, %rd329;
	@%p57 bra 	$L__BB8_168;
	abs.f64 	%fd220, %fd340;
	abs.f64 	%fd221, %fd219;
	setp.lt.f64 	%p58, %fd220, %fd221;
	mov.f64 	%fd341, %fd219;
	mov.u64 	%rd330, %rd158;
	@%p58 bra 	$L__BB8_168;
	setp.lt.f64 	%p59, %fd221, %fd220;
	mov.f64 	%fd341, %fd340;
	mov.u64 	%rd330, %rd329;
	@%p59 bra 	$L__BB8_168;
	setp.lt.s64 	%p60, %rd329, %rd158;
	selp.f64 	%fd341, %fd340, %fd219, %p60;
	min.s64 	%rd330, %rd329, %rd158;
$L__BB8_168:
	mov.b64 	%rd232, %fd341;
	mov.b64 	{%r91, %r96}, %rd232;
	mov.b32 	%r107, 4;
	mov.b32 	%r108, 31;
	mov.b32 	%r109, -1;
	// begin inline asm
	shfl.sync.down.b32 %r90, %r91, %r107, %r108, %r109;
	// end inline asm
	// begin inline asm
	shfl.sync.down.b32 %r95, %r96, %r107, %r108, %r109;
	// end inline asm
	mov.b64 	%rd233, {%r90, %r95};
	mov.b64 	%fd224, %rd233;
	mov.b64 	{%r101, %r106}, %rd330;
	// begin inline asm
	shfl.sync.down.b32 %r100, %r101, %r107, %r108, %r109;
	// end inline asm
	// begin inline asm
	shfl.sync.down.b32 %r105, %r106, %r107, %r108, %r109;
	// end inline asm
	mov.b64 	%rd161, {%r100, %r105};
	setp.gt.s32 	%p61, %r49, 27;
	mov.f64 	%fd342, %fd341;
	mov.u64 	%rd331, %rd330;
	@%p61 bra 	$L__BB8_172;
	abs.f64 	%fd225, %fd341;
	abs.f64 	%fd226, %fd224;
	setp.lt.f64 	%p62, %fd225, %fd226;
	mov.f64 	%fd342, %fd224;
	mov.u64 	%rd331, %rd161;
	@%p62 bra 	$L__BB8_172;
	setp.lt.f64 	%p63, %fd226, %fd225;
	mov.f64 	%fd342, %fd341;
	mov.u64 	%rd331, %rd330;
	@%p63 bra 	$L__BB8_172;
	setp.lt.s64 	%p64, %rd330, %rd161;
	selp.f64 	%fd342, %fd341, %fd224, %p64;
	min.s64 	%rd331, %rd330, %rd161;
$L__BB8_172:
	mov.b64 	%rd234, %fd342;
	mov.b64 	{%r111, %r116}, %rd234;
	mov.b32 	%r127, 8;
	mov.b32 	%r128, 31;
	mov.b32 	%r129, -1;
	// begin inline asm
	shfl.sync.down.b32 %r110, %r111, %r127, %r128, %r129;
	// end inline asm
	// begin inline asm
	shfl.sync.down.b32 %r115, %r116, %r127, %r128, %r129;
	// end inline asm
	mov.b64 	%rd235, {%r110, %r115};
	mov.b64 	%fd229, %rd235;
	mov.b64 	{%r121, %r126}, %rd331;
	// begin inline asm
	shfl.sync.down.b32 %r120, %r121, %r127, %r128, %r129;
	// end inline asm
	// begin inline asm
	shfl.sync.down.b32 %r125, %r126, %r127, %r128, %r129;
	// end inline asm
	mov.b64 	%rd164, {%r120, %r125};
	setp.gt.s32 	%p65, %r49, 23;
	mov.f64 	%fd343, %fd342;
	mov.u64 	%rd332, %rd331;
	@%p65 bra 	$L__BB8_176;
	abs.f64 	%fd230, %fd342;
	abs.f64 	%fd231, %fd229;
	setp.lt.f64 	%p66, %fd230, %fd231;
	mov.f64 	%fd343, %fd229;
	mov.u64 	%rd332, %rd164;
	@%p66 bra 	$L__BB8_176;
	setp.lt.f64 	%p67, %fd231, %fd230;
	mov.f64 	%fd343, %fd342;
	mov.u64 	%rd332, %rd331;
	@%p67 bra 	$L__BB8_176;
	setp.lt.s64 	%p68, %rd331, %rd164;
	selp.f64 	%fd343, %fd342, %fd229, %p68;
	min.s64 	%rd332, %rd331, %rd164;
$L__BB8_176:
	mov.b64 	%rd236, %fd343;
	mov.b64 	{%r131, %r136}, %rd236;
	mov.b32 	%r147, 16;
	mov.b32 	%r148, 31;
	mov.b32 	%r149, -1;
	// begin inline asm
	shfl.sync.down.b32 %r130, %r131, %r147, %r148, %r149;
	// end inline asm
	// begin inline asm
	shfl.sync.down.b32 %r135, %r136, %r147, %r148, %r149;
	// end inline asm
	mov.b64 	%rd237, {%r130, %r135};
	mov.b64 	%fd234, %rd237;
	mov.b64 	{%r141, %r146}, %rd332;
	// begin inline asm
	shfl.sync.down.b32 %r140, %r141, %r147, %r148, %r149;
	// end inline asm
	// begin inline asm
	shfl.sync.down.b32 %r145, %r146, %r147, %r148, %r149;
	// end inline asm
	mov.b64 	%rd167, {%r140, %r145};
	setp.gt.s32 	%p69, %r49, 15;
	mov.f64 	%fd351, %fd343;
	mov.u64 	%rd340, %rd332;
	@%p69 bra 	$L__BB8_180;
	abs.f64 	%fd235, %fd343;
	abs.f64 	%fd236, %fd234;
	setp.lt.f64 	%p70, %fd235, %fd236;
	mov.f64 	%fd351, %fd234;
	mov.u64 	%rd340, %rd167;
	@%p70 bra 	$L__BB8_180;
	setp.lt.f64 	%p71, %fd236, %fd235;
	mov.f64 	%fd351, %fd343;
	mov.u64 	%rd340, %rd332;
	@%p71 bra 	$L__BB8_180;
	setp.lt.s64 	%p72, %rd332, %rd167;
	selp.f64 	%fd351, %fd343, %fd234, %p72;
	min.s64 	%rd340, %rd332, %rd167;
$L__BB8_180:
	setp.ne.s32 	%p73, %r49, 0;
	@%p73 bra 	$L__BB8_182;
	shr.u32 	%r150, %r18, 1;
	and.b32  	%r151, %r150, 496;
	mov.u32 	%r152, _ZN6thrust24THRUST_300001_SM_1000_NS8cuda_cub4core6detail5shmemE;
	add.s32 	%r153, %r152, %r151;
	st.shared.f64 	[%r153+8], %fd351;
	st.shared.u64 	[%r153+16], %rd340;
$L__BB8_182:
	bar.sync 	0;
	setp.ne.s32 	%p74, %r18, 0;
	@%p74 bra 	$L__BB8_204;
	ld.shared.f64 	%fd239, [_ZN6thrust24THRUST_300001_SM_1000_NS8cuda_cub4core6detail5shmemE+24];
	ld.shared.u64 	%rd170, [_ZN6thrust24THRUST_300001_SM_1000_NS8cuda_cub4core6detail5shmemE+32];
	abs.f64 	%fd240, %fd351;
	abs.f64 	%fd241, %fd239;
	setp.lt.f64 	%p75, %fd240, %fd241;
	mov.f64 	%fd345, %fd239;
	mov.u64 	%rd334, %rd170;
	@%p75 bra 	$L__BB8_186;
	setp.lt.f64 	%p76, %fd241, %fd240;
	mov.f64 	%fd345, %fd351;
	mov.u64 	%rd334, %rd340;
	@%p76 bra 	$L__BB8_186;
	setp.lt.s64 	%p77, %rd340, %rd170;
	selp.f64 	%fd345, %fd351, %fd239, %p77;
	min.s64 	%rd334, %rd340, %rd170;
$L__BB8_186:
	ld.shared.f64 	%fd244, [_ZN6thrust24THRUST_300001_SM_1000_NS8cuda_cub4core6detail5shmemE+40];
	ld.shared.u64 	%rd173, [_ZN6thrust24THRUST_300001_SM_1000_NS8cuda_cub4core6detail5shmemE+48];
	abs.f64 	%fd245, %fd345;
	abs.f64 	%fd246, %fd244;
	setp.lt.f64 	%p78, %fd245, %fd246;
	mov.f64 	%fd346, %fd244;
	mov.u64 	%rd335, %rd173;
	@%p78 bra 	$L__BB8_189;
	setp.lt.f64 	%p79, %fd246, %fd245;
	mov.f64 	%fd346, %fd345;
	mov.u64 	%rd335, %rd334;
	@%p79 bra 	$L__BB8_189;
	setp.lt.s64 	%p80, %rd334, %rd173;
	selp.f64 	%fd346, %fd345, %fd244, %p80;
	min.s64 	%rd335, %rd334, %rd173;
$L__BB8_189:
	ld.shared.f64 	%fd249, [_ZN6thrust24THRUST_300001_SM_1000_NS8cuda_cub4core6detail5shmemE+56];
	ld.shared.u64 	%rd176, [_ZN6thrust24THRUST_300001_SM_1000_NS8cuda_cub4core6detail5shmemE+64];
	abs.f64 	%fd250, %fd346;
	abs.f64 	%fd251, %fd249;
	setp.lt.f64 	%p81, %fd250, %fd251;
	mov.f64 	%fd347, %fd249;
	mov.u64 	%rd336, %rd176;
	@%p81 bra 	$L__BB8_192;
	setp.lt.f64 	%p82, %fd251, %fd250;
	mov.f64 	%fd347, %fd346;
	mov.u64 	%rd336, %rd335;
	@%p82 bra 	$L__BB8_192;
	setp.lt.s64 	%p83, %rd335, %rd176;
	selp.f64 	%fd347, %fd346, %fd249, %p83;
	min.s64 	%rd336, %rd335, %rd176;
$L__BB8_192:
	ld.shared.f64 	%fd254, [_ZN6thrust24THRUST_300001_SM_1000_NS8cuda_cub4core6detail5shmemE+72];
	ld.shared.u64 	%rd179, [_ZN6thrust24THRUST_300001_SM_1000_NS8cuda_cub4core6detail5shmemE+80];
	abs.f64 	%fd255, %fd347;
	abs.f64 	%fd256, %fd254;
	setp.lt.f64 	%p84, %fd255, %fd256;
	mov.f64 	%fd348, %fd254;
	mov.u64 	%rd337, %rd179;
	@%p84 bra 	$L__BB8_195;
	setp.lt.f64 	%p85, %fd256, %fd255;
	mov.f64 	%fd348, %fd347;
	mov.u64 	%rd337, %rd336;
	@%p85 bra 	$L__BB8_195;
	setp.lt.s64 	%p86, %rd336, %rd179;
	selp.f64 	%fd348, %fd347, %fd254, %p86;
	min.s64 	%rd337, %rd336, %rd179;
$L__BB8_195:
	ld.shared.f64 	%fd259, [_ZN6thrust24THRUST_300001_SM_1000_NS8cuda_cub4core6detail5shmemE+88];
	ld.shared.u64 	%rd182, [_ZN6thrust24THRUST_300001_SM_1000_NS8cuda_cub4core6detail5shmemE+96];
	abs.f64 	%fd260, %fd348;
	abs.f64 	%fd261, %fd259;
	setp.lt.f64 	%p87, %fd260, %fd261;
	mov.f64 	%fd349, %fd259;
	mov.u64 	%rd338, %rd182;
	@%p87 bra 	$L__BB8_198;
	setp.lt.f64 	%p88, %fd261, %fd260;
	mov.f64 	%fd349, %fd348;
	mov.u64 	%rd338, %rd337;
	@%p88 bra 	$L__BB8_198;
	setp.lt.s64 	%p89, %rd337, %rd182;
	selp.f64 	%fd349, %fd348, %fd259, %p89;
	min.s64 	%rd338, %rd337, %rd182;
$L__BB8_198:
	ld.shared.f64 	%fd264, [_ZN6thrust24THRUST_300001_SM_1000_NS8cuda_cub4core6detail5shmemE+104];
	ld.shared.u64 	%rd185, [_ZN6thrust24THRUST_300001_SM_1000_NS8cuda_cub4core6detail5shmemE+112];
	abs.f64 	%fd265, %fd349;
	abs.f64 	%fd266, %fd264;
	setp.lt.f64 	%p90, %fd265, %fd266;
	mov.f64 	%fd350, %fd264;
	mov.u64 	%rd339, %rd185;
	@%p90 bra 	$L__BB8_201;
	setp.lt.f64 	%p91, %fd266, %fd265;
	mov.f64 	%fd350, %fd349;
	mov.u64 	%rd339, %rd338;
	@%p91 bra 	$L__BB8_201;
	setp.lt.s64 	%p92, %rd338, %rd185;
	selp.f64 	%fd350, %fd349, %fd264, %p92;
	min.s64 	%rd339, %rd338, %rd185;
$L__BB8_201:
	ld.shared.f64 	%fd269, [_ZN6thrust24THRUST_300001_SM_1000_NS8cuda_cub4core6detail5shmemE+120];
	ld.shared.u64 	%rd188, [_ZN6thrust24THRUST_300001_SM_1000_NS8cuda_cub4core6detail5shmemE+128];
	abs.f64 	%fd270, %fd350;
	abs.f64 	%fd271, %fd269;
	setp.lt.f64 	%p93, %fd270, %fd271;
	mov.u64 	%rd340, %rd188;
	mov.f64 	%fd351, %fd269;
	@%p93 bra 	$L__BB8_204;
	setp.lt.f64 	%p94, %fd271, %fd270;
	mov.u64 	%rd340, %rd339;
	mov.f64 	%fd351, %fd350;
	@%p94 bra 	$L__BB8_204;
	setp.lt.s64 	%p95, %rd339, %rd188;
	selp.f64 	%fd351, %fd350, %fd269, %p95;
	min.s64 	%rd340, %rd339, %rd188;
$L__BB8_204:
	mov.u32 	%r381, %tid.x;
	setp.ne.s32 	%p212, %r381, 0;
	@%p212 bra 	$L__BB8_206;
	ld.param.u64 	%rd271, [_ZN6thrust24THRUST_300001_SM_1000_NS8cuda_cub4core6detail13_kernel_agentINS1_8__reduce11ReduceAgentINS0_12zip_iteratorIN4cuda3std3__45tupleIJNS0_10device_ptrIdEENS0_17counting_iteratorIlNS0_11use_defaultESF_SF_EEEEEEEPNSB_IJdlEEESJ_lNS1_9__extrema9arg_max_fIdl10ComparatorEEEEJSI_SK_lSO_EEEvDpT0__param_1];
	cvta.to.global.u64 	%rd270, %rd271;
	st.global.f64 	[%rd270], %fd351;
	st.global.u64 	[%rd270+8], %rd340;
$L__BB8_206:
	ret;

}
	// .globl	_ZN6thrust24THRUST_300001_SM_1000_NS8cuda_cub4core6detail13_kernel_agentINS1_8__reduce11ReduceAgentINS0_12zip_iteratorIN4cuda3std3__45tupleIJNS0_10device_ptrIdEENS0_17counting_iteratorIlNS0_11use_defaultESF_SF_EEEEEEEPNSB_IJdlEEESJ_lNS1_9__extrema9arg_max_fIdl10ComparatorEEEEJSI_SK_lN3cub18CUB_300001_SM_100013GridEvenShareIlEENSR_9GridQueueIyEESO_EEEvDpT0_
.visible .entry _ZN6thrust24THRUST_300001_SM_1000_NS8cuda_cub4core6detail13_kernel_agentINS1_8__reduce11ReduceAgentINS0_12zip_iteratorIN4cuda3std3__45tupleIJNS0_10device_ptrIdEENS0_17counting_iteratorIlNS0_11use_defaultESF_SF_EEEEEEEPNSB_IJdlEEESJ_lNS1_9__extrema9arg_max_fIdl10ComparatorEEEEJSI_SK_lN3cub18CUB_300001_SM_100013GridEvenShareIlEENSR_9GridQueueIyEESO_EEEvDpT0_(
	.param .align 8 .b8 _ZN6thrust24THRUST_300001_SM_1000_NS8cuda_cub4core6detail13_kernel_agentINS1_8__reduce11ReduceAgentINS0_12zip_iteratorIN4cuda3std3__45tupleIJNS0_10device_ptrIdEENS0_17counting_iteratorIlNS0_11use_defaultESF_SF_EEEEEEEPNSB_IJdlEEESJ_lNS1_9__extrema9arg_max_fIdl10ComparatorEEEEJSI_SK_lN3cub18CUB_300001_SM_100013GridEvenShareIlEENSR_9GridQueueIyEESO_EEEvDpT0__param_0[16],
	.param .u64 .ptr .align 1 _ZN6thrust24THRUST_300001_SM_1000_NS8cuda_cub4core6detail13_kernel_agentINS1_8__reduce11ReduceAgentINS0_12zip_iteratorIN4cuda3std3__45tupleIJNS0_10device_ptrIdEENS0_17counting_iteratorIlNS0_11use_defaultESF_SF_EEEEEEEPNSB_IJdlEEESJ_lNS1_9__extrema9arg_max_fIdl10ComparatorEEEEJSI_SK_lN3cub18CUB_300001_SM_100013GridEvenShareIlEENSR_9GridQueueIyEESO_EEEvDpT0__param_1,
	.param .u64 _ZN6thrust24THRUST_300001_SM_1000_NS8cuda_cub4core6detail13_kernel_agentINS1_8__reduce11ReduceAgentINS0_12zip_iteratorIN4cuda3std3__45tupleIJNS0_10device_ptrIdEENS0_17counting_iteratorIlNS0_11use_defaultESF_SF_EEEEEEEPNSB_IJdlEEESJ_lNS1_9__extrema9arg_max_fIdl10ComparatorEEEEJSI_SK_lN3cub18CUB_300001_SM_100013GridEvenShareIlEENSR_9GridQueueIyEESO_EEEvDpT0__param_2,
	.param .align 8 .b8 _ZN6thrust24THRUST_300001_SM_1000_NS8cuda_cub4core6detail13_kernel_agentINS1_8__reduce11ReduceAgentINS0_12zip_iteratorIN4cuda3std3__45tupleIJNS0_10device_ptrIdEENS0_17counting_iteratorIlNS0_11use_defaultESF_SF_EEEEEEEPNSB_IJdlEEESJ_lNS1_9__extrema9arg_max_fIdl10ComparatorEEEEJSI_SK_lN3cub18CUB_300001_SM_100013GridEvenShareIlEENSR_9GridQueueIyEESO_EEEvDpT0__param_3[72],
	.param .align 8 .b8 _ZN6thrust24THRUST_300001_SM_1000_NS8cuda_cub4core6detail13_kernel_agentINS1_8__reduce11ReduceAgentINS0_12zip_iteratorIN4cuda3std3__45tupleIJNS0_10device_ptrIdEENS0_17counting_iteratorIlNS0_11use_defaultESF_SF_EEEEEEEPNSB_IJdlEEESJ_lNS1_9__extrema9arg_max_fIdl10ComparatorEEEEJSI_SK_lN3cub18CUB_300001_SM_100013GridEvenShareIlEENSR_9GridQueueIyEESO_EEEvDpT0__param_4[8],
	.param .align 1 .b8 _ZN6thrust24THRUST_300001_SM_1000_NS8cuda_cub4core6detail13_kernel_agentINS1_8__reduce11ReduceAgentINS0_12zip_iteratorIN4cuda3std3__45tupleIJNS0_10device_ptrIdEENS0_17counting_iteratorIlNS0_11use_defaultESF_SF_EEEEEEEPNSB_IJdlEEESJ_lNS1_9__extrema9arg_max_fIdl10ComparatorEEEEJSI_SK_lN3cub18CUB_300001_SM_100013GridEvenShareIlEENSR_9GridQueueIyEESO_EEEvDpT0__param_5[1]
)
.maxntid 256
{
	.reg .pred 	%p<215>;
	.reg .b32 	%r<399>;
	.reg .b64 	%rd<356>;
	.reg .b64 	%fd<352>;

	ld.param.u64 	%rd196, [_ZN6thrust24THRUST_300001_SM_1000_NS8cuda_cub4core6detail13_kernel_agentINS1_8__reduce11ReduceAgentINS0_12zip_iteratorIN4cuda3std3__45tupleIJNS0_10device_ptrIdEENS0_17counting_iteratorIlNS0_11use_defaultESF_SF_EEEEEEEPNSB_IJdlEEESJ_lNS1_9__extrema9arg_max_fIdl10ComparatorEEEEJSI_SK_lN3cub18CUB_300001_SM_100013GridEvenShareIlEENSR_9GridQueueIyEESO_EEEvDpT0__param_0+8];
	ld.param.u64 	%rd195, [_ZN6thrust24THRUST_300001_SM_1000_NS8cuda_cub4core6detail13_kernel_agentINS1_8__reduce11ReduceAgentINS0_12zip_iteratorIN4cuda3std3__45tupleIJNS0_10device_ptrIdEENS0_17counting_iteratorIlNS0_11use_defaultESF_SF_EEEEEEEPNSB_IJdlEEESJ_lNS1_9__extrema9arg_max_fIdl10ComparatorEEEEJSI_SK_lN3cub18CUB_300001_SM_100013GridEvenShareIlEENSR_9GridQueueIyEESO_EEEvDpT0__param_0];
	ld.param.u64 	%rd199, [_ZN6thrust24THRUST_300001_SM_1000_NS8cuda_cub4core6detail13_kernel_agentINS1_8__reduce11ReduceAgentINS0_12zip_iteratorIN4cuda3std3__45tupleIJNS0_10device_ptrIdEENS0_17counting_iteratorIlNS0_11use_defaultESF_SF_EEEEEEEPNSB_IJdlEEESJ_lNS1_9__extrema9arg_max_fIdl10ComparatorEEEEJSI_SK_lN3cub18CUB_300001_SM_100013GridEvenShareIlEENSR_9GridQueueIyEESO_EEEvDpT0__param_4];
	ld.param.u64 	%rd198, [_ZN6thrust24THRUST_300001_SM_1000_NS8cuda_cub4core6detail13_kernel_agentINS1_8__reduce11ReduceAgentINS0_12zip_iteratorIN4cuda3std3__45tupleIJNS0_10device_ptrIdEENS0_17counting_iteratorIlNS0_11use_defaultESF_SF_EEEEEEEPNSB_IJdlEEESJ_lNS1_9__extrema9arg_max_fIdl10ComparatorEEEEJSI_SK_lN3cub18CUB_300001_SM_100013GridEvenShareIlEENSR_9GridQueueIyEESO_EEEvDpT0__param_2];
	cvta.to.global.u64 	%rd1, %rd199;
	cvta.to.global.u64 	%rd2, %rd195;
	mov.u32 	%r1, %ctaid.x;
	mul.lo.s32 	%r33, %r1, 1280;
	cvt.u64.u32 	%rd4, %r33;
	mov.u32 	%r34, %nctaid.x;
	mul.lo.s32 	%r35, %r34, 1280;
	cvt.u64.u32 	%rd5, %r35;
	add.s64 	%rd200, %rd4, 1280;
	setp.le.s64 	%p1, %rd200, %rd198;
	@%p1 bra 	$L__BB9_121;
	cvt.u32.u64 	%r159, %rd4;
	cvt.u32.u64 	%r2, %rd198;
	sub.s32 	%r3, %r2, %r159;
	mov.u32 	%r4, %tid.x;
	setp.ge.s32 	%p98, %r4, %r3;
	mov.f64 	%fd298, 0d0000000000000000;
	mov.b64 	%rd298, 0;
	mov.u32 	%r393, %r4;
	@%p98 bra 	$L__BB9_3;
	cvt.u64.u32 	%rd246, %r4;
	add.s64 	%rd247, %rd4, %rd246;
	shl.b64 	%rd248, %rd247, 3;
	add.s64 	%rd249, %rd2, %rd248;
	add.s64 	%rd298, %rd196, %rd247;
	ld.global.f64 	%fd298, [%rd249];
	add.s32 	%r393, %r4, 256;
$L__BB9_3:
	setp.ge.s32 	%p99, %r393, %r3;
	@%p99 bra 	$L__BB9_25;
	not.b32 	%r161, %r393;
	add.s32 	%r162, %r161, %r2;
	sub.s32 	%r7, %r162, %r159;
	and.b32  	%r163, %r7, 768;
	setp.eq.s32 	%p100, %r163, 768;
	@%p100 bra 	$L__BB9_10;
	cvt.u64.u32 	%rd251, %r393;
	add.s64 	%rd252, %rd251, %rd4;
	add.s64 	%rd289, %rd252, %rd196;
	shl.b64 	%rd253, %rd252, 3;
	add.s64 	%rd288, %rd2, %rd253;
	shr.u32 	%r164, %r7, 8;
	add.s32 	%r165, %r164, 1;
	and.b32  	%r166, %r165, 3;
	neg.s32 	%r391, %r166;
$L__BB9_6:
	.pragma "nounroll";
	mov.u64 	%rd12, %rd298;
	mov.f64 	%fd3, %fd298;
	ld.global.f64 	%fd4, [%rd288];
	abs.f64 	%fd5, %fd3;
	abs.f64 	%fd6, %fd4;
	setp.lt.f64 	%p101, %fd5, %fd6;
	mov.u64 	%rd298, %rd289;
	mov.f64 	%fd298, %fd4;
	@%p101 bra 	$L__BB9_9;
	setp.lt.f64 	%p102, %fd6, %fd5;
	mov.u64 	%rd298, %rd12;
	mov.f64 	%fd298, %fd3;
	@%p102 bra 	$L__BB9_9;
	setp.lt.s64 	%p103, %rd12, %rd289;
	min.s64 	%rd298, %rd12, %rd289;
	selp.f64 	%fd298, %fd3, %fd4, %p103;
$L__BB9_9:
	add.s32 	%r393, %r393, 256;
	add.s64 	%rd289, %rd289, 256;
	add.s64 	%rd288, %rd288, 2048;
	add.s32 	%r391, %r391, 1;
	setp.ne.s32 	%p104, %r391, 0;
	@%p104 bra 	$L__BB9_6;
$L__BB9_10:
	setp.lt.u32 	%p105, %r7, 768;
	@%p105 bra 	$L__BB9_25;
	add.s32 	%r394, %r393, 512;
$L__BB9_12:
	mov.u32 	%r15, %r394;
	add.s32 	%r167, %r15, -512;
	cvt.s64.s32 	%rd254, %r167;
	add.s64 	%rd255, %rd254, %rd4;
	shl.b64 	%rd256, %rd255, 3;
	add.s64 	%rd20, %rd2, %rd256;
	add.s64 	%rd21, %rd255, %rd196;
	ld.global.f64 	%fd12, [%rd20];
	abs.f64 	%fd13, %fd298;
	abs.f64 	%fd14, %fd12;
	setp.lt.f64 	%p106, %fd13, %fd14;
	mov.u64 	%rd295, %rd21;
	mov.f64 	%fd295, %fd12;
	@%p106 bra 	$L__BB9_15;
	setp.lt.f64 	%p107, %fd14, %fd13;
	mov.u64 	%rd295, %rd298;
	mov.f64 	%fd295, %fd298;
	@%p107 bra 	$L__BB9_15;
	setp.lt.s64 	%p108, %rd298, %rd21;
	min.s64 	%rd295, %rd298, %rd21;
	selp.f64 	%fd295, %fd298, %fd12, %p108;
$L__BB9_15:
	add.s32 	%r168, %r15, -256;
	cvt.s64.s32 	%rd257, %r168;
	add.s64 	%rd258, %rd257, %rd4;
	add.s64 	%rd24, %rd258, %rd196;
	ld.global.f64 	%fd17, [%rd20+2048];
	abs.f64 	%fd18, %fd295;
	abs.f64 	%fd19, %fd17;
	setp.lt.f64 	%p109, %fd18, %fd19;
	mov.u64 	%rd296, %rd24;
	mov.f64 	%fd296, %fd17;
	@%p109 bra 	$L__BB9_18;
	setp.lt.f64 	%p110, %fd19, %fd18;
	mov.u64 	%rd296, %rd295;
	mov.f64 	%fd296, %fd295;
	@%p110 bra 	$L__BB9_18;
	setp.lt.s64 	%p111, %rd295, %rd24;
	min.s64 	%rd296, %rd295, %rd24;
	selp.f64 	%fd296, %fd295, %fd17, %p111;
$L__BB9_18:
	cvt.s64.s32 	%rd259, %r15;
	add.s64 	%rd260, %rd259, %rd4;
	add.s64 	%rd27, %rd260, %rd196;
	ld.global.f64 	%fd22, [%rd20+4096];
	abs.f64 	%fd23, %fd296;
	abs.f64 	%fd24, %fd22;
	setp.lt.f64 	%p112, %fd23, %fd24;
	mov.u64 	%rd297, %rd27;
	mov.f64 	%fd297, %fd22;
	@%p112 bra 	$L__BB9_21;
	setp.lt.f64 	%p113, %fd24, %fd23;
	mov.u64 	%rd297, %rd296;
	mov.f64 	%fd297, %fd296;
	@%p113 bra 	$L__BB9_21;
	setp.lt.s64 	%p114, %rd296, %rd27;
	min.s64 	%rd297, %rd296, %rd27;
	selp.f64 	%fd297, %fd296, %fd22, %p114;
$L__BB9_21:
	add.s32 	%r169, %r15, 256;
	cvt.s64.s32 	%rd261, %r169;
	add.s64 	%rd262, %rd261, %rd4;
	add.s64 	%rd30, %rd262, %rd196;
	ld.global.f64 	%fd27, [%rd20+6144];
	abs.f64 	%fd28, %fd297;
	abs.f64 	%fd29, %fd27;
	setp.lt.f64 	%p115, %fd28, %fd29;
	mov.u64 	%rd298, %rd30;
	mov.f64 	%fd298, %fd27;
	@%p115 bra 	$L__BB9_24;
	setp.lt.f64 	%p116, %fd29, %fd28;
	mov.u64 	%rd298, %rd297;
	mov.f64 	%fd298, %fd297;
	@%p116 bra 	$L__BB9_24;
	setp.lt.s64 	%p117, %rd297, %rd30;
	min.s64 	%rd298, %rd297, %rd30;
	selp.f64 	%fd298, %fd297, %fd27, %p117;
$L__BB9_24:
	add.s32 	%r394, %r15, 1024;
	add.s32 	%r170, %r15, 512;
	setp.lt.s32 	%p118, %r170, %r3;
	@%p118 bra 	$L__BB9_12;
$L__BB9_25:
	setp.lt.s32 	%p119, %r3, 256;
	@%p119 bra 	$L__BB9_70;
	// begin inline asm
	mov.u32 %r284, %laneid;
	// end inline asm
	mov.b64 	%rd273, %fd298;
	mov.b64 	{%r286, %r291}, %rd273;
	mov.b32 	%r302, 1;
	mov.b32 	%r303, 31;
	mov.b32 	%r304, -1;
	// begin inline asm
	shfl.sync.down.b32 %r285, %r286, %r302, %r303, %r304;
	// end inline asm
	// begin inline asm
	shfl.sync.down.b32 %r290, %r291, %r302, %r303, %r304;
	// end inline asm
	mov.b64 	%rd274, {%r285, %r290};
	mov.b64 	%fd33, %rd274;
	mov.b64 	{%r296, %r301}, %rd298;
	// begin inline asm
	shfl.sync.down.b32 %r295, %r296, %r302, %r303, %r304;
	// end inline asm
	// begin inline asm
	shfl.sync.down.b32 %r300, %r301, %r302, %r303, %r304;
	// end inline asm
	mov.b64 	%rd34, {%r295, %r300};
	setp.gt.s32 	%p171, %r284, 30;
	mov.u64 	%rd300, %rd298;
	mov.f64 	%fd300, %fd298;
	@%p171 bra 	$L__BB9_30;
	abs.f64 	%fd34, %fd298;
	abs.f64 	%fd35, %fd33;
	setp.lt.f64 	%p172, %fd34, %fd35;
	mov.u64 	%rd300, %rd34;
	mov.f64 	%fd300, %fd33;
	@%p172 bra 	$L__BB9_30;
	setp.lt.f64 	%p173, %fd35, %fd34;
	mov.u64 	%rd300, %rd298;
	mov.f64 	%fd300, %fd298;
	@%p173 bra 	$L__BB9_30;
	setp.lt.s64 	%p174, %rd298, %rd34;
	min.s64 	%rd300, %rd298, %rd34;
	selp.f64 	%fd300, %fd298, %fd33, %p174;
$L__BB9_30:
	mov.b64 	%rd275, %fd300;
	mov.b64 	{%r306, %r311}, %rd275;
	mov.b32 	%r322, 2;
	mov.b32 	%r323, 31;
	mov.b32 	%r324, -1;
	// begin inline asm
	shfl.sync.down.b32 %r305, %r306, %r322, %r323, %r324;
	// end inline asm
	// begin inline asm
	shfl.sync.down.b32 %r310, %r311, %r322, %r323, %r324;
	// end inline asm
	mov.b64 	%rd276, {%r305, %r310};
	mov.b64 	%fd38, %rd276;
	mov.b64 	{%r316, %r321}, %rd300;
	// begin inline asm
	shfl.sync.down.b32 %r315, %r316, %r322, %r323, %r324;
	// end inline asm
	// begin inline asm
	shfl.sync.down.b32 %r320, %r321, %r322, %r323, %r324;
	// end inline asm
	mov.b64 	%rd37, {%r315, %r320};
	setp.gt.s32 	%p175, %r284, 29;
	mov.u64 	%rd301, %rd300;
	mov.f64 	%fd301, %fd300;
	@%p175 bra 	$L__BB9_34;
	abs.f64 	%fd39, %fd300;
	abs.f64 	%fd40, %fd38;
	setp.lt.f64 	%p176, %fd39, %fd40;
	mov.u64 	%rd301, %rd37;
	mov.f64 	%fd301, %fd38;
	@%p176 bra 	$L__BB9_34;
	setp.lt.f64 	%p177, %fd40, %fd39;
	mov.u64 	%rd301, %rd300;
	mov.f64 	%fd301, %fd300;
	@%p177 bra 	$L__BB9_34;
	setp.lt.s64 	%p178, %rd300, %rd37;
	min.s64 	%rd301, %rd300, %rd37;
	selp.f64 	%fd301, %fd300, %fd38, %p178;
$L__BB9_34:
	mov.b64 	%rd277, %fd301;
	mov.b64 	{%r326, %r331}, %rd277;
	mov.b32 	%r342, 4;
	mov.b32 	%r343, 31;
	mov.b32 	%r344, -1;
	// begin inline asm
	shfl.sync.down.b32 %r325, %r326, %r342, %r343, %r344;
	// end inline asm
	// begin inline asm
	shfl.sync.down.b32 %r330, %r331, %r342, %r343, %r344;
	// end inline asm
	mov.b64 	%rd278, {%r325, %r330};
	mov.b64 	%fd43, %rd278;
	mov.b64 	{%r336, %r341}, %rd301;
	// begin inline asm
	shfl.sync.down.b32 %r335, %r336, %r342, %r343, %r344;
	// end inline asm
	// begin inline asm
	shfl.sync.down.b32 %r340, %r341, %r342, %r343, %r344;
	// end inline asm
	mov.b64 	%rd40, {%r335, %r340};
	setp.gt.s32 	%p179, %r284, 27;
	mov.u64 	%rd302, %rd301;
	mov.f64 	%fd302, %fd301;
	@%p179 bra 	$L__BB9_38;
	abs.f64 	%fd44, %fd301;
	abs.f64 	%fd45, %fd43;
	setp.lt.f64 	%p180, %fd44, %fd45;
	mov.u64 	%rd302, %rd40;
	mov.f64 	%fd302, %fd43;
	@%p180 bra 	$L__BB9_38;
	setp.lt.f64 	%p181, %fd45, %fd44;
	mov.u64 	%rd302, %rd301;
	mov.f64 	%fd302, %fd301;
	@%p181 bra 	$L__BB9_38;
	setp.lt.s64 	%p182, %rd301, %rd40;
	min.s64 	%rd302, %rd301, %rd40;
	selp.f64 	%fd302, %fd301, %fd43, %p182;
$L__BB9_38:
	mov.b64 	%rd279, %fd302;
	mov.b64 	{%r346, %r351}, %rd279;
	mov.b32 	%r362, 8;
	mov.b32 	%r363, 31;
	mov.b32 	%r364, -1;
	// begin inline asm
	shfl.sync.down.b32 %r345, %r346, %r362, %r363, %r364;
	// end inline asm
	// begin inline asm
	shfl.sync.down.b32 %r350, %r351, %r362, %r363, %r364;
	// end inline asm
	mov.b64 	%rd280, {%r345, %r350};
	mov.b64 	%fd48, %rd280;
	mov.b64 	{%r356, %r361}, %rd302;
	// begin inline asm
	shfl.sync.down.b32 %r355, %r356, %r362, %r363, %r364;
	// end inline asm
	// begin inline asm
	shfl.sync.down.b32 %r360, %r361, %r362, %r363, %r364;
	// end inline asm
	mov.b64 	%rd43, {%r355, %r360};
	setp.gt.s32 	%p183, %r284, 23;
	mov.u64 	%rd303, %rd302;
	mov.f64 	%fd303, %fd302;
	@%p183 bra 	$L__BB9_42;
	abs.f64 	%fd49, %fd302;
	abs.f64 	%fd50, %fd48;
	setp.lt.f64 	%p184, %fd49, %fd50;
	mov.u64 	%rd303, %rd43;
	mov.f64 	%fd303, %fd48;
	@%p184 bra 	$L__BB9_42;
	setp.lt.f64 	%p185, %fd50, %fd49;
	mov.u64 	%rd303, %rd302;
	mov.f64 	%fd303, %fd302;
	@%p185 bra 	$L__BB9_42;
	setp.lt.s64 	%p186, %rd302, %rd43;
	min.s64 	%rd303, %rd302, %rd43;
	selp.f64 	%fd303, %fd302, %fd48, %p186;
$L__BB9_42:
	mov.b64 	%rd281, %fd303;
	mov.b64 	{%r366, %r371}, %rd281;
	mov.b32 	%r382, 16;
	mov.b32 	%r383, 31;
	mov.b32 	%r384, -1;
	// begin inline asm
	shfl.sync.down.b32 %r365, %r366, %r382, %r383, %r384;
	// end inline asm
	// begin inline asm
	shfl.sync.down.b32 %r370, %r371, %r382, %r383, %r384;
	// end inline asm
	mov.b64 	%rd282, {%r365, %r370};
	mov.b64 	%fd53, %rd282;
	mov.b64 	{%r376, %r381}, %rd303;
	// begin inline asm
	shfl.sync.down.b32 %r375, %r376, %r382, %r383, %r384;
	// end inline asm
	// begin inline asm
	shfl.sync.down.b32 %r380, %r381, %r382, %r383, %r384;
	// end inline asm
	mov.b64 	%rd46, {%r375, %r380};
	setp.gt.s32 	%p187, %r284, 15;
	mov.u64 	%rd355, %rd303;
	mov.f64 	%fd351, %fd303;
	@%p187 bra 	$L__BB9_46;
	abs.f64 	%fd54, %fd303;
	abs.f64 	%fd55, %fd53;
	setp.lt.f64 	%p188, %fd54, %fd55;
	mov.u64 	%rd355, %rd46;
	mov.f64 	%fd351, %fd53;
	@%p188 bra 	$L__BB9_46;
	setp.lt.f64 	%p189, %fd55, %fd54;
	mov.u64 	%rd355, %rd303;
	mov.f64 	%fd351, %fd303;
	@%p189 bra 	$L__BB9_46;
	setp.lt.s64 	%p190, %rd303, %rd46;
	min.s64 	%rd355, %rd303, %rd46;
	selp.f64 	%fd351, %fd303, %fd53, %p190;
$L__BB9_46:
	setp.ne.s32 	%p191, %r284, 0;
	@%p191 bra 	$L__BB9_48;
	shr.u32 	%r385, %r4, 1;
	and.b32  	%r386, %r385, 496;
	mov.u32 	%r387, _ZN6thrust24THRUST_300001_SM_1000_NS8cuda_cub4core6detail5shmemE;
	add.s32 	%r388, %r387, %r386;
	st.shared.f64 	[%r388+8], %fd351;
	st.shared.u64 	[%r388+16], %rd355;
$L__BB9_48:
	bar.sync 	0;
	setp.ne.s32 	%p192, %r4, 0;
	@%p192 bra 	$L__BB9_208;
	ld.shared.f64 	%fd58, [_ZN6thrust24THRUST_300001_SM_1000_NS8cuda_cub4core6detail5shmemE+24];
	ld.shared.u64 	%rd49, [_ZN6thrust24THRUST_300001_SM_1000_NS8cuda_cub4core6detail5shmemE+32];
	abs.f64 	%fd59, %fd351;
	abs.f64 	%fd60, %fd58;
	setp.lt.f64 	%p193, %fd59, %fd60;
	mov.u64 	%rd305, %rd49;
	mov.f64 	%fd305, %fd58;
	@%p193 bra 	$L__BB9_52;
	setp.lt.f64 	%p194, %fd60, %fd59;
	mov.u64 	%rd305, %rd355;
	mov.f64 	%fd305, %fd351;
	@%p194 bra 	$L__BB9_52;
	setp.lt.s64 	%p195, %rd355, %rd49;
	min.s64 	%rd305, %rd355, %rd49;
	selp.f64 	%fd305, %fd351, %fd58, %p195;
$L__BB9_52:
	ld.shared.f64 	%fd63, [_ZN6thrust24THRUST_300001_SM_1000_NS8cuda_cub4core6detail5shmemE+40];
	ld.shared.u64 	%rd52, [_ZN6thrust24THRUST_300001_SM_1000_NS8cuda_cub4core6detail5shmemE+48];
	abs.f64 	%fd64, %fd305;
	abs.f64 	%fd65, %fd63;
	setp.lt.f64 	%p196, %fd64, %fd65;
	mov.u64 	%rd306, %rd52;
	mov.f64 	%fd306, %fd63;
	@%p196 bra 	$L__BB9_55;
	setp.lt.f64 	%p197, %fd65, %fd64;
	mov.u64 	%rd306, %rd305;
	mov.f64 	%fd306, %fd305;
	@%p197 bra 	$L__BB9_55;
	setp.lt.s64 	%p198, %rd305, %rd52;
	min.s64 	%rd306, %rd305, %rd52;
	selp.f64 	%fd306, %fd305, %fd63, %p198;
$L__BB9_55:
	ld.shared.f64 	%fd68, [_ZN6thrust24THRUST_300001_SM_1000_NS8cuda_cub4core6detail5shmemE+56];
	ld.shared.u64 	%rd55, [_ZN6thrust24THRUST_300001_SM_1000_NS8cuda_cub4core6detail5shmemE+64];
	abs.f64 	%fd69, %fd306;
	abs.f64 	%fd70, %fd68;
	setp.lt.f64 	%p199, %fd69, %fd70;
	mov.u64 	%rd307, %rd55;
	mov.f64 	%fd307, %fd68;
	@%p199 bra 	$L__BB9_58;
	setp.lt.f64 	%p200, %fd70, %fd69;
	mov.u64 	%rd307, %rd306;
	mov.f64 	%fd307, %fd306;
	@%p200 bra 	$L__BB9_58;
	setp.lt.s64 	%p201, %rd306, %rd55;
	min.s64 	%rd307, %rd306, %rd55;
	selp.f64 	%fd307, %fd306, %fd68, %p201;
$L__BB9_58:
	ld.shared.f64 	%fd73, [_ZN6thrust24THRUST_300001_SM_1000_NS8cuda_cub4core6detail5shmemE+72];
	ld.shared.u64 	%rd58, [_ZN6thrust24THRUST_300001_SM_1000_NS8cuda_cub4core6detail5shmemE+80];
	abs.f64 	%fd74, %fd307;
	abs.f64 	%fd75, %fd73;
	setp.lt.f64 	%p202, %fd74, %fd75;
	mov.u64 	%rd308, %rd58;
	mov.f64 	%fd308, %fd73;
	@%p202 bra 	$L__BB9_61;
	setp.lt.f64 	%p203, %fd75, %fd74;
	mov.u64 	%rd308, %rd307;
	mov.f64 	%fd308, %fd307;
	@%p203 bra 	$L__BB9_61;
	setp.lt.s64 	%p204, %rd307, %rd58;
	min.s64 	%rd308, %rd307, %rd58;
	selp.f64 	%fd308, %fd307, %fd73, %p204;
$L__BB9_61:
	ld.shared.f64 	%fd78, [_ZN6thrust24THRUST_300001_SM_1000_NS8cuda_cub4core6detail5shmemE+88];
	ld.shared.u64 	%rd61, [_ZN6thrust24THRUST_300001_SM_1000_NS8cuda_cub4core6detail5shmemE+96];
	abs.f64 	%fd79, %fd308;
	abs.f64 	%fd80, %fd78;
	setp.lt.f64 	%p205, %fd79, %fd80;
	mov.u64 	%rd309, %rd61;
	mov.f64 	%fd309, %fd78;
	@%p205 bra 	$L__BB9_64;
	setp.lt.f64 	%p206, %fd80, %fd79;
	mov.u64 	%rd309, %rd308;
	mov.f64 	%fd309, %fd308;
	@%p206 bra 	$L__BB9_64;
	setp.lt.s64 	%p207, %rd308, %rd61;
	min.s64 	%rd309, %rd308, %rd61;
	selp.f64 	%fd309, %fd308, %fd78, %p207;
$L__BB9_64:
	ld.shared.f64 	%fd83, [_ZN6thrust24THRUST_300001_SM_1000_NS8cuda_cub4core6detail5shmemE+104];
	ld.shared.u64 	%rd64, [_ZN6thrust24THRUST_300001_SM_1000_NS8cuda_cub4core6detail5shmemE+112];
	abs.f64 	%fd84, %fd309;
	abs.f64 	%fd85, %fd83;
	setp.lt.f64 	%p208, %fd84, %fd85;
	mov.u64 	%rd310, %rd64;
	mov.f64 	%fd310, %fd83;
	@%p208 bra 	$L__BB9_67;
	setp.lt.f64 	%p209, %fd85, %fd84;
	mov.u64 	%rd310, %rd309;
	mov.f64 	%fd310, %fd309;
	@%p209 bra 	$L__BB9_67;
	setp.lt.s64 	%p210, %rd309, %rd64;
	min.s64 	%rd310, %rd309, %rd64;
	selp.f64 	%fd310, %fd309, %fd83, %p210;
$L__BB9_67:
	ld.shared.f64 	%fd88, [_ZN6thrust24THRUST_300001_SM_1000_NS8cuda_cub4core6detail5shmemE+120];
	ld.shared.u64 	%rd67, [_ZN6thrust24THRUST_300001_SM_1000_NS8cuda_cub4core6detail5shmemE+128];
	abs.f64 	%fd89, %fd310;
	abs.f64 	%fd90, %fd88;
	setp.lt.f64 	%p211, %fd89, %fd90;
	mov.u64 	%rd355, %rd67;
	mov.f64 	%fd351, %fd88;
	@%p211 bra 	$L__BB9_208;
	setp.lt.f64 	%p212, %fd90, %fd89;
	mov.u64 	%rd355, %rd310;
	mov.f64 	%fd351, %fd310;
	@%p212 bra 	$L__BB9_208;
	setp.lt.s64 	%p213, %rd310, %rd67;
	min.s64 	%rd355, %rd310, %rd67;
	selp.f64 	%fd351, %fd310, %fd88, %p213;
	bra.uni 	$L__BB9_208;
$L__BB9_70:
	// begin inline asm
	mov.u32 %r171, %laneid;
	// end inline asm
	and.b32  	%r192, %r4, 992;
	add.s32 	%r193, %r192, 32;
	setp.gt.s32 	%p120, %r193, %r3;
	not.b32 	%r194, %r192;
	add.s32 	%r195, %r3, %r194;
	selp.b32 	%r190, %r195, 31, %p120;
	mov.b64 	%rd263, %fd298;
	mov.b64 	{%r173, %r178}, %rd263;
	mov.b32 	%r189, 1;
	mov.b32 	%r191, -1;
	// begin inline asm
	shfl.sync.down.b32 %r172, %r173, %r189, %r190, %r191;
	// end inline asm
	// begin inline asm
	shfl.sync.down.b32 %r177, %r178, %r189, %r190, %r191;
	// end inline asm
	mov.b64 	%rd264, {%r172, %r177};
	mov.b64 	%fd92, %rd264;
	mov.b64 	{%r183, %r188}, %rd298;
	// begin inline asm
	shfl.sync.down.b32 %r182, %r183, %r189, %r190, %r191;
	// end inline asm
	// begin inline asm
	shfl.sync.down.b32 %r187, %r188, %r189, %r190, %r191;
	// end inline asm
	mov.b64 	%rd69, {%r182, %r187};
	setp.ge.s32 	%p121, %r171, %r190;
	mov.u64 	%rd311, %rd298;
	mov.f64 	%fd311, %fd298;
	@%p121 bra 	$L__BB9_74;
	abs.f64 	%fd93, %fd298;
	abs.f64 	%fd94, %fd92;
	setp.lt.f64 	%p122, %fd93, %fd94;
	mov.u64 	%rd311, %rd69;
	mov.f64 	%fd311, %fd92;
	@%p122 bra 	$L__BB9_74;
	setp.lt.f64 	%p123, %fd94, %fd93;
	mov.u64 	%rd311, %rd298;
	mov.f64 	%fd311, %fd298;
	@%p123 bra 	$L__BB9_74;
	setp.lt.s64 	%p124, %rd298, %rd69;
	min.s64 	%rd311, %rd298, %rd69;
	selp.f64 	%fd311, %fd298, %fd92, %p124;
$L__BB9_74:
	mov.b64 	%rd265, %fd311;
	mov.b64 	{%r197, %r202}, %rd265;
	mov.b32 	%r213, 2;
	mov.b32 	%r215, -1;
	// begin inline asm
	shfl.sync.down.b32 %r196, %r197, %r213, %r190, %r215;
	// end inline asm
	// begin inline asm
	shfl.sync.down.b32 %r201, %r202, %r213, %r190, %r215;
	// end inline asm
	mov.b64 	%rd266, {%r196, %r201};
	mov.b64 	%fd97, %rd266;
	mov.b64 	{%r207, %r212}, %rd311;
	// begin inline asm
	shfl.sync.down.b32 %r206, %r207, %r213, %r190, %r215;
	// end inline asm
	// begin inline asm
	shfl.sync.down.b32 %r211, %r212, %r213, %r190, %r215;
	// end inline asm
	mov.b64 	%rd72, {%r206, %r211};
	add.s32 	%r216, %r171, 2;
	setp.gt.s32 	%p125, %r216, %r190;
	mov.u64 	%rd312, %rd311;
	mov.f64 	%fd312, %fd311;
	@%p125 bra 	$L__BB9_78;
	abs.f64 	%fd98, %fd311;
	abs.f64 	%fd99, %fd97;
	setp.lt.f64 	%p126, %fd98, %fd99;
	mov.u64 	%rd312, %rd72;
	mov.f64 	%fd312, %fd97;
	@%p126 bra 	$L__BB9_78;
	setp.lt.f64 	%p127, %fd99, %fd98;
	mov.u64 	%rd312, %rd311;
	mov.f64 	%fd312, %fd311;
	@%p127 bra 	$L__BB9_78;
	setp.lt.s64 	%p128, %rd311, %rd72;
	min.s64 	%rd312, %rd311, %rd72;
	selp.f64 	%fd312, %fd311, %fd97, %p128;
$L__BB9_78:
	mov.b64 	%rd267, %fd312;
	mov.b64 	{%r218, %r223}, %rd267;
	mov.b32 	%r234, 4;
	mov.b32 	%r236, -1;
	// begin inline asm
	shfl.sync.down.b32 %r217, %r218, %r234, %r190, %r236;
	// end inline asm
	// begin inline asm
	shfl.sync.down.b32 %r222, %r223, %r234, %r190, %r236;
	// end inline asm
	mov.b64 	%rd268, {%r217, %r222};
	mov.b64 	%fd102, %rd268;
	mov.b64 	{%r228, %r233}, %rd312;
	// begin inline asm
	shfl.sync.down.b32 %r227, %r228, %r234, %r190, %r236;
	// end inline asm
	// begin inline asm
	shfl.sync.down.b32 %r232, %r233, %r234, %r190, %r236;
	// end inline asm
	mov.b64 	%rd75, {%r227, %r232};
	add.s32 	%r237, %r171, 4;
	setp.gt.s32 	%p129, %r237, %r190;
	mov.u64 	%rd313, %rd312;
	mov.f64 	%fd313, %fd312;
	@%p129 bra 	$L__BB9_82;
	abs.f64 	%fd103, %fd312;
	abs.f64 	%fd104, %fd102;
	setp.lt.f64 	%p130, %fd103, %fd104;
	mov.u64 	%rd313, %rd75;
	mov.f64 	%fd313, %fd102;
	@%p130 bra 	$L__BB9_82;
	setp.lt.f64 	%p131, %fd104, %fd103;
	mov.u64 	%rd313, %rd312;
	mov.f64 	%fd313, %fd312;
	@%p131 bra 	$L__BB9_82;
	setp.lt.s64 	%p132, %rd312, %rd75;
	min.s64 	%rd313, %rd312, %rd75;
	selp.f64 	%fd313, %fd312, %fd102, %p132;
$L__BB9_82:
	mov.b64 	%rd269, %fd313;
	mov.b64 	{%r239, %r244}, %rd269;
	mov.b32 	%r255, 8;
	mov.b32 	%r257, -1;
	// begin inline asm
	shfl.sync.down.b32 %r238, %r239, %r255, %r190, %r257;
	// end inline asm
	// begin inline asm
	shfl.sync.down.b32 %r243, %r244, %r255, %r190, %r257;
	// end inline asm
	mov.b64 	%rd270, {%r238, %r243};
	mov.b64 	%fd107, %rd270;
	mov.b64 	{%r249, %r254}, %rd313;
	// begin inline asm
	shfl.sync.down.b32 %r248, %r249, %r255, %r190, %r257;
	// end inline asm
	// begin inline asm
	shfl.sync.down.b32 %r253, %r254, %r255, %r190, %r257;
	// end inline asm
	mov.b64 	%rd78, {%r248, %r253};
	add.s32 	%r258, %r171, 8;
	setp.gt.s32 	%p133, %r258, %r190;
	mov.u64 	%rd314, %rd313;
	mov.f64 	%fd314, %fd313;
	@%p133 bra 	$L__BB9_86;
	abs.f64 	%fd108, %fd313;
	abs.f64 	%fd109, %fd107;
	setp.lt.f64 	%p134, %fd108, %fd109;
	mov.u64 	%rd314, %rd78;
	mov.f64 	%fd314, %fd107;
	@%p134 bra 	$L__BB9_86;
	setp.lt.f64 	%p135, %fd109, %fd108;
	mov.u64 	%rd314, %rd313;
	mov.f64 	%fd314, %fd313;
	@%p135 bra 	$L__BB9_86;
	setp.lt.s64 	%p136, %rd313, %rd78;
	min.s64 	%rd314, %rd313, %rd78;
	selp.f64 	%fd314, %fd313, %fd107, %p136;
$L__BB9_86:
	mov.b64 	%rd271, %fd314;
	mov.b64 	{%r260, %r265}, %rd271;
	mov.b32 	%r276, 16;
	mov.b32 	%r278, -1;
	// begin inline asm
	shfl.sync.down.b32 %r259, %r260, %r276, %r190, %r278;
	// end inline asm
	// begin inline asm
	shfl.sync.down.b32 %r264, %r265, %r276, %r190, %r278;
	// end inline asm
	mov.b64 	%rd272, {%r259, %r264};
	mov.b64 	%fd112, %rd272;
	mov.b64 	{%r270, %r275}, %rd314;
	// begin inline asm
	shfl.sync.down.b32 %r269, %r270, %r276, %r190, %r278;
	// end inline asm
	// begin inline asm
	shfl.sync.down.b32 %r274, %r275, %r276, %r190, %r278;
	// end inline asm
	mov.b64 	%rd81, {%r269, %r274};
	add.s32 	%r279, %r171, 16;
	setp.gt.s32 	%p137, %r279, %r190;
	mov.u64 	%rd355, %rd314;
	mov.f64 	%fd351, %fd314;
	@%p137 bra 	$L__BB9_90;
	abs.f64 	%fd113, %fd314;
	abs.f64 	%fd114, %fd112;
	setp.lt.f64 	%p138, %fd113, %fd114;
	mov.u64 	%rd355, %rd81;
	mov.f64 	%fd351, %fd112;
	@%p138 bra 	$L__BB9_90;
	setp.lt.f64 	%p139, %fd114, %fd113;
	mov.u64 	%rd355, %rd314;
	mov.f64 	%fd351, %fd314;
	@%p139 bra 	$L__BB9_90;
	setp.lt.s64 	%p140, %rd314, %rd81;
	min.s64 	%rd355, %rd314, %rd81;
	selp.f64 	%fd351, %fd314, %fd112, %p140;
$L__BB9_90:
	setp.ne.s32 	%p141, %r171, 0;
	@%p141 bra 	$L__BB9_92;
	shr.u32 	%r280, %r4, 1;
	and.b32  	%r281, %r280, 496;
	mov.u32 	%r282, _ZN6thrust24THRUST_300001_SM_1000_NS8cuda_cub4core6detail5shmemE;
	add.s32 	%r283, %r282, %r281;
	st.shared.f64 	[%r283+8], %fd351;
	st.shared.u64 	[%r283+16], %rd355;
$L__BB9_92:
	bar.sync 	0;
	setp.ne.s32 	%p142, %r4, 0;
	@%p142 bra 	$L__BB9_208;
	setp.lt.s32 	%p143, %r3, 33;
	mov.f64 	%fd316, %fd351;
	mov.u64 	%rd316, %rd355;
	@%p143 bra 	$L__BB9_97;
	ld.shared.f64 	%fd117, [_ZN6thrust24THRUST_300001_SM_1000_NS8cuda_cub4core6detail5shmemE+24];
	ld.shared.u64 	%rd84, [_ZN6thrust24THRUST_300001_SM_1000_NS8cuda_cub4core6detail5shmemE+32];
	abs.f64 	%fd118, %fd351;
	abs.f64 	%fd119, %fd117;
	setp.lt.f64 	%p144, %fd118, %fd119;
	mov.f64 	%fd316, %fd117;
	mov.u64 	%rd316, %rd84;
	@%p144 bra 	$L__BB9_97;
	setp.lt.f64 	%p145, %fd119, %fd118;
	mov.f64 	%fd316, %fd351;
	mov.u64 	%rd316, %rd355;
	@%p145 bra 	$L__BB9_97;
	setp.lt.s64 	%p146, %rd355, %rd84;
	selp.f64 	%fd316, %fd351, %fd117, %p146;
	min.s64 	%rd316, %rd355, %rd84;
$L__BB9_97:
	setp.lt.s32 	%p147, %r3, 65;
	mov.f64 	%fd317, %fd316;
	mov.u64 	%rd317, %rd316;
	@%p147 bra 	$L__BB9_101;
	ld.shared.f64 	%fd122, [_ZN6thrust24THRUST_300001_SM_1000_NS8cuda_cub4core6detail5shmemE+40];
	ld.shared.u64 	%rd87, [_ZN6thrust24THRUST_300001_SM_1000_NS8cuda_cub4core6detail5shmemE+48];
	abs.f64 	%fd123, %fd316;
	abs.f64 	%fd124, %fd122;
	setp.lt.f64 	%p148, %fd123, %fd124;
	mov.f64 	%fd317, %fd122;
	mov.u64 	%rd317, %rd87;
	@%p148 bra 	$L__BB9_101;
	setp.lt.f64 	%p149, %fd124, %fd123;
	mov.f64 	%fd317, %fd316;
	mov.u64 	%rd317, %rd316;
	@%p149 bra 	$L__BB9_101;
	setp.lt.s64 	%p150, %rd316, %rd87;
	selp.f64 	%fd317, %fd316, %fd122, %p150;
	min.s64 	%rd317, %rd316, %rd87;
$L__BB9_101:
	setp.lt.s32 	%p151, %r3, 97;
	mov.f64 	%fd318, %fd317;
	mov.u64 	%rd318, %rd317;
	@%p151 bra 	$L__BB9_105;
	ld.shared.f64 	%fd127, [_ZN6thrust24THRUST_300001_SM_1000_NS8cuda_cub4core6detail5shmemE+56];
	ld.shared.u64 	%rd90, [_ZN6thrust24THRUST_300001_SM_1000_NS8cuda_cub4core6detail5shmemE+64];
	abs.f64 	%fd128, %fd317;
	abs.f64 	%fd129, %fd127;
	setp.lt.f64 	%p152, %fd128, %fd129;
	mov.f64 	%fd318, %fd127;
	mov.u64 	%rd318, %rd90;
	@%p152 bra 	$L__BB9_105;
	setp.lt.f64 	%p153, %fd129, %fd128;
	mov.f64 	%fd318, %fd317;
	mov.u64 	%rd318, %rd317;
	@%p153 bra 	$L__BB9_105;
	setp.lt.s64 	%p154, %rd317, %rd90;
	selp.f64 	%fd318, %fd317, %fd127, %p154;
	min.s64 	%rd318, %rd317, %rd90;
$L__BB9_105:
	setp.lt.s32 	%p155, %r3, 129;
	mov.f64 	%fd319, %fd318;
	mov.u64 	%rd319, %rd318;
	@%p155 bra 	$L__BB9_109;
	ld.shared.f64 	%fd132, [_ZN6thrust24THRUST_300001_SM_1000_NS8cuda_cub4core6detail5shmemE+72];
	ld.shared.u64 	%rd93, [_ZN6thrust24THRUST_300001_SM_1000_NS8cuda_cub4core6detail5shmemE+80];
	abs.f64 	%fd133, %fd318;
	abs.f64 	%fd134, %fd132;
	setp.lt.f64 	%p156, %fd133, %fd134;
	mov.f64 	%fd319, %fd132;
	mov.u64 	%rd319, %rd93;
	@%p156 bra 	$L__BB9_109;
	setp.lt.f64 	%p157, %fd134, %fd133;
	mov.f64 	%fd319, %fd318;
	mov.u64 	%rd319, %rd318;
	@%p157 bra 	$L__BB9_109;
	setp.lt.s64 	%p158, %rd318, %rd93;
	selp.f64 	%fd319, %fd318, %fd132, %p158;
	min.s64 	%rd319, %rd318, %rd93;
$L__BB9_109:
	setp.lt.s32 	%p159, %r3, 161;
	mov.f64 	%fd320, %fd319;
	mov.u64 	%rd320, %rd319;
	@%p159 bra 	$L__BB9_113;
	ld.shared.f64 	%fd137, [_ZN6thrust24THRUST_300001_SM_1000_NS8cuda_cub4core6detail5shmemE+88];
	ld.shared.u64 	%rd96, [_ZN6thrust24THRUST_300001_SM_1000_NS8cuda_cub4core6detail5shmemE+96];
	abs.f64 	%fd138, %fd319;
	abs.f64 	%fd139, %fd137;
	setp.lt.f64 	%p160, %fd138, %fd139;
	mov.f64 	%fd320, %fd137;
	mov.u64 	%rd320, %rd96;
	@%p160 bra 	$L__BB9_113;
	setp.lt.f64 	%p161, %fd139, %fd138;
	mov.f64 	%fd320, %fd319;
	mov.u64 	%rd320, %rd319;
	@%p161 bra 	$L__BB9_113;
	setp.lt.s64 	%p162, %rd319, %rd96;
	selp.f64 	%fd320, %fd319, %fd137, %p162;
	min.s64 	%rd320, %rd319, %rd96;
$L__BB9_113:
	setp.lt.s32 	%p163, %r3, 193;
	mov.f64 	%fd321, %fd320;
	mov.u64 	%rd321, %rd320;
	@%p163 bra 	$L__BB9_117;
	ld.shared.f64 	%fd142, [_ZN6thrust24THRUST_300001_SM_1000_NS8cuda_cub4core6detail5shmemE+104];
	ld.shared.u64 	%rd99, [_ZN6thrust24THRUST_300001_SM_1000_NS8cuda_cub4core6detail5shmemE+112];
	abs.f64 	%fd143, %fd320;
	abs.f64 	%fd144, %fd142;
	setp.lt.f64 	%p164, %fd143, %fd144;
	mov.f64 	%fd321, %fd142;
	mov.u64 	%rd321, %rd99;
	@%p164 bra 	$L__BB9_117;
	setp.lt.f64 	%p165, %fd144, %fd143;
	mov.f64 	%fd321, %fd320;
	mov.u64 	%rd321, %rd320;
	@%p165 bra 	$L__BB9_117;
	setp.lt.s64 	%p166, %rd320, %rd99;
	selp.f64 	%fd321, %fd320, %fd142, %p166;
	min.s64 	%rd321, %rd320, %rd99;
$L__BB9_117:
	setp.lt.s32 	%p167, %r3, 225;
	mov.u64 	%rd355, %rd321;
	mov.f64 	%fd351, %fd321;
	@%p167 bra 	$L__BB9_208;
	ld.shared.f64 	%fd147, [_ZN6thrust24THRUST_300001_SM_1000_NS8cuda_cub4core6detail5shmemE+120];
	ld.shared.u64 	%rd102, [_ZN6thrust24THRUST_300001_SM_1000_NS8cuda_cub4core6detail5shmemE+128];
	abs.f64 	%fd148, %fd321;
	abs.f64 	%fd149, %fd147;
	setp.lt.f64 	%p168, %fd148, %fd149;
	mov.u64 	%rd355, %rd102;
	mov.f64 	%fd351, %fd147;
	@%p168 bra 	$L__BB9_208;
	setp.lt.f64 	%p169, %fd149, %fd148;
	mov.u64 	%rd355, %rd321;
	mov.f64 	%fd351, %fd321;
	@%p169 bra 	$L__BB9_208;
	setp.lt.s64 	%p170, %rd321, %rd102;
	selp.f64 	%fd351, %fd321, %fd147, %p170;
	min.s64 	%rd355, %rd321, %rd102;
	bra.uni 	$L__BB9_208;
$L__BB9_121:
	mov.u32 	%r20, %tid.x;
	add.s64 	%rd104, %rd196, %rd4;
	cvt.u64.u32 	%rd105, %r20;
	add.s64 	%rd201, %rd105, %rd4;
	cvta.to.global.u64 	%rd202, %rd195;
	shl.b64 	%rd203, %rd201, 3;
	add.s64 	%rd204, %rd202, %rd203;
	ld.global.f64 	%fd274, [%rd204];
	add.s32 	%r36, %r20, 256;
	cvt.u64.u32 	%rd205, %r36;
	ld.global.f64 	%fd275, [%rd204+2048];
	add.s32 	%r37, %r20, 512;
	cvt.u64.u32 	%rd206, %r37;
	ld.global.f64 	%fd276, [%rd204+4096];
	add.s32 	%r38, %r20, 768;
	cvt.u64.u32 	%rd207, %r38;
	ld.global.f64 	%fd277, [%rd204+6144];
	or.b32  	%r39, %r20, 1024;
	cvt.u64.u32 	%rd106, %r39;
	add.s64 	%rd343, %rd104, %rd106;
	ld.global.f64 	%fd339, [%rd204+8192];
	abs.f64 	%fd278, %fd274;
	abs.f64 	%fd279, %fd275;
	setp.geu.f64 	%p2, %fd278, %fd279;
	selp.f64 	%fd280, %fd274, %fd275, %p2;
	selp.b64 	%rd208, %rd105, %rd205, %p2;
	abs.f64 	%fd281, %fd280;
	abs.f64 	%fd282, %fd276;
	setp.geu.f64 	%p3, %fd281, %fd282;
	selp.f64 	%fd283, %fd280, %fd276, %p3;
	selp.b64 	%rd209, %rd208, %rd206, %p3;
	abs.f64 	%fd284, %fd283;
	abs.f64 	%fd285, %fd277;
	setp.geu.f64 	%p4, %fd284, %fd285;
	selp.f64 	%fd152, %fd283, %fd277, %p4;
	selp.b64 	%rd108, %rd209, %rd207, %p4;
	abs.f64 	%fd153, %fd152;
	abs.f64 	%fd154, %fd339;
	setp.lt.f64 	%p5, %fd153, %fd154;
	@%p5 bra 	$L__BB9_123;
	setp.lt.f64 	%p6, %fd154, %fd153;
	setp.lt.u64 	%p7, %rd108, %rd106;
	or.pred  	%p8, %p6, %p7;
	selp.f64 	%fd339, %fd152, %fd339, %p8;
	add.s64 	%rd212, %rd104, %rd108;
	selp.b64 	%rd343, %rd212, %rd343, %p8;
$L__BB9_123:
	setp.le.u64 	%p9, %rd198, %rd5;
	@%p9 bra 	$L__BB9_164;
	setp.ne.s32 	%p10, %r20, 0;
	@%p10 bra 	$L__BB9_126;
	atom.global.add.u64 	%rd213, [%rd1+8], 1280;
	add.s64 	%rd214, %rd213, %rd5;
	st.shared.u64 	[_ZN6thrust24THRUST_300001_SM_1000_NS8cuda_cub4core6detail5shmemE+152], %rd214;
$L__BB9_126:
	bar.sync 	0;
	ld.shared.u64 	%rd331, [_ZN6thrust24THRUST_300001_SM_1000_NS8cuda_cub4core6detail5shmemE+152];
	add.s64 	%rd215, %rd331, 1280;
	setp.gt.s64 	%p11, %rd215, %rd198;
	@%p11 bra 	$L__BB9_141;
	mov.f64 	%fd323, %fd339;
	mov.u64 	%rd324, %rd343;
$L__BB9_128:
	add.s64 	%rd216, %rd331, %rd105;
	cvta.to.global.u64 	%rd217, %rd195;
	shl.b64 	%rd218, %rd216, 3;
	add.s64 	%rd219, %rd217, %rd218;
	add.s64 	%rd325, %rd216, %rd196;
	ld.global.f64 	%fd324, [%rd219];
	add.s64 	%rd326, %rd325, 256;
	ld.global.f64 	%fd325, [%rd219+2048];
	add.s64 	%rd327, %rd325, 512;
	ld.global.f64 	%fd326, [%rd219+4096];
	add.s64 	%rd328, %rd325, 768;
	ld.global.f64 	%fd327, [%rd219+6144];
	add.s64 	%rd343, %rd325, 1024;
	ld.global.f64 	%fd339, [%rd219+8192];
	abs.f64 	%fd163, %fd323;
	abs.f64 	%fd164, %fd324;
	setp.lt.f64 	%p12, %fd163, %fd164;
	@%p12 bra 	$L__BB9_130;
	setp.lt.f64 	%p13, %fd164, %fd163;
	setp.lt.s64 	%p14, %rd324, %rd325;
	or.pred  	%p15, %p13, %p14;
	selp.f64 	%fd324, %fd323, %fd324, %p15;
	selp.b64 	%rd325, %rd324, %rd325, %p15;
$L__BB9_130:
	abs.f64 	%fd167, %fd324;
	abs.f64 	%fd168, %fd325;
	setp.lt.f64 	%p16, %fd167, %fd168;
	@%p16 bra 	$L__BB9_132;
	setp.lt.f64 	%p17, %fd168, %fd167;
	setp.lt.s64 	%p18, %rd325, %rd326;
	or.pred  	%p19, %p17, %p18;
	selp.f64 	%fd325, %fd324, %fd325, %p19;
	selp.b64 	%rd326, %rd325, %rd326, %p19;
$L__BB9_132:
	abs.f64 	%fd171, %fd325;
	abs.f64 	%fd172, %fd326;
	setp.lt.f64 	%p20, %fd171, %fd172;
	@%p20 bra 	$L__BB9_134;
	setp.lt.f64 	%p21, %fd172, %fd171;
	setp.lt.s64 	%p22, %rd326, %rd327;
	or.pred  	%p23, %p21, %p22;
	selp.f64 	%fd326, %fd325, %fd326, %p23;
	selp.b64 	%rd327, %rd326, %rd327, %p23;
$L__BB9_134:
	abs.f64 	%fd175, %fd326;
	abs.f64 	%fd176, %fd327;
	setp.lt.f64 	%p24, %fd175, %fd176;
	@%p24 bra 	$L__BB9_136;
	setp.lt.f64 	%p25, %fd176, %fd175;
	setp.lt.s64 	%p26, %rd327, %rd328;
	or.pred  	%p27, %p25, %p26;
	selp.f64 	%fd327, %fd326, %fd327, %p27;
	selp.b64 	%rd328, %rd327, %rd328, %p27;
$L__BB9_136:
	abs.f64 	%fd179, %fd327;
	abs.f64 	%fd180, %fd339;
	setp.lt.f64 	%p28, %fd179, %fd180;
	@%p28 bra 	$L__BB9_138;
	setp.lt.f64 	%p29, %fd180, %fd179;
	setp.lt.s64 	%p30, %rd328, %rd343;
	or.pred  	%p31, %p29, %p30;
	selp.f64 	%fd339, %fd327, %fd339, %p31;
	selp.b64 	%rd343, %rd328, %rd343, %p31;
$L__BB9_138:
	setp.ne.s32 	%p32, %r20, 0;
	bar.sync 	0;
	@%p32 bra 	$L__BB9_140;
	atom.global.add.u64 	%rd220, [%rd1+8], 1280;
	add.s64 	%rd221, %rd220, %rd5;
	st.shared.u64 	[_ZN6thrust24THRUST_300001_SM_1000_NS8cuda_cub4core6detail5shmemE+152], %rd221;
$L__BB9_140:
	bar.sync 	0;
	ld.shared.u64 	%rd331, [_ZN6thrust24THRUST_300001_SM_1000_NS8cuda_cub4core6detail5shmemE+152];
	add.s64 	%rd222, %rd331, 1280;
	setp.le.s64 	%p33, %rd222, %rd198;
	mov.f64 	%fd323, %fd339;
	mov.u64 	%rd324, %rd343;
	@%p33 bra 	$L__BB9_128;
$L__BB9_141:
	setp.le.s64 	%p34, %rd198, %rd331;
	@%p34 bra 	$L__BB9_164;
	cvt.u32.u64 	%r40, %rd331;
	cvt.u32.u64 	%r41, %rd198;
	sub.s32 	%r21, %r41, %r40;
	setp.ge.s32 	%p35, %r20, %r21;
	@%p35 bra 	$L__BB9_164;
	cvta.to.global.u64 	%rd132, %rd195;
	not.b32 	%r43, %r20;
	add.s32 	%r44, %r43, %r41;
	sub.s32 	%r22, %r44, %r40;
	and.b32  	%r46, %r22, 768;
	setp.eq.s32 	%p36, %r46, 768;
	mov.u32 	%r397, %r20;
	@%p36 bra 	$L__BB9_149;
	add.s64 	%rd224, %rd331, %rd105;
	add.s64 	%rd333, %rd224, %rd196;
	shl.b64 	%rd225, %rd224, 3;
	add.s64 	%rd332, %rd132, %rd225;
	shr.u32 	%r47, %r22, 8;
	add.s32 	%r48, %r47, 1;
	and.b32  	%r49, %r48, 3;
	neg.s32 	%r395, %r49;
	mov.u32 	%r397, %r20;
$L__BB9_145:
	.pragma "nounroll";
	mov.u64 	%rd137, %rd343;
	mov.f64 	%fd184, %fd339;
	ld.global.f64 	%fd185, [%rd332];
	abs.f64 	%fd186, %fd184;
	abs.f64 	%fd187, %fd185;
	setp.lt.f64 	%p37, %fd186, %fd187;
	mov.f64 	%fd339, %fd185;
	mov.u64 	%rd343, %rd333;
	@%p37 bra 	$L__BB9_148;
	setp.lt.f64 	%p38, %fd187, %fd186;
	mov.f64 	%fd339, %fd184;
	mov.u64 	%rd343, %rd137;
	@%p38 bra 	$L__BB9_148;
	setp.lt.s64 	%p39, %rd137, %rd333;
	selp.f64 	%fd339, %fd184, %fd185, %p39;
	min.s64 	%rd343, %rd137, %rd333;
$L__BB9_148:
	add.s32 	%r397, %r397, 256;
	add.s64 	%rd333, %rd333, 256;
	add.s64 	%rd332, %rd332, 2048;
	add.s32 	%r395, %r395, 1;
	setp.ne.s32 	%p40, %r395, 0;
	@%p40 bra 	$L__BB9_145;
$L__BB9_149:
	setp.lt.u32 	%p41, %r22, 768;
	@%p41 bra 	$L__BB9_164;
	add.s32 	%r398, %r397, 512;
$L__BB9_151:
	mov.u32 	%r30, %r398;
	add.s32 	%r50, %r30, -512;
	cvt.u64.u32 	%rd226, %r50;
	add.s64 	%rd227, %rd331, %rd226;
	shl.b64 	%rd228, %rd227, 3;
	add.s64 	%rd145, %rd132, %rd228;
	add.s64 	%rd146, %rd227, %rd196;
	ld.global.f64 	%fd193, [%rd145];
	abs.f64 	%fd194, %fd339;
	abs.f64 	%fd195, %fd193;
	setp.lt.f64 	%p42, %fd194, %fd195;
	mov.f64 	%fd335, %fd193;
	mov.u64 	%rd339, %rd146;
	@%p42 bra 	$L__BB9_154;
	setp.lt.f64 	%p43, %fd195, %fd194;
	mov.f64 	%fd335, %fd339;
	mov.u64 	%rd339, %rd343;
	@%p43 bra 	$L__BB9_154;
	setp.lt.s64 	%p44, %rd343, %rd146;
	selp.f64 	%fd335, %fd339, %fd193, %p44;
	min.s64 	%rd339, %rd343, %rd146;
$L__BB9_154:
	add.s32 	%r51, %r30, -256;
	cvt.u64.u32 	%rd229, %r51;
	add.s64 	%rd230, %rd331, %rd229;
	add.s64 	%rd149, %rd230, %rd196;
	ld.global.f64 	%fd198, [%rd145+2048];
	abs.f64 	%fd199, %fd335;
	abs.f64 	%fd200, %fd198;
	setp.lt.f64 	%p45, %fd199, %fd200;
	mov.f64 	%fd336, %fd198;
	mov.u64 	%rd340, %rd149;
	@%p45 bra 	$L__BB9_157;
	setp.lt.f64 	%p46, %fd200, %fd199;
	mov.f64 	%fd336, %fd335;
	mov.u64 	%rd340, %rd339;
	@%p46 bra 	$L__BB9_157;
	setp.lt.s64 	%p47, %rd339, %rd149;
	selp.f64 	%fd336, %fd335, %fd198, %p47;
	min.s64 	%rd340, %rd339, %rd149;
$L__BB9_157:
	cvt.u64.u32 	%rd231, %r30;
	add.s64 	%rd232, %rd331, %rd231;
	add.s64 	%rd152, %rd232, %rd196;
	ld.global.f64 	%fd203, [%rd145+4096];
	abs.f64 	%fd204, %fd336;
	abs.f64 	%fd205, %fd203;
	setp.lt.f64 	%p48, %fd204, %fd205;
	mov.f64 	%fd337, %fd203;
	mov.u64 	%rd341, %rd152;
	@%p48 bra 	$L__BB9_160;
	setp.lt.f64 	%p49, %fd205, %fd204;
	mov.f64 	%fd337, %fd336;
	mov.u64 	%rd341, %rd340;
	@%p49 bra 	$L__BB9_160;
	setp.lt.s64 	%p50, %rd340, %rd152;
	selp.f64 	%fd337, %fd336, %fd203, %p50;
	min.s64 	%rd341, %rd340, %rd152;
$L__BB9_160:
	add.s32 	%r52, %r30, 256;
	cvt.u64.u32 	%rd233, %r52;
	add.s64 	%rd234, %rd331, %rd233;
	add.s64 	%rd155, %rd234, %rd196;
	ld.global.f64 	%fd208, [%rd145+6144];
	abs.f64 	%fd209, %fd337;
	abs.f64 	%fd210, %fd208;
	setp.lt.f64 	%p51, %fd209, %fd210;
	mov.f64 	%fd339, %fd208;
	mov.u64 	%rd343, %rd155;
	@%p51 bra 	$L__BB9_163;
	setp.lt.f64 	%p52, %fd210, %fd209;
	mov.f64 	%fd339, %fd337;
	mov.u64 	%rd343, %rd341;
	@%p52 bra 	$L__BB9_163;
	setp.lt.s64 	%p53, %rd341, %rd155;
	selp.f64 	%fd339, %fd337, %fd208, %p53;
	min.s64 	%rd343, %rd341, %rd155;
$L__BB9_163:
	add.s32 	%r398, %r30, 1024;
	add.s32 	%r53, %r30, 512;
	setp.lt.s32 	%p54, %r53, %r21;
	@%p54 bra 	$L__BB9_151;
$L__BB9_164:
	// begin inline asm
	mov.u32 %r54, %laneid;
	// end inline asm
	mov.b64 	%rd235, %fd339;
	mov.b64 	{%r56, %r61}, %rd235;
	mov.b32 	%r72, 1;
	mov.b32 	%r73, 31;
	mov.b32 	%r74, -1;
	// begin inline asm
	shfl.sync.down.b32 %r55, %r56, %r72, %r73, %r74;
	// end inline asm
	// begin inline asm
	shfl.sync.down.b32 %r60, %r61, %r72, %r73, %r74;
	// end inline asm
	mov.b64 	%rd236, {%r55, %r60};
	mov.b64 	%fd214, %rd236;
	mov.b64 	{%r66, %r71}, %rd343;
	// begin inline asm
	shfl.sync.down.b32 %r65, %r66, %r72, %r73, %r74;
	// end inline asm
	// begin inline asm
	shfl.sync.down.b32 %r70, %r71, %r72, %r73, %r74;
	// end inline asm
	mov.b64 	%rd159, {%r65, %r70};
	setp.gt.s32 	%p55, %r54, 30;
	mov.f64 	%fd340, %fd339;
	mov.u64 	%rd344, %rd343;
	@%p55 bra 	$L__BB9_168;
	abs.f64 	%fd215, %fd339;
	abs.f64 	%fd216, %fd214;
	setp.lt.f64 	%p56, %fd215, %fd216;
	mov.f64 	%fd340, %fd214;
	mov.u64 	%rd344, %rd159;
	@%p56 bra 	$L__BB9_168;
	setp.lt.f64 	%p57, %fd216, %fd215;
	mov.f64 	%fd340, %fd339;
	mov.u64 	%rd344, %rd343;
	@%p57 bra 	$L__BB9_168;
	setp.lt.s64 	%p58, %rd343, %rd159;
	selp.f64 	%fd340, %fd339, %fd214, %p58;
	min.s64 	%rd344, %rd343, %rd159;
$L__BB9_168:
	mov.b64 	%rd237, %fd340;
	mov.b64 	{%r76, %r81}, %rd237;
	mov.b32 	%r92, 2;
	mov.b32 	%r93, 31;
	mov.b32 	%r94, -1;
	// begin inline asm
	shfl.sync.down.b32 %r75, %r76, %r92, %r93, %r94;
	// end inline asm
	// begin inline asm
	shfl.sync.down.b32 %r80, %r81, %r92, %r93, %r94;
	// end inline asm
	mov.b64 	%rd238, {%r75, %r80};
	mov.b64 	%fd219, %rd238;
	mov.b64 	{%r86, %r91}, %rd344;
	// begin inline asm
	shfl.sync.down.b32 %r85, %r86, %r92, %r93, %r94;
	// end inline asm
	// begin inline asm
	shfl.sync.down.b32 %r90, %r91, %r92, %r93, %r94;
	// end inline asm
	mov.b64 	%rd162, {%r85, %r90};
	setp.gt.s32 	%p59, %r54, 29;
	mov.f64 	%fd341, %fd340;
	mov.u64 	%rd345, %rd344;
	@%p59 bra 	$L__BB9_172;
	abs.f64 	%fd220, %fd340;
	abs.f64 	%fd221, %fd219;
	setp.lt.f64 	%p60, %fd220, %fd221;
	mov.f64 	%fd341, %fd219;
	mov.u64 	%rd345, %rd162;
	@%p60 bra 	$L__BB9_172;
	setp.lt.f64 	%p61, %fd221, %fd220;
	mov.f64 	%fd341, %fd340;
	mov.u64 	%rd345, %rd344;
	@%p61 bra 	$L__BB9_172;
	setp.lt.s64 	%p62, %rd344, %rd162;
	selp.f64 	%fd341, %fd340, %fd219, %p62;
	min.s64 	%rd345, %rd344, %rd162;
$L__BB9_172:
	mov.b64 	%rd239, %fd341;
	mov.b64 	{%r96, %r101}, %rd239;
	mov.b32 	%r112, 4;
	mov.b32 	%r113, 31;
	mov.b32 	%r114, -1;
	// begin inline asm
	shfl.sync.down.b32 %r95, %r96, %r112, %r113, %r114;
	// end inline asm
	// begin inline asm
	shfl.sync.down.b32 %r100, %r101, %r112, %r113, %r114;
	// end inline asm
	mov.b64 	%rd240, {%r95, %r100};
	mov.b64 	%fd224, %rd240;
	mov.b64 	{%r106, %r111}, %rd345;
	// begin inline asm
	shfl.sync.down.b32 %r105, %r106, %r112, %r113, %r114;
	// end inline asm
	// begin inline asm
	shfl.sync.down.b32 %r110, %r111, %r112, %r113, %r114;
	// end inline asm
	mov.b64 	%rd165, {%r105, %r110};
	setp.gt.s32 	%p63, %r54, 27;
	mov.f64 	%fd342, %fd341;
	mov.u64 	%rd346, %rd345;
	@%p63 bra 	$L__BB9_176;
	abs.f64 	%fd225, %fd341;
	abs.f64 	%fd226, %fd224;
	setp.lt.f64 	%p64, %fd225, %fd226;
	mov.f64 	%fd342, %fd224;
	mov.u64 	%rd346, %rd165;
	@%p64 bra 	$L__BB9_176;
	setp.lt.f64 	%p65, %fd226, %fd225;
	mov.f64 	%fd342, %fd341;
	mov.u64 	%rd346, %rd345;
	@%p65 bra 	$L__BB9_176;
	setp.lt.s64 	%p66, %rd345, %rd165;
	selp.f64 	%fd342, %fd341, %fd224, %p66;
	min.s64 	%rd346, %rd345, %rd165;
$L__BB9_176:
	mov.b64 	%rd241, %fd342;
	mov.b64 	{%r116, %r121}, %rd241;
	mov.b32 	%r132, 8;
	mov.b32 	%r133, 31;
	mov.b32 	%r134, -1;
	// begin inline asm
	shfl.sync.down.b32 %r115, %r116, %r132, %r133, %r134;
	// end inline asm
	// begin inline asm
	shfl.sync.down.b32 %r120, %r121, %r132, %r133, %r134;
	// end inline asm
	mov.b64 	%rd242, {%r115, %r120};
	mov.b64 	%fd229, %rd242;
	mov.b64 	{%r126, %r131}, %rd346;
	// begin inline asm
	shfl.sync.down.b32 %r125, %r126, %r132, %r133, %r134;
	// end inline asm
	// begin inline asm
	shfl.sync.down.b32 %r130, %r131, %r132, %r133, %r134;
	// end inline asm
	mov.b64 	%rd168, {%r125, %r130};
	setp.gt.s32 	%p67, %r54, 23;
	mov.f64 	%fd343, %fd342;
	mov.u64 	%rd347, %rd346;
	@%p67 bra 	$L__BB9_180;
	abs.f64 	%fd230, %fd342;
	abs.f64 	%fd231, %fd229;
	setp.lt.f64 	%p68, %fd230, %fd231;
	mov.f64 	%fd343, %fd229;
	mov.u64 	%rd347, %rd168;
	@%p68 bra 	$L__BB9_180;
	setp.lt.f64 	%p69, %fd231, %fd230;
	mov.f64 	%fd343, %fd342;
	mov.u64 	%rd347, %rd346;
	@%p69 bra 	$L__BB9_180;
	setp.lt.s64 	%p70, %rd346, %rd168;
	selp.f64 	%fd343, %fd342, %fd229, %p70;
	min.s64 	%rd347, %rd346, %rd168;
$L__BB9_180:
	mov.b64 	%rd243, %fd343;
	mov.b64 	{%r136, %r141}, %rd243;
	mov.b32 	%r152, 16;
	mov.b32 	%r153, 31;
	mov.b32 	%r154, -1;
	// begin inline asm
	shfl.sync.down.b32 %r135, %r136, %r152, %r153, %r154;
	// end inline asm
	// begin inline asm
	shfl.sync.down.b32 %r140, %r141, %r152, %r153, %r154;
	// end inline asm
	mov.b64 	%rd244, {%r135, %r140};
	mov.b64 	%fd234, %rd244;
	mov.b64 	{%r146, %r151}, %rd347;
	// begin inline asm
	shfl.sync.down.b32 %r145, %r146, %r152, %r153, %r154;
	// end inline asm
	// begin inline asm
	shfl.sync.down.b32 %r150, %r151, %r152, %r153, %r154;
	// end inline asm
	mov.b64 	%rd171, {%r145, %r150};
	setp.gt.s32 	%p71, %r54, 15;
	mov.f64 	%fd351, %fd343;
	mov.u64 	%rd355, %rd347;
	@%p71 bra 	$L__BB9_184;
	abs.f64 	%fd235, %fd343;
	abs.f64 	%fd236, %fd234;
	setp.lt.f64 	%p72, %fd235, %fd236;
	mov.f64 	%fd351, %fd234;
	mov.u64 	%rd355, %rd171;
	@%p72 bra 	$L__BB9_184;
	setp.lt.f64 	%p73, %fd236, %fd235;
	mov.f64 	%fd351, %fd343;
	mov.u64 	%rd355, %rd347;
	@%p73 bra 	$L__BB9_184;
	setp.lt.s64 	%p74, %rd347, %rd171;
	selp.f64 	%fd351, %fd343, %fd234, %p74;
	min.s64 	%rd355, %rd347, %rd171;
$L__BB9_184:
	setp.ne.s32 	%p75, %r54, 0;
	@%p75 bra 	$L__BB9_186;
	shr.u32 	%r155, %r20, 1;
	and.b32  	%r156, %r155, 496;
	mov.u32 	%r157, _ZN6thrust24THRUST_300001_SM_1000_NS8cuda_cub4core6detail5shmemE;
	add.s32 	%r158, %r157, %r156;
	st.shared.f64 	[%r158+8], %fd351;
	st.shared.u64 	[%r158+16], %rd355;
$L__BB9_186:
	bar.sync 	0;
	setp.ne.s32 	%p76, %r20, 0;
	@%p76 bra 	$L__BB9_208;
	ld.shared.f64 	%fd239, [_ZN6thrust24THRUST_300001_SM_1000_NS8cuda_cub4core6detail5shmemE+24];
	ld.shared.u64 	%rd174, [_ZN6thrust24THRUST_300001_SM_1000_NS8cuda_cub4core6detail5shmemE+32];
	abs.f64 	%fd240, %fd351;
	abs.f64 	%fd241, %fd239;
	setp.lt.f64 	%p77, %fd240, %fd241;
	mov.f64 	%fd345, %fd239;
	mov.u64 	%rd349, %rd174;
	@%p77 bra 	$L__BB9_190;
	setp.lt.f64 	%p78, %fd241, %fd240;
	mov.f64 	%fd345, %fd351;
	mov.u64 	%rd349, %rd355;
	@%p78 bra 	$L__BB9_190;
	setp.lt.s64 	%p79, %rd355, %rd174;
	selp.f64 	%fd345, %fd351, %fd239, %p79;
	min.s64 	%rd349, %rd355, %rd174;
$L__BB9_190:
	ld.shared.f64 	%fd244, [_ZN6thrust24THRUST_300001_SM_1000_NS8cuda_cub4core6detail5shmemE+40];
	ld.shared.u64 	%rd177, [_ZN6thrust24THRUST_300001_SM_1000_NS8cuda_cub4core6detail5shmemE+48];
	abs.f64 	%fd245, %fd345;
	abs.f64 	%fd246, %fd244;
	setp.lt.f64 	%p80, %fd245, %fd246;
	mov.f64 	%fd346, %fd244;
	mov.u64 	%rd350, %rd177;
	@%p80 bra 	$L__BB9_193;
	setp.lt.f64 	%p81, %fd246, %fd245;
	mov.f64 	%fd346, %fd345;
	mov.u64 	%rd350, %rd349;
	@%p81 bra 	$L__BB9_193;
	setp.lt.s64 	%p82, %rd349, %rd177;
	selp.f64 	%fd346, %fd345, %fd244, %p82;
	min.s64 	%rd350, %rd349, %rd177;
$L__BB9_193:
	ld.shared.f64 	%fd249, [_ZN6thrust24THRUST_300001_SM_1000_NS8cuda_cub4core6detail5shmemE+56];
	ld.shared.u64 	%rd180, [_ZN6thrust24THRUST_300001_SM_1000_NS8cuda_cub4core6detail5shmemE+64];
	abs.f64 	%fd250, %fd346;
	abs.f64 	%fd251, %fd249;
	setp.lt.f64 	%p83, %fd250, %fd251;
	mov.f64 	%fd347, %fd249;
	mov.u64 	%rd351, %rd180;
	@%p83 bra 	$L__BB9_196;
	setp.lt.f64 	%p84, %fd251, %fd250;
	mov.f64 	%fd347, %fd346;
	mov.u64 	%rd351, %rd350;
	@%p84 bra 	$L__BB9_196;
	setp.lt.s64 	%p85, %rd350, %rd180;
	selp.f64 	%fd347, %fd346, %fd249, %p85;
	min.s64 	%rd351, %rd350, %rd180;
$L__BB9_196:
	ld.shared.f64 	%fd254, [_ZN6thrust24THRUST_300001_SM_1000_NS8cuda_cub4core6detail5shmemE+72];
	ld.shared.u64 	%rd183, [_ZN6thrust24THRUST_300001_SM_1000_NS8cuda_cub4core6detail5shmemE+80];
	abs.f64 	%fd255, %fd347;
	abs.f64 	%fd256, %fd254;
	setp.lt.f64 	%p86, %fd255, %fd256;
	mov.f64 	%fd348, %fd254;
	mov.u64 	%rd352, %rd183;
	@%p86 bra 	$L__BB9_199;
	setp.lt.f64 	%p87, %fd256, %fd255;
	mov.f64 	%fd348, %fd347;
	mov.u64 	%rd352, %rd351;
	@%p87 bra 	$L__BB9_199;
	setp.lt.s64 	%p88, %rd351, %rd183;
	selp.f64 	%fd348, %fd347, %fd254, %p88;
	min.s64 	%rd352, %rd351, %rd183;
$L__BB9_199:
	ld.shared.f64 	%fd259, [_ZN6thrust24THRUST_300001_SM_1000_NS8cuda_cub4core6detail5shmemE+88];
	ld.shared.u64 	%rd186, [_ZN6thrust24THRUST_300001_SM_1000_NS8cuda_cub4core6detail5shmemE+96];
	abs.f64 	%fd260, %fd348;
	abs.f64 	%fd261, %fd259;
	setp.lt.f64 	%p89, %fd260, %fd261;
	mov.f64 	%fd349, %fd259;
	mov.u64 	%rd353, %rd186;
	@%p89 bra 	$L__BB9_202;
	setp.lt.f64 	%p90, %fd261, %fd260;
	mov.f64 	%fd349, %fd348;
	mov.u64 	%rd353, %rd352;
	@%p90 bra 	$L__BB9_202;
	setp.lt.s64 	%p91, %rd352, %rd186;
	selp.f64 	%fd349, %fd348, %fd259, %p91;
	min.s64 	%rd353, %rd352, %rd186;
$L__BB9_202:
	ld.shared.f64 	%fd264, [_ZN6thrust24THRUST_300001_SM_1000_NS8cuda_cub4core6detail5shmemE+104];
	ld.shared.u64 	%rd189, [_ZN6thrust24THRUST_300001_SM_1000_NS8cuda_cub4core6detail5shmemE+112];
	abs.f64 	%fd265, %fd349;
	abs.f64 	%fd266, %fd264;
	setp.lt.f64 	%p92, %fd265, %fd266;
	mov.f64 	%fd350, %fd264;
	mov.u64 	%rd354, %rd189;
	@%p92 bra 	$L__BB9_205;
	setp.lt.f64 	%p93, %fd266, %fd265;
	mov.f64 	%fd350, %fd349;
	mov.u64 	%rd354, %rd353;
	@%p93 bra 	$L__BB9_205;
	setp.lt.s64 	%p94, %rd353, %rd189;
	selp.f64 	%fd350, %fd349, %fd264, %p94;
	min.s64 	%rd354, %rd353, %rd189;
$L__BB9_205:
	ld.shared.f64 	%fd269, [_ZN6thrust24THRUST_300001_SM_1000_NS8cuda_cub4core6detail5shmemE+120];
	ld.shared.u64 	%rd192, [_ZN6thrust24THRUST_300001_SM_1000_NS8cuda_cub4core6detail5shmemE+128];
	abs.f64 	%fd270, %fd350;
	abs.f64 	%fd271, %fd269;
	setp.lt.f64 	%p95, %fd270, %fd271;
	mov.u64 	%rd355, %rd192;
	mov.f64 	%fd351, %fd269;
	@%p95 bra 	$L__BB9_208;
	setp.lt.f64 	%p96, %fd271, %fd270;
	mov.u64 	%rd355, %rd354;
	mov.f64 	%fd351, %fd350;
	@%p96 bra 	$L__BB9_208;
	setp.lt.s64 	%p97, %rd354, %rd192;
	selp.f64 	%fd351, %fd350, %fd269, %p97;
	min.s64 	%rd355, %rd354, %rd192;
$L__BB9_208:
	mov.u32 	%r389, %tid.x;
	setp.ne.s32 	%p214, %r389, 0;
	@%p214 bra 	$L__BB9_210;
	ld.param.u64 	%rd286, [_ZN6thrust24THRUST_300001_SM_1000_NS8cuda_cub4core6detail13_kernel_agentINS1_8__reduce11ReduceAgentINS0_12zip_iteratorIN4cuda3std3__45tupleIJNS0_10device_ptrIdEENS0_17counting_iteratorIlNS0_11use_defaultESF_SF_EEEEEEEPNSB_IJdlEEESJ_lNS1_9__extrema9arg_max_fIdl10ComparatorEEEEJSI_SK_lN3cub18CUB_300001_SM_100013GridEvenShareIlEENSR_9GridQueueIyEESO_EEEvDpT0__param_1];
	cvta.to.global.u64 	%rd283, %rd286;
	mul.wide.u32 	%rd284, %r1, 16;
	add.s64 	%rd285, %rd283, %rd284;
	st.global.f64 	[%rd285], %fd351;
	st.global.u64 	[%rd285+8], %rd355;
$L__BB9_210:
	ret;

}
	// .globl	_ZN6thrust24THRUST_300001_SM_1000_NS8cuda_cub4core6detail13_kernel_agentINS1_8__reduce10DrainAgentIlEEJN3cub18CUB_300001_SM_10009GridQueueIyEElEEEvDpT0_
.visible .entry _ZN6thrust24THRUST_300001_SM_1000_NS8cuda_cub4core6detail13_kernel_agentINS1_8__reduce10DrainAgentIlEEJN3cub18CUB_300001_SM_10009GridQueueIyEElEEEvDpT0_(
	.param .align 8 .b8 _ZN6thrust24THRUST_300001_SM_1000_NS8cuda_cub4core6detail13_kernel_agentINS1_8__reduce10DrainAgentIlEEJN3cub18CUB_300001_SM_10009GridQueueIyEElEEEvDpT0__param_0[8],
	.param .u64 _ZN6thrust24THRUST_300001_SM_1000_NS8cuda_cub4core6detail13_kernel_agentINS1_8__reduce10DrainAgentIlEEJN3cub18CUB_300001_SM_10009GridQueueIyEElEEEvDpT0__param_1
)
.maxntid 1
{
	.reg .b64 	%rd<5>;

	ld.param.u64 	%rd1, [_ZN6thrust24THRUST_300001_SM_1000_NS8cuda_cub4core6detail13_kernel_agentINS1_8__reduce10DrainAgentIlEEJN3cub18CUB_300001_SM_10009GridQueueIyEElEEEvDpT0__param_0];
	ld.param.u64 	%rd2, [_ZN6thrust24THRUST_300001_SM_1000_NS8cuda_cub4core6detail13_kernel_agentINS1_8__reduce10DrainAgentIlEEJN3cub18CUB_300001_SM_10009GridQueueIyEElEEEvDpT0__param_1];
	cvta.to.global.u64 	%rd3, %rd1;
	st.global.u64 	[%rd3], %rd2;
	mov.b64 	%rd4, 0;
	st.global.u64 	[%rd3+8], %rd4;
	ret;

}
	// .globl	_ZN6thrust24THRUST_300001_SM_1000_NS8cuda_cub4core6detail13_kernel_agentINS1_8__reduce11ReduceAgentIPN4cuda3std3__45tupleIJdlEEESC_SB_lNS1_9__extrema9arg_max_fIdl10ComparatorEEEEJSC_SC_iSG_EEEvDpT0_
.visible .entry _ZN6thrust24THRUST_300001_SM_1000_NS8cuda_cub4core6detail13_kernel_agentINS1_8__reduce11ReduceAgentIPN4cuda3std3__45tupleIJdlEEESC_SB_lNS1_9__extrema9arg_max_fIdl10ComparatorEEEEJSC_SC_iSG_EEEvDpT0_(
	.param .u64 .ptr .align 1 _ZN6thrust24THRUST_300001_SM_1000_NS8cuda_cub4core6detail13_kernel_agentINS1_8__reduce11ReduceAgentIPN4cuda3std3__45tupleIJdlEEESC_SB_lNS1_9__extrema9arg_max_fIdl10ComparatorEEEEJSC_SC_iSG_EEEvDpT0__param_0,
	.param .u64 .ptr .align 1 _ZN6thrust24THRUST_300001_SM_1000_NS8cuda_cub4core6detail13_kernel_agentINS1_8__reduce11ReduceAgentIPN4cuda3std3__45tupleIJdlEEESC_SB_lNS1_9__extrema9arg_max_fIdl10ComparatorEEEEJSC_SC_iSG_EEEvDpT0__param_1,
	.param .u32 _ZN6thrust24THRUST_300001_SM_1000_NS8cuda_cub4core6detail13_kernel_agentINS1_8__reduce11ReduceAgentIPN4cuda3std3__45tupleIJdlEEESC_SB_lNS1_9__extrema9arg_max_fIdl10ComparatorEEEEJSC_SC_iSG_EEEvDpT0__param_2,
	.param .align 1 .b8 _ZN6thrust24THRUST_300001_SM_1000_NS8cuda_cub4core6detail13_kernel_agentINS1_8__reduce11ReduceAgentIPN4cuda3std3__45tupleIJdlEEESC_SB_lNS1_9__extrema9arg_max_fIdl10ComparatorEEEEJSC_SC_iSG_EEEvDpT0__param_3[1]
)
.maxntid 256
{
	.reg .pred 	%p<264>;
	.reg .b32 	%r<374>;
	.reg .b64 	%rd<509>;
	.reg .b64 	%fd<423>;

	ld.param.u64 	%rd236, [_ZN6thrust24THRUST_300001_SM_1000_NS8cuda_cub4core6detail13_kernel_agentINS1_8__reduce11ReduceAgentIPN4cuda3std3__45tupleIJdlEEESC_SB_lNS1_9__extrema9arg_max_fIdl10ComparatorEEEEJSC_SC_iSG_EEEvDpT0__param_0];
	ld.param.u32 	%r29, [_ZN6thrust24THRUST_300001_SM_1000_NS8cuda_cub4core6detail13_kernel_agentINS1_8__reduce11ReduceAgentIPN4cuda3std3__45tupleIJdlEEESC_SB_lNS1_9__extrema9arg_max_fIdl10ComparatorEEEEJSC_SC_iSG_EEEvDpT0__param_2];
	cvt.s64.s32 	%rd1, %r29;
	setp.eq.s32 	%p1, %r29, 0;
	@%p1 bra 	$L__BB11_234;
	setp.gt.s32 	%p2, %r29, 1279;
	@%p2 bra 	$L__BB11_121;
	mov.u32 	%r1, %tid.x;
	setp.ge.s32 	%p147, %r1, %r29;
	mov.f64 	%fd354, 0d0000000000000000;
	mov.b64 	%rd432, 0;
	mov.u32 	%r368, %r1;
	@%p147 bra 	$L__BB11_4;
	mul.wide.u32 	%rd376, %r1, 16;
	add.s64 	%rd373, %rd236, %rd376;
	// begin inline asm
	ld.global.nc.u64 %rd372, [%rd373];
	// end inline asm
	add.s64 	%rd375, %rd373, 8;
	// begin inline asm
	ld.global.nc.u64 %rd432, [%rd375];
	// end inline asm
	mov.b64 	%fd354, %rd372;
	add.s32 	%r368, %r1, 256;
$L__BB11_4:
	setp.ge.s32 	%p148, %r368, %r29;
	@%p148 bra 	$L__BB11_25;
	not.b32 	%r141, %r368;
	add.s32 	%r4, %r29, %r141;
	and.b32  	%r142, %r4, 768;
	setp.eq.s32 	%p149, %r142, 768;
	@%p149 bra 	$L__BB11_11;
	mul.wide.u32 	%rd378, %r368, 16;
	add.s64 	%rd423, %rd236, %rd378;
	shr.u32 	%r143, %r4, 8;
	add.s32 	%r144, %r143, 1;
	and.b32  	%r145, %r144, 3;
	neg.s32 	%r366, %r145;
$L__BB11_7:
	.pragma "nounroll";
	mov.u64 	%rd6, %rd432;
	mov.f64 	%fd3, %fd354;
	// begin inline asm
	ld.global.nc.u64 %rd379, [%rd423];
	// end inline asm
	add.s64 	%rd382, %rd423, 8;
	// begin inline asm
	ld.global.nc.u64 %rd381, [%rd382];
	// end inline asm
	mov.b64 	%fd4, %rd379;
	abs.f64 	%fd5, %fd3;
	abs.f64 	%fd6, %fd4;
	setp.lt.f64 	%p150, %fd5, %fd6;
	mov.u64 	%rd432, %rd381;
	mov.f64 	%fd354, %fd4;
	@%p150 bra 	$L__BB11_10;
	setp.lt.f64 	%p151, %fd6, %fd5;
	mov.u64 	%rd432, %rd6;
	mov.f64 	%fd354, %fd3;
	@%p151 bra 	$L__BB11_10;
	setp.lt.s64 	%p152, %rd6, %rd381;
	min.s64 	%rd432, %rd6, %rd381;
	selp.f64 	%fd354, %fd3, %fd4, %p152;
$L__BB11_10:
	add.s32 	%r368, %r368, 256;
	add.s64 	%rd423, %rd423, 4096;
	add.s32 	%r366, %r366, 1;
	setp.ne.s32 	%p153, %r366, 0;
	@%p153 bra 	$L__BB11_7;
$L__BB11_11:
	setp.lt.u32 	%p154, %r4, 768;
	@%p154 bra 	$L__BB11_25;
$L__BB11_12:
	mul.wide.s32 	%rd387, %r368, 16;
	add.s64 	%rd384, %rd236, %rd387;
	// begin inline asm
	ld.global.nc.u64 %rd383, [%rd384];
	// end inline asm
	add.s64 	%rd386, %rd384, 8;
	// begin inline asm
	ld.global.nc.u64 %rd385, [%rd386];
	// end inline asm
	mov.b64 	%fd12, %rd383;
	abs.f64 	%fd13, %fd354;
	abs.f64 	%fd14, %fd12;
	setp.lt.f64 	%p155, %fd13, %fd14;
	mov.u64 	%rd429, %rd385;
	mov.f64 	%fd351, %fd12;
	@%p155 bra 	$L__BB11_15;
	setp.lt.f64 	%p156, %fd14, %fd13;
	mov.u64 	%rd429, %rd432;
	mov.f64 	%fd351, %fd354;
	@%p156 bra 	$L__BB11_15;
	setp.lt.s64 	%p157, %rd432, %rd385;
	min.s64 	%rd429, %rd432, %rd385;
	selp.f64 	%fd351, %fd354, %fd12, %p157;
$L__BB11_15:
	add.s64 	%rd389, %rd384, 4096;
	// begin inline asm
	ld.global.nc.u64 %rd388, [%rd389];
	// end inline asm
	add.s64 	%rd391, %rd384, 4104;
	// begin inline asm
	ld.global.nc.u64 %rd390, [%rd391];
	// end inline asm
	mov.b64 	%fd17, %rd388;
	abs.f64 	%fd18, %fd351;
	abs.f64 	%fd19, %fd17;
	setp.lt.f64 	%p158, %fd18, %fd19;
	mov.u64 	%rd430, %rd390;
	mov.f64 	%fd352, %fd17;
	@%p158 bra 	$L__BB11_18;
	setp.lt.f64 	%p159, %fd19, %fd18;
	mov.u64 	%rd430, %rd429;
	mov.f64 	%fd352, %fd351;
	@%p159 bra 	$L__BB11_18;
	setp.lt.s64 	%p160, %rd429, %rd390;
	min.s64 	%rd430, %rd429, %rd390;
	selp.f64 	%fd352, %fd351, %fd17, %p160;
$L__BB11_18:
	add.s64 	%rd393, %rd384, 8192;
	// begin inline asm
	ld.global.nc.u64 %rd392, [%rd393];
	// end inline asm
	add.s64 	%rd395, %rd384, 8200;
	// begin inline asm
	ld.global.nc.u64 %rd394, [%rd395];
	// end inline asm
	mov.b64 	%fd22, %rd392;
	abs.f64 	%fd23, %fd352;
	abs.f64 	%fd24, %fd22;
	setp.lt.f64 	%p161, %fd23, %fd24;
	mov.u64 	%rd431, %rd394;
	mov.f64 	%fd353, %fd22;
	@%p161 bra 	$L__BB11_21;
	setp.lt.f64 	%p162, %fd24, %fd23;
	mov.u64 	%rd431, %rd430;
	mov.f64 	%fd353, %fd352;
	@%p162 bra 	$L__BB11_21;
	setp.lt.s64 	%p163, %rd430, %rd394;
	min.s64 	%rd431, %rd430, %rd394;
	selp.f64 	%fd353, %fd352, %fd22, %p163;
$L__BB11_21:
	add.s64 	%rd397, %rd384, 12288;
	// begin inline asm
	ld.global.nc.u64 %rd396, [%rd397];
	// end inline asm
	add.s64 	%rd399, %rd384, 12296;
	// begin inline asm
	ld.global.nc.u64 %rd398, [%rd399];
	// end inline asm
	mov.b64 	%fd27, %rd396;
	abs.f64 	%fd28, %fd353;
	abs.f64 	%fd29, %fd27;
	setp.lt.f64 	%p164, %fd28, %fd29;
	mov.u64 	%rd432, %rd398;
	mov.f64 	%fd354, %fd27;
	@%p164 bra 	$L__BB11_24;
	setp.lt.f64 	%p165, %fd29, %fd28;
	mov.u64 	%rd432, %rd431;
	mov.f64 	%fd354, %fd353;
	@%p165 bra 	$L__BB11_24;
	setp.lt.s64 	%p166, %rd431, %rd398;
	min.s64 	%rd432, %rd431, %rd398;
	selp.f64 	%fd354, %fd353, %fd27, %p166;
$L__BB11_24:
	add.s32 	%r368, %r368, 1024;
	setp.lt.s32 	%p167, %r368, %r29;
	@%p167 bra 	$L__BB11_12;
$L__BB11_25:
	setp.lt.s32 	%p168, %r29, 256;
	@%p168 bra 	$L__BB11_70;
	// begin inline asm
	mov.u32 %r259, %laneid;
	// end inline asm
	mov.b64 	%rd410, %fd354;
	mov.b64 	{%r261, %r266}, %rd410;
	mov.b32 	%r277, 1;
	mov.b32 	%r278, 31;
	mov.b32 	%r279, -1;
	// begin inline asm
	shfl.sync.down.b32 %r260, %r261, %r277, %r278, %r279;
	// end inline asm
	// begin inline asm
	shfl.sync.down.b32 %r265, %r266, %r277, %r278, %r279;
	// end inline asm
	mov.b64 	%rd411, {%r260, %r265};
	mov.b64 	%fd33, %rd411;
	mov.b64 	{%r271, %r276}, %rd432;
	// begin inline asm
	shfl.sync.down.b32 %r270, %r271, %r277, %r278, %r279;
	// end inline asm
	// begin inline asm
	shfl.sync.down.b32 %r275, %r276, %r277, %r278, %r279;
	// end inline asm
	mov.b64 	%rd28, {%r270, %r275};
	setp.gt.s32 	%p220, %r259, 30;
	mov.u64 	%rd434, %rd432;
	mov.f64 	%fd356, %fd354;
	@%p220 bra 	$L__BB11_30;
	abs.f64 	%fd34, %fd354;
	abs.f64 	%fd35, %fd33;
	setp.lt.f64 	%p221, %fd34, %fd35;
	mov.u64 	%rd434, %rd28;
	mov.f64 	%fd356, %fd33;
	@%p221 bra 	$L__BB11_30;
	setp.lt.f64 	%p222, %fd35, %fd34;
	mov.u64 	%rd434, %rd432;
	mov.f64 	%fd356, %fd354;
	@%p222 bra 	$L__BB11_30;
	setp.lt.s64 	%p223, %rd432, %rd28;
	min.s64 	%rd434, %rd432, %rd28;
	selp.f64 	%fd356, %fd354, %fd33, %p223;
$L__BB11_30:
	mov.b64 	%rd412, %fd356;
	mov.b64 	{%r281, %r286}, %rd412;
	mov.b32 	%r297, 2;
	mov.b32 	%r298, 31;
	mov.b32 	%r299, -1;
	// begin inline asm
	shfl.sync.down.b32 %r280, %r281, %r297, %r298, %r299;
	// end inline asm
	// begin inline asm
	shfl.sync.down.b32 %r285, %r286, %r297, %r298, %r299;
	// end inline asm
	mov.b64 	%rd413, {%r280, %r285};
	mov.b64 	%fd38, %rd413;
	mov.b64 	{%r291, %r296}, %rd434;
	// begin inline asm
	shfl.sync.down.b32 %r290, %r291, %r297, %r298, %r299;
	// end inline asm
	// begin inline asm
	shfl.sync.down.b32 %r295, %r296, %r297, %r298, %r299;
	// end inline asm
	mov.b64 	%rd31, {%r290, %r295};
	setp.gt.s32 	%p224, %r259, 29;
	mov.u64 	%rd435, %rd434;
	mov.f64 	%fd357, %fd356;
	@%p224 bra 	$L__BB11_34;
	abs.f64 	%fd39, %fd356;
	abs.f64 	%fd40, %fd38;
	setp.lt.f64 	%p225, %fd39, %fd40;
	mov.u64 	%rd435, %rd31;
	mov.f64 	%fd357, %fd38;
	@%p225 bra 	$L__BB11_34;
	setp.lt.f64 	%p226, %fd40, %fd39;
	mov.u64 	%rd435, %rd434;
	mov.f64 	%fd357, %fd356;
	@%p226 bra 	$L__BB11_34;
	setp.lt.s64 	%p227, %rd434, %rd31;
	min.s64 	%rd435, %rd434, %rd31;
	selp.f64 	%fd357, %fd356, %fd38, %p227;
$L__BB11_34:
	mov.b64 	%rd414, %fd357;
	mov.b64 	{%r301, %r306}, %rd414;
	mov.b32 	%r317, 4;
	mov.b32 	%r318, 31;
	mov.b32 	%r319, -1;
	// begin inline asm
	shfl.sync.down.b32 %r300, %r301, %r317, %r318, %r319;
	// end inline asm
	// begin inline asm
	shfl.sync.down.b32 %r305, %r306, %r317, %r318, %r319;
	// end inline asm
	mov.b64 	%rd415, {%r300, %r305};
	mov.b64 	%fd43, %rd415;
	mov.b64 	{%r311, %r316}, %rd435;
	// begin inline asm
	shfl.sync.down.b32 %r310, %r311, %r317, %r318, %r319;
	// end inline asm
	// begin inline asm
	shfl.sync.down.b32 %r315, %r316, %r317, %r318, %r319;
	// end inline asm
	mov.b64 	%rd34, {%r310, %r315};
	setp.gt.s32 	%p228, %r259, 27;
	mov.u64 	%rd436, %rd435;
	mov.f64 	%fd358, %fd357;
	@%p228 bra 	$L__BB11_38;
	abs.f64 	%fd44, %fd357;
	abs.f64 	%fd45, %fd43;
	setp.lt.f64 	%p229, %fd44, %fd45;
	mov.u64 	%rd436, %rd34;
	mov.f64 	%fd358, %fd43;
	@%p229 bra 	$L__BB11_38;
	setp.lt.f64 	%p230, %fd45, %fd44;
	mov.u64 	%rd436, %rd435;
	mov.f64 	%fd358, %fd357;
	@%p230 bra 	$L__BB11_38;
	setp.lt.s64 	%p231, %rd435, %rd34;
	min.s64 	%rd436, %rd435, %rd34;
	selp.f64 	%fd358, %fd357, %fd43, %p231;
$L__BB11_38:
	mov.b64 	%rd416, %fd358;
	mov.b64 	{%r321, %r326}, %rd416;
	mov.b32 	%r337, 8;
	mov.b32 	%r338, 31;
	mov.b32 	%r339, -1;
	// begin inline asm
	shfl.sync.down.b32 %r320, %r321, %r337, %r338, %r339;
	// end inline asm
	// begin inline asm
	shfl.sync.down.b32 %r325, %r326, %r337, %r338, %r339;
	// end inline asm
	mov.b64 	%rd417, {%r320, %r325};
	mov.b64 	%fd48, %rd417;
	mov.b64 	{%r331, %r336}, %rd436;
	// begin inline asm
	shfl.sync.down.b32 %r330, %r331, %r337, %r338, %r339;
	// end inline asm
	// begin inline asm
	shfl.sync.down.b32 %r335, %r336, %r337, %r338, %r339;
	// end inline asm
	mov.b64 	%rd37, {%r330, %r335};
	setp.gt.s32 	%p232, %r259, 23;
	mov.u64 	%rd437, %rd436;
	mov.f64 	%fd359, %fd358;
	@%p232 bra 	$L__BB11_42;
	abs.f64 	%fd49, %fd358;
	abs.f64 	%fd50, %fd48;
	setp.lt.f64 	%p233, %fd49, %fd50;
	mov.u64 	%rd437, %rd37;
	mov.f64 	%fd359, %fd48;
	@%p233 bra 	$L__BB11_42;
	setp.lt.f64 	%p234, %fd50, %fd49;
	mov.u64 	%rd437, %rd436;
	mov.f64 	%fd359, %fd358;
	@%p234 bra 	$L__BB11_42;
	setp.lt.s64 	%p235, %rd436, %rd37;
	min.s64 	%rd437, %rd436, %rd37;
	selp.f64 	%fd359, %fd358, %fd48, %p235;
$L__BB11_42:
	mov.b64 	%rd418, %fd359;
	mov.b64 	{%r341, %r346}, %rd418;
	mov.b32 	%r357, 16;
	mov.b32 	%r358, 31;
	mov.b32 	%r359, -1;
	// begin inline asm
	shfl.sync.down.b32 %r340, %r341, %r357, %r358, %r359;
	// end inline asm
	// begin inline asm
	shfl.sync.down.b32 %r345, %r346, %r357, %r358, %r359;
	// end inline asm
	mov.b64 	%rd419, {%r340, %r345};
	mov.b64 	%fd53, %rd419;
	mov.b64 	{%r351, %r356}, %rd437;
	// begin inline asm
	shfl.sync.down.b32 %r350, %r351, %r357, %r358, %r359;
	// end inline asm
	// begin inline asm
	shfl.sync.down.b32 %r355, %r356, %r357, %r358, %r359;
	// end inline asm
	mov.b64 	%rd40, {%r350, %r355};
	setp.gt.s32 	%p236, %r259, 15;
	mov.u64 	%rd508, %rd437;
	mov.f64 	%fd422, %fd359;
	@%p236 bra 	$L__BB11_46;
	abs.f64 	%fd54, %fd359;
	abs.f64 	%fd55, %fd53;
	setp.lt.f64 	%p237, %fd54, %fd55;
	mov.u64 	%rd508, %rd40;
	mov.f64 	%fd422, %fd53;
	@%p237 bra 	$L__BB11_46;
	setp.lt.f64 	%p238, %fd55, %fd54;
	mov.u64 	%rd508, %rd437;
	mov.f64 	%fd422, %fd359;
	@%p238 bra 	$L__BB11_46;
	setp.lt.s64 	%p239, %rd437, %rd40;
	min.s64 	%rd508, %rd437, %rd40;
	selp.f64 	%fd422, %fd359, %fd53, %p239;
$L__BB11_46:
	setp.ne.s32 	%p240, %r259, 0;
	@%p240 bra 	$L__BB11_48;
	shr.u32 	%r360, %r1, 1;
	and.b32  	%r361, %r360, 496;
	mov.u32 	%r362, _ZN6thrust24THRUST_300001_SM_1000_NS8cuda_cub4core6detail5shmemE;
	add.s32 	%r363, %r362, %r361;
	st.shared.f64 	[%r363+8], %fd422;
	st.shared.u64 	[%r363+16], %rd508;
$L__BB11_48:
	bar.sync 	0;
	setp.ne.s32 	%p241, %r1, 0;
	@%p241 bra 	$L__BB11_232;
	ld.shared.f64 	%fd58, [_ZN6thrust24THRUST_300001_SM_1000_NS8cuda_cub4core6detail5shmemE+24];
	ld.shared.u64 	%rd43, [_ZN6thrust24THRUST_300001_SM_1000_NS8cuda_cub4core6detail5shmemE+32];
	abs.f64 	%fd59, %fd422;
	abs.f64 	%fd60, %fd58;
	setp.lt.f64 	%p242, %fd59, %fd60;
	mov.u64 	%rd439, %rd43;
	mov.f64 	%fd361, %fd58;
	@%p242 bra 	$L__BB11_52;
	setp.lt.f64 	%p243, %fd60, %fd59;
	mov.u64 	%rd439, %rd508;
	mov.f64 	%fd361, %fd422;
	@%p243 bra 	$L__BB11_52;
	setp.lt.s64 	%p244, %rd508, %rd43;
	min.s64 	%rd439, %rd508, %rd43;
	selp.f64 	%fd361, %fd422, %fd58, %p244;
$L__BB11_52:
	ld.shared.f64 	%fd63, [_ZN6thrust24THRUST_300001_SM_1000_NS8cuda_cub4core6detail5shmemE+40];
	ld.shared.u64 	%rd46, [_ZN6thrust24THRUST_300001_SM_1000_NS8cuda_cub4core6detail5shmemE+48];
	abs.f64 	%fd64, %fd361;
	abs.f64 	%fd65, %fd63;
	setp.lt.f64 	%p245, %fd64, %fd65;
	mov.u64 	%rd440, %rd46;
	mov.f64 	%fd362, %fd63;
	@%p245 bra 	$L__BB11_55;
	setp.lt.f64 	%p246, %fd65, %fd64;
	mov.u64 	%rd440, %rd439;
	mov.f64 	%fd362, %fd361;
	@%p246 bra 	$L__BB11_55;
	setp.lt.s64 	%p247, %rd439, %rd46;
	min.s64 	%rd440, %rd439, %rd46;
	selp.f64 	%fd362, %fd361, %fd63, %p247;
$L__BB11_55:
	ld.shared.f64 	%fd68, [_ZN6thrust24THRUST_300001_SM_1000_NS8cuda_cub4core6detail5shmemE+56];
	ld.shared.u64 	%rd49, [_ZN6thrust24THRUST_300001_SM_1000_NS8cuda_cub4core6detail5shmemE+64];
	abs.f64 	%fd69, %fd362;
	abs.f64 	%fd70, %fd68;
	setp.lt.f64 	%p248, %fd69, %fd70;
	mov.u64 	%rd441, %rd49;
	mov.f64 	%fd363, %fd68;
	@%p248 bra 	$L__BB11_58;
	setp.lt.f64 	%p249, %fd70, %fd69;
	mov.u64 	%rd441, %rd440;
	mov.f64 	%fd363, %fd362;
	@%p249 bra 	$L__BB11_58;
	setp.lt.s64 	%p250, %rd440, %rd49;
	min.s64 	%rd441, %rd440, %rd49;
	selp.f64 	%fd363, %fd362, %fd68, %p250;
$L__BB11_58:
	ld.shared.f64 	%fd73, [_ZN6thrust24THRUST_300001_SM_1000_NS8cuda_cub4core6detail5shmemE+72];
	ld.shared.u64 	%rd52, [_ZN6thrust24THRUST_300001_SM_1000_NS8cuda_cub4core6detail5shmemE+80];
	abs.f64 	%fd74, %fd363;
	abs.f64 	%fd75, %fd73;
	setp.lt.f64 	%p251, %fd74, %fd75;
	mov.u64 	%rd442, %rd52;
	mov.f64 	%fd364, %fd73;
	@%p251 bra 	$L__BB11_61;
	setp.lt.f64 	%p252, %fd75, %fd74;
	mov.u64 	%rd442, %rd441;
	mov.f64 	%fd364, %fd363;
	@%p252 bra 	$L__BB11_61;
	setp.lt.s64 	%p253, %rd441, %rd52;
	min.s64 	%rd442, %rd441, %rd52;
	selp.f64 	%fd364, %fd363, %fd73, %p253;
$L__BB11_61:
	ld.shared.f64 	%fd78, [_ZN6thrust24THRUST_300001_SM_1000_NS8cuda_cub4core6detail5shmemE+88];
	ld.shared.u64 	%rd55, [_ZN6thrust24THRUST_300001_SM_1000_NS8cuda_cub4core6detail5shmemE+96];
	abs.f64 	%fd79, %fd364;
	abs.f64 	%fd80, %fd78;
	setp.lt.f64 	%p254, %fd79, %fd80;
	mov.u64 	%rd443, %rd55;
	mov.f64 	%fd365, %fd78;
	@%p254 bra 	$L__BB11_64;
	setp.lt.f64 	%p255, %fd80, %fd79;
	mov.u64 	%rd443, %rd442;
	mov.f64 	%fd365, %fd364;
	@%p255 bra 	$L__BB11_64;
	setp.lt.s64 	%p256, %rd442, %rd55;
	min.s64 	%rd443, %rd442, %rd55;
	selp.f64 	%fd365, %fd364, %fd78, %p256;
$L__BB11_64:
	ld.shared.f64 	%fd83, [_ZN6thrust24THRUST_300001_SM_1000_NS8cuda_cub4core6detail5shmemE+104];
	ld.shared.u64 	%rd58, [_ZN6thrust24THRUST_300001_SM_1000_NS8cuda_cub4core6detail5shmemE+112];
	abs.f64 	%fd84, %fd365;
	abs.f64 	%fd85, %fd83;
	setp.lt.f64 	%p257, %fd84, %fd85;
	mov.u64 	%rd444, %rd58;
	mov.f64 	%fd366, %fd83;
	@%p257 bra 	$L__BB11_67;
	setp.lt.f64 	%p258, %fd85, %fd84;
	mov.u64 	%rd444, %rd443;
	mov.f64 	%fd366, %fd365;
	@%p258 bra 	$L__BB11_67;
	setp.lt.s64 	%p259, %rd443, %rd58;
	min.s64 	%rd444, %rd443, %rd58;
	selp.f64 	%fd366, %fd365, %fd83, %p259;
$L__BB11_67:
	ld.shared.f64 	%fd88, [_ZN6thrust24THRUST_300001_SM_1000_NS8cuda_cub4core6detail5shmemE+120];
	ld.shared.u64 	%rd61, [_ZN6thrust24THRUST_300001_SM_1000_NS8cuda_cub4core6detail5shmemE+128];
	abs.f64 	%fd89, %fd366;
	abs.f64 	%fd90, %fd88;
	setp.lt.f64 	%p260, %fd89, %fd90;
	mov.u64 	%rd508, %rd61;
	mov.f64 	%fd422, %fd88;
	@%p260 bra 	$L__BB11_232;
	setp.lt.f64 	%p261, %fd90, %fd89;
	mov.u64 	%rd508, %rd444;
	mov.f64 	%fd422, %fd366;
	@%p261 bra 	$L__BB11_232;
	setp.lt.s64 	%p262, %rd444, %rd61;
	min.s64 	%rd508, %rd444, %rd61;
	selp.f64 	%fd422, %fd366, %fd88, %p262;
	bra.uni 	$L__BB11_232;
$L__BB11_70:
	// begin inline asm
	mov.u32 %r146, %laneid;
	// end inline asm
	and.b32  	%r167, %r1, 992;
	add.s32 	%r168, %r167, 32;
	setp.gt.s32 	%p169, %r168, %r29;
	not.b32 	%r169, %r167;
	add.s32 	%r170, %r29, %r169;
	selp.b32 	%r165, %r170, 31, %p169;
	mov.b64 	%rd400, %fd354;
	mov.b64 	{%r148, %r153}, %rd400;
	mov.b32 	%r164, 1;
	mov.b32 	%r166, -1;
	// begin inline asm
	shfl.sync.down.b32 %r147, %r148, %r164, %r165, %r166;
	// end inline asm
	// begin inline asm
	shfl.sync.down.b32 %r152, %r153, %r164, %r165, %r166;
	// end inline asm
	mov.b64 	%rd401, {%r147, %r152};
	mov.b64 	%fd92, %rd401;
	mov.b64 	{%r158, %r163}, %rd432;
	// begin inline asm
	shfl.sync.down.b32 %r157, %r158, %r164, %r165, %r166;
	// end inline asm
	// begin inline asm
	shfl.sync.down.b32 %r162, %r163, %r164, %r165, %r166;
	// end inline asm
	mov.b64 	%rd63, {%r157, %r162};
	setp.ge.s32 	%p170, %r146, %r165;
	mov.u64 	%rd445, %rd432;
	mov.f64 	%fd367, %fd354;
	@%p170 bra 	$L__BB11_74;
	abs.f64 	%fd93, %fd354;
	abs.f64 	%fd94, %fd92;
	setp.lt.f64 	%p171, %fd93, %fd94;
	mov.u64 	%rd445, %rd63;
	mov.f64 	%fd367, %fd92;
	@%p171 bra 	$L__BB11_74;
	setp.lt.f64 	%p172, %fd94, %fd93;
	mov.u64 	%rd445, %rd432;
	mov.f64 	%fd367, %fd354;
	@%p172 bra 	$L__BB11_74;
	setp.lt.s64 	%p173, %rd432, %rd63;
	min.s64 	%rd445, %rd432, %rd63;
	selp.f64 	%fd367, %fd354, %fd92, %p173;
$L__BB11_74:
	mov.b64 	%rd402, %fd367;
	mov.b64 	{%r172, %r177}, %rd402;
	mov.b32 	%r188, 2;
	mov.b32 	%r190, -1;
	// begin inline asm
	shfl.sync.down.b32 %r171, %r172, %r188, %r165, %r190;
	// end inline asm
	// begin inline asm
	shfl.sync.down.b32 %r176, %r177, %r188, %r165, %r190;
	// end inline asm
	mov.b64 	%rd403, {%r171, %r176};
	mov.b64 	%fd97, %rd403;
	mov.b64 	{%r182, %r187}, %rd445;
	// begin inline asm
	shfl.sync.down.b32 %r181, %r182, %r188, %r165, %r190;
	// end inline asm
	// begin inline asm
	shfl.sync.down.b32 %r186, %r187, %r188, %r165, %r190;
	// end inline asm
	mov.b64 	%rd66, {%r181, %r186};
	add.s32 	%r191, %r146, 2;
	setp.gt.s32 	%p174, %r191, %r165;
	mov.u64 	%rd446, %rd445;
	mov.f64 	%fd368, %fd367;
	@%p174 bra 	$L__BB11_78;
	abs.f64 	%fd98, %fd367;
	abs.f64 	%fd99, %fd97;
	setp.lt.f64 	%p175, %fd98, %fd99;
	mov.u64 	%rd446, %rd66;
	mov.f64 	%fd368, %fd97;
	@%p175 bra 	$L__BB11_78;
	setp.lt.f64 	%p176, %fd99, %fd98;
	mov.u64 	%rd446, %rd445;
	mov.f64 	%fd368, %fd367;
	@%p176 bra 	$L__BB11_78;
	setp.lt.s64 	%p177, %rd445, %rd66;
	min.s64 	%rd446, %rd445, %rd66;
	selp.f64 	%fd368, %fd367, %fd97, %p177;
$L__BB11_78:
	mov.b64 	%rd404, %fd368;
	mov.b64 	{%r193, %r198}, %rd404;
	mov.b32 	%r209, 4;
	mov.b32 	%r211, -1;
	// begin inline asm
	shfl.sync.down.b32 %r192, %r193, %r209, %r165, %r211;
	// end inline asm
	// begin inline asm
	shfl.sync.down.b32 %r197, %r198, %r209, %r165, %r211;
	// end inline asm
	mov.b64 	%rd405, {%r192, %r197};
	mov.b64 	%fd102, %rd405;
	mov.b64 	{%r203, %r208}, %rd446;
	// begin inline asm
	shfl.sync.down.b32 %r202, %r203, %r209, %r165, %r211;
	// end inline asm
	// begin inline asm
	shfl.sync.down.b32 %r207, %r208, %r209, %r165, %r211;
	// end inline asm
	mov.b64 	%rd69, {%r202, %r207};
	add.s32 	%r212, %r146, 4;
	setp.gt.s32 	%p178, %r212, %r165;
	mov.u64 	%rd447, %rd446;
	mov.f64 	%fd369, %fd368;
	@%p178 bra 	$L__BB11_82;
	abs.f64 	%fd103, %fd368;
	abs.f64 	%fd104, %fd102;
	setp.lt.f64 	%p179, %fd103, %fd104;
	mov.u64 	%rd447, %rd69;
	mov.f64 	%fd369, %fd102;
	@%p179 bra 	$L__BB11_82;
	setp.lt.f64 	%p180, %fd104, %fd103;
	mov.u64 	%rd447, %rd446;
	mov.f64 	%fd369, %fd368;
	@%p180 bra 	$L__BB11_82;
	setp.lt.s64 	%p181, %rd446, %rd69;
	min.s64 	%rd447, %rd446, %rd69;
	selp.f64 	%fd369, %fd368, %fd102, %p181;
$L__BB11_82:
	mov.b64 	%rd406, %fd369;
	mov.b64 	{%r214, %r219}, %rd406;
	mov.b32 	%r230, 8;
	mov.b32 	%r232, -1;
	// begin inline asm
	shfl.sync.down.b32 %r213, %r214, %r230, %r165, %r232;
	// end inline asm
	// begin inline asm
	shfl.sync.down.b32 %r218, %r219, %r230, %r165, %r232;
	// end inline asm
	mov.b64 	%rd407, {%r213, %r218};
	mov.b64 	%fd107, %rd407;
	mov.b64 	{%r224, %r229}, %rd447;
	// begin inline asm
	shfl.sync.down.b32 %r223, %r224, %r230, %r165, %r232;
	// end inline asm
	// begin inline asm
	shfl.sync.down.b32 %r228, %r229, %r230, %r165, %r232;
	// end inline asm
	mov.b64 	%rd72, {%r223, %r228};
	add.s32 	%r233, %r146, 8;
	setp.gt.s32 	%p182, %r233, %r165;
	mov.u64 	%rd448, %rd447;
	mov.f64 	%fd370, %fd369;
	@%p182 bra 	$L__BB11_86;
	abs.f64 	%fd108, %fd369;
	abs.f64 	%fd109, %fd107;
	setp.lt.f64 	%p183, %fd108, %fd109;
	mov.u64 	%rd448, %rd72;
	mov.f64 	%fd370, %fd107;
	@%p183 bra 	$L__BB11_86;
	setp.lt.f64 	%p184, %fd109, %fd108;
	mov.u64 	%rd448, %rd447;
	mov.f64 	%fd370, %fd369;
	@%p184 bra 	$L__BB11_86;
	setp.lt.s64 	%p185, %rd447, %rd72;
	min.s64 	%rd448, %rd447, %rd72;
	selp.f64 	%fd370, %fd369, %fd107, %p185;
$L__BB11_86:
	mov.b64 	%rd408, %fd370;
	mov.b64 	{%r235, %r240}, %rd408;
	mov.b32 	%r251, 16;
	mov.b32 	%r253, -1;
	// begin inline asm
	shfl.sync.down.b32 %r234, %r235, %r251, %r165, %r253;
	// end inline asm
	// begin inline asm
	shfl.sync.down.b32 %r239, %r240, %r251, %r165, %r253;
	// end inline asm
	mov.b64 	%rd409, {%r234, %r239};
	mov.b64 	%fd112, %rd409;
	mov.b64 	{%r245, %r250}, %rd448;
	// begin inline asm
	shfl.sync.down.b32 %r244, %r245, %r251, %r165, %r253;
	// end inline asm
	// begin inline asm
	shfl.sync.down.b32 %r249, %r250, %r251, %r165, %r253;
	// end inline asm
	mov.b64 	%rd75, {%r244, %r249};
	add.s32 	%r254, %r146, 16;
	setp.gt.s32 	%p186, %r254, %r165;
	mov.u64 	%rd508, %rd448;
	mov.f64 	%fd422, %fd370;
	@%p186 bra 	$L__BB11_90;
	abs.f64 	%fd113, %fd370;
	abs.f64 	%fd114, %fd112;
	setp.lt.f64 	%p187, %fd113, %fd114;
	mov.u64 	%rd508, %rd75;
	mov.f64 	%fd422, %fd112;
	@%p187 bra 	$L__BB11_90;
	setp.lt.f64 	%p188, %fd114, %fd113;
	mov.u64 	%rd508, %rd448;
	mov.f64 	%fd422, %fd370;
	@%p188 bra 	$L__BB11_90;
	setp.lt.s64 	%p189, %rd448, %rd75;
	min.s64 	%rd508, %rd448, %rd75;
	selp.f64 	%fd422, %fd370, %fd112, %p189;
$L__BB11_90:
	setp.ne.s32 	%p190, %r146, 0;
	@%p190 bra 	$L__BB11_92;
	shr.u32 	%r255, %r1, 1;
	and.b32  	%r256, %r255, 496;
	mov.u32 	%r257, _ZN6thrust24THRUST_300001_SM_1000_NS8cuda_cub4core6detail5shmemE;
	add.s32 	%r258, %r257, %r256;
	st.shared.f64 	[%r258+8], %fd422;
	st.shared.u64 	[%r258+16], %rd508;
$L__BB11_92:
	bar.sync 	0;
	setp.ne.s32 	%p191, %r1, 0;
	@%p191 bra 	$L__BB11_232;
	setp.lt.s32 	%p192, %r29, 33;
	mov.f64 	%fd372, %fd422;
	mov.u64 	%rd450, %rd508;
	@%p192 bra 	$L__BB11_97;
	ld.shared.f64 	%fd117, [_ZN6thrust24THRUST_300001_SM_1000_NS8cuda_cub4core6detail5shmemE+24];
	ld.shared.u64 	%rd78, [_ZN6thrust24THRUST_300001_SM_1000_NS8cuda_cub4core6detail5shmemE+32];
	abs.f64 	%fd118, %fd422;
	abs.f64 	%fd119, %fd117;
	setp.lt.f64 	%p193, %fd118, %fd119;
	mov.f64 	%fd372, %fd117;
	mov.u64 	%rd450, %rd78;
	@%p193 bra 	$L__BB11_97;
	setp.lt.f64 	%p194, %fd119, %fd118;
	mov.f64 	%fd372, %fd422;
	mov.u64 	%rd450, %rd508;
	@%p194 bra 	$L__BB11_97;
	setp.lt.s64 	%p195, %rd508, %rd78;
	min.s64 	%rd450, %rd508, %rd78;
	selp.f64 	%fd372, %fd422, %fd117, %p195;
$L__BB11_97:
	setp.lt.s32 	%p196, %r29, 65;
	mov.f64 	%fd373, %fd372;
	mov.u64 	%rd451, %rd450;
	@%p196 bra 	$L__BB11_101;
	ld.shared.f64 	%fd122, [_ZN6thrust24THRUST_300001_SM_1000_NS8cuda_cub4core6detail5shmemE+40];
	ld.shared.u64 	%rd81, [_ZN6thrust24THRUST_300001_SM_1000_NS8cuda_cub4core6detail5shmemE+48];
	abs.f64 	%fd123, %fd372;
	abs.f64 	%fd124, %fd122;
	setp.lt.f64 	%p197, %fd123, %fd124;
	mov.f64 	%fd373, %fd122;
	mov.u64 	%rd451, %rd81;
	@%p197 bra 	$L__BB11_101;
	setp.lt.f64 	%p198, %fd124, %fd123;
	mov.f64 	%fd373, %fd372;
	mov.u64 	%rd451, %rd450;
	@%p198 bra 	$L__BB11_101;
	setp.lt.s64 	%p199, %rd450, %rd81;
	min.s64 	%rd451, %rd450, %rd81;
	selp.f64 	%fd373, %fd372, %fd122, %p199;
$L__BB11_101:
	setp.lt.s32 	%p200, %r29, 97;
	mov.f64 	%fd374, %fd373;
	mov.u64 	%rd452, %rd451;
	@%p200 bra 	$L__BB11_105;
	ld.shared.f64 	%fd127, [_ZN6thrust24THRUST_300001_SM_1000_NS8cuda_cub4core6detail5shmemE+56];
	ld.shared.u64 	%rd84, [_ZN6thrust24THRUST_300001_SM_1000_NS8cuda_cub4core6detail5shmemE+64];
	abs.f64 	%fd128, %fd373;
	abs.f64 	%fd129, %fd127;
	setp.lt.f64 	%p201, %fd128, %fd129;
	mov.f64 	%fd374, %fd127;
	mov.u64 	%rd452, %rd84;
	@%p201 bra 	$L__BB11_105;
	setp.lt.f64 	%p202, %fd129, %fd128;
	mov.f64 	%fd374, %fd373;
	mov.u64 	%rd452, %rd451;
	@%p202 bra 	$L__BB11_105;
	setp.lt.s64 	%p203, %rd451, %rd84;
	min.s64 	%rd452, %rd451, %rd84;
	selp.f64 	%fd374, %fd373, %fd127, %p203;
$L__BB11_105:
	setp.lt.s32 	%p204, %r29, 129;
	mov.f64 	%fd375, %fd374;
	mov.u64 	%rd453, %rd452;
	@%p204 bra 	$L__BB11_109;
	ld.shared.f64 	%fd132, [_ZN6thrust24THRUST_300001_SM_1000_NS8cuda_cub4core6detail5shmemE+72];
	ld.shared.u64 	%rd87, [_ZN6thrust24THRUST_300001_SM_1000_NS8cuda_cub4core6detail5shmemE+80];
	abs.f64 	%fd133, %fd374;
	abs.f64 	%fd134, %fd132;
	setp.lt.f64 	%p205, %fd133, %fd134;
	mov.f64 	%fd375, %fd132;
	mov.u64 	%rd453, %rd87;
	@%p205 bra 	$L__BB11_109;
	setp.lt.f64 	%p206, %fd134, %fd133;
	mov.f64 	%fd375, %fd374;
	mov.u64 	%rd453, %rd452;
	@%p206 bra 	$L__BB11_109;
	setp.lt.s64 	%p207, %rd452, %rd87;
	min.s64 	%rd453, %rd452, %rd87;
	selp.f64 	%fd375, %fd374, %fd132, %p207;
$L__BB11_109:
	setp.lt.s32 	%p208, %r29, 161;
	mov.f64 	%fd376, %fd375;
	mov.u64 	%rd454, %rd453;
	@%p208 bra 	$L__BB11_113;
	ld.shared.f64 	%fd137, [_ZN6thrust24THRUST_300001_SM_1000_NS8cuda_cub4core6detail5shmemE+88];
	ld.shared.u64 	%rd90, [_ZN6thrust24THRUST_300001_SM_1000_NS8cuda_cub4core6detail5shmemE+96];
	abs.f64 	%fd138, %fd375;
	abs.f64 	%fd139, %fd137;
	setp.lt.f64 	%p209, %fd138, %fd139;
	mov.f64 	%fd376, %fd137;
	mov.u64 	%rd454, %rd90;
	@%p209 bra 	$L__BB11_113;
	setp.lt.f64 	%p210, %fd139, %fd138;
	mov.f64 	%fd376, %fd375;
	mov.u64 	%rd454, %rd453;
	@%p210 bra 	$L__BB11_113;
	setp.lt.s64 	%p211, %rd453, %rd90;
	min.s64 	%rd454, %rd453, %rd90;
	selp.f64 	%fd376, %fd375, %fd137, %p211;
$L__BB11_113:
	setp.lt.s32 	%p212, %r29, 193;
	mov.f64 	%fd377, %fd376;
	mov.u64 	%rd455, %rd454;
	@%p212 bra 	$L__BB11_117;
	ld.shared.f64 	%fd142, [_ZN6thrust24THRUST_300001_SM_1000_NS8cuda_cub4core6detail5shmemE+104];
	ld.shared.u64 	%rd93, [_ZN6thrust24THRUST_300001_SM_1000_NS8cuda_cub4core6detail5shmemE+112];
	abs.f64 	%fd143, %fd376;
	abs.f64 	%fd144, %fd142;
	setp.lt.f64 	%p213, %fd143, %fd144;
	mov.f64 	%fd377, %fd142;
	mov.u64 	%rd455, %rd93;
	@%p213 bra 	$L__BB11_117;
	setp.lt.f64 	%p214, %fd144, %fd143;
	mov.f64 	%fd377, %fd376;
	mov.u64 	%rd455, %rd454;
	@%p214 bra 	$L__BB11_117;
	setp.lt.s64 	%p215, %rd454, %rd93;
	min.s64 	%rd455, %rd454, %rd93;
	selp.f64 	%fd377, %fd376, %fd142, %p215;
$L__BB11_117:
	setp.lt.s32 	%p216, %r29, 225;
	mov.u64 	%rd508, %rd455;
	mov.f64 	%fd422, %fd377;
	@%p216 bra 	$L__BB11_232;
	ld.shared.f64 	%fd147, [_ZN6thrust24THRUST_300001_SM_1000_NS8cuda_cub4core6detail5shmemE+120];
	ld.shared.u64 	%rd96, [_ZN6thrust24THRUST_300001_SM_1000_NS8cuda_cub4core6detail5shmemE+128];
	abs.f64 	%fd148, %fd377;
	abs.f64 	%fd149, %fd147;
	setp.lt.f64 	%p217, %fd148, %fd149;
	mov.u64 	%rd508, %rd96;
	mov.f64 	%fd422, %fd147;
	@%p217 bra 	$L__BB11_232;
	setp.lt.f64 	%p218, %fd149, %fd148;
	mov.u64 	%rd508, %rd455;
	mov.f64 	%fd422, %fd377;
	@%p218 bra 	$L__BB11_232;
	setp.lt.s64 	%p219, %rd455, %rd96;
	min.s64 	%rd508, %rd455, %rd96;
	selp.f64 	%fd422, %fd377, %fd147, %p219;
	bra.uni 	$L__BB11_232;
$L__BB11_121:
	mov.u32 	%r16, %tid.x;
	cvt.u64.u32 	%rd98, %r16;
	mul.wide.u32 	%rd258, %r16, 16;
	add.s64 	%rd239, %rd236, %rd258;
	// begin inline asm
	ld.global.nc.u64 %rd238, [%rd239];
	// end inline asm
	add.s64 	%rd241, %rd239, 8;
	// begin inline asm
	ld.global.nc.u64 %rd240, [%rd241];
	// end inline asm
	mov.b64 	%fd151, %rd238;
	add.s64 	%rd243, %rd239, 4096;
	// begin inline asm
	ld.global.nc.u64 %rd242, [%rd243];
	// end inline asm
	add.s64 	%rd245, %rd239, 4104;
	// begin inline asm
	ld.global.nc.u64 %rd456, [%rd245];
	// end inline asm
	mov.b64 	%fd378, %rd242;
	add.s64 	%rd247, %rd239, 8192;
	// begin inline asm
	ld.global.nc.u64 %rd246, [%rd247];
	// end inline asm
	add.s64 	%rd249, %rd239, 8200;
	// begin inline asm
	ld.global.nc.u64 %rd457, [%rd249];
	// end inline asm
	mov.b64 	%fd379, %rd246;
	add.s64 	%rd251, %rd239, 12288;
	// begin inline asm
	ld.global.nc.u64 %rd250, [%rd251];
	// end inline asm
	add.s64 	%rd253, %rd239, 12296;
	// begin inline asm
	ld.global.nc.u64 %rd458, [%rd253];
	// end inline asm
	mov.b64 	%fd380, %rd250;
	add.s64 	%rd255, %rd239, 16384;
	// begin inline asm
	ld.global.nc.u64 %rd254, [%rd255];
	// end inline asm
	add.s64 	%rd257, %rd239, 16392;
	// begin inline asm
	ld.global.nc.u64 %rd495, [%rd257];
	// end inline asm
	mov.b64 	%fd409, %rd254;
	abs.f64 	%fd156, %fd151;
	abs.f64 	%fd157, %fd378;
	setp.lt.f64 	%p3, %fd156, %fd157;
	@%p3 bra 	$L__BB11_123;
	setp.lt.f64 	%p4, %fd157, %fd156;
	setp.lt.s64 	%p5, %rd240, %rd456;
	or.pred  	%p6, %p4, %p5;
	selp.b64 	%rd456, %rd240, %rd456, %p6;
	selp.f64 	%fd378, %fd151, %fd378, %p6;
$L__BB11_123:
	abs.f64 	%fd160, %fd378;
	abs.f64 	%fd161, %fd379;
	setp.lt.f64 	%p7, %fd160, %fd161;
	@%p7 bra 	$L__BB11_125;
	setp.lt.f64 	%p8, %fd161, %fd160;
	setp.lt.s64 	%p9, %rd456, %rd457;
	or.pred  	%p10, %p8, %p9;
	selp.b64 	%rd457, %rd456, %rd457, %p10;
	selp.f64 	%fd379, %fd378, %fd379, %p10;
$L__BB11_125:
	abs.f64 	%fd164, %fd379;
	abs.f64 	%fd165, %fd380;
	setp.lt.f64 	%p11, %fd164, %fd165;
	@%p11 bra 	$L__BB11_127;
	setp.lt.f64 	%p12, %fd165, %fd164;
	setp.lt.s64 	%p13, %rd457, %rd458;
	or.pred  	%p14, %p12, %p13;
	selp.b64 	%rd458, %rd457, %rd458, %p14;
	selp.f64 	%fd380, %fd379, %fd380, %p14;
$L__BB11_127:
	abs.f64 	%fd168, %fd380;
	abs.f64 	%fd169, %fd409;
	setp.lt.f64 	%p15, %fd168, %fd169;
	@%p15 bra 	$L__BB11_129;
	setp.lt.f64 	%p16, %fd169, %fd168;
	setp.lt.s64 	%p17, %rd458, %rd495;
	or.pred  	%p18, %p16, %p17;
	selp.b64 	%rd495, %rd458, %rd495, %p18;
	selp.f64 	%fd409, %fd380, %fd409, %p18;
$L__BB11_129:
	setp.lt.u32 	%p19, %r29, 2560;
	mov.b64 	%rd474, 1280;
	@%p19 bra 	$L__BB11_165;
	add.s64 	%rd262, %rd1, -2560;
	mul.hi.u64 	%rd263, %rd262, -3689348814741910323;
	shr.u64 	%rd112, %rd263, 10;
	setp.lt.u64 	%p20, %rd262, 1280;
	mov.b64 	%rd474, 1280;
	@%p20 bra 	$L__BB11_153;
	add.s64 	%rd265, %rd112, 1;
	and.b64  	%rd460, %rd265, 36028797018963966;
	shl.b64 	%rd266, %rd98, 4;
	add.s64 	%rd267, %rd266, %rd236;
	add.s64 	%rd461, %rd267, 57352;
	mov.b64 	%rd474, 1280;
$L__BB11_132:
	add.s64 	%rd269, %rd461, -36872;
	// begin inline asm
	ld.global.nc.u64 %rd268, [%rd269];
	// end inline asm
	add.s64 	%rd271, %rd461, -36864;
	// begin inline asm
	ld.global.nc.u64 %rd464, [%rd271];
	// end inline asm
	mov.b64 	%fd383, %rd268;
	add.s64 	%rd273, %rd461, -32776;
	// begin inline asm
	ld.global.nc.u64 %rd272, [%rd273];
	// end inline asm
	add.s64 	%rd275, %rd461, -32768;
	// begin inline asm
	ld.global.nc.u64 %rd465, [%rd275];
	// end inline asm
	mov.b64 	%fd384, %rd272;
	add.s64 	%rd277, %rd461, -28680;
	// begin inline asm
	ld.global.nc.u64 %rd276, [%rd277];
	// end inline asm
	add.s64 	%rd279, %rd461, -28672;
	// begin inline asm
	ld.global.nc.u64 %rd466, [%rd279];
	// end inline asm
	mov.b64 	%fd385, %rd276;
	add.s64 	%rd281, %rd461, -24584;
	// begin inline asm
	ld.global.nc.u64 %rd280, [%rd281];
	// end inline asm
	add.s64 	%rd283, %rd461, -24576;
	// begin inline asm
	ld.global.nc.u64 %rd467, [%rd283];
	// end inline asm
	mov.b64 	%fd386, %rd280;
	add.s64 	%rd285, %rd461, -20488;
	// begin inline asm
	ld.global.nc.u64 %rd284, [%rd285];
	// end inline asm
	add.s64 	%rd287, %rd461, -20480;
	// begin inline asm
	ld.global.nc.u64 %rd468, [%rd287];
	// end inline asm
	mov.b64 	%fd387, %rd284;
	abs.f64 	%fd178, %fd409;
	abs.f64 	%fd179, %fd383;
	setp.lt.f64 	%p21, %fd178, %fd179;
	@%p21 bra 	$L__BB11_134;
	setp.lt.f64 	%p22, %fd179, %fd178;
	setp.lt.s64 	%p23, %rd495, %rd464;
	or.pred  	%p24, %p22, %p23;
	selp.b64 	%rd464, %rd495, %rd464, %p24;
	selp.f64 	%fd383, %fd409, %fd383, %p24;
$L__BB11_134:
	abs.f64 	%fd182, %fd383;
	abs.f64 	%fd183, %fd384;
	setp.lt.f64 	%p25, %fd182, %fd183;
	@%p25 bra 	$L__BB11_136;
	setp.lt.f64 	%p26, %fd183, %fd182;
	setp.lt.s64 	%p27, %rd464, %rd465;
	or.pred  	%p28, %p26, %p27;
	selp.b64 	%rd465, %rd464, %rd465, %p28;
	selp.f64 	%fd384, %fd383, %fd384, %p28;
$L__BB11_136:
	abs.f64 	%fd186, %fd384;
	abs.f64 	%fd187, %fd385;
	setp.lt.f64 	%p29, %fd186, %fd187;
	@%p29 bra 	$L__BB11_138;
	setp.lt.f64 	%p30, %fd187, %fd186;
	setp.lt.s64 	%p31, %rd465, %rd466;
	or.pred  	%p32, %p30, %p31;
	selp.b64 	%rd466, %rd465, %rd466, %p32;
	selp.f64 	%fd385, %fd384, %fd385, %p32;
$L__BB11_138:
	abs.f64 	%fd190, %fd385;
	abs.f64 	%fd191, %fd386;
	setp.lt.f64 	%p33, %fd190, %fd191;
	@%p33 bra 	$L__BB11_140;
	setp.lt.f64 	%p34, %fd191, %fd190;
	setp.lt.s64 	%p35, %rd466, %rd467;
	or.pred  	%p36, %p34, %p35;
	selp.b64 	%rd467, %rd466, %rd467, %p36;
	selp.f64 	%fd386, %fd385, %fd386, %p36;
$L__BB11_140:
	abs.f64 	%fd194, %fd386;
	abs.f64 	%fd195, %fd387;
	setp.lt.f64 	%p37, %fd194, %fd195;
	@%p37 bra 	$L__BB11_142;
	setp.lt.f64 	%p38, %fd195, %fd194;
	setp.lt.s64 	%p39, %rd467, %rd468;
	or.pred  	%p40, %p38, %p39;
	selp.b64 	%rd468, %rd467, %rd468, %p40;
	selp.f64 	%fd387, %fd386, %fd387, %p40;
$L__BB11_142:
	add.s64 	%rd289, %rd461, -16392;
	// begin inline asm
	ld.global.nc.u64 %rd288, [%rd289];
	// end inline asm
	add.s64 	%rd291, %rd461, -16384;
	// begin inline asm
	ld.global.nc.u64 %rd469, [%rd291];
	// end inline asm
	mov.b64 	%fd388, %rd288;
	add.s64 	%rd293, %rd461, -12296;
	// begin inline asm
	ld.global.nc.u64 %rd292, [%rd293];
	// end inline asm
	add.s64 	%rd295, %rd461, -12288;
	// begin inline asm
	ld.global.nc.u64 %rd470, [%rd295];
	// end inline asm
	mov.b64 	%fd389, %rd292;
	add.s64 	%rd297, %rd461, -8200;
	// begin inline asm
	ld.global.nc.u64 %rd296, [%rd297];
	// end inline asm
	add.s64 	%rd299, %rd461, -8192;
	// begin inline asm
	ld.global.nc.u64 %rd471, [%rd299];
	// end inline asm
	mov.b64 	%fd390, %rd296;
	add.s64 	%rd301, %rd461, -4104;
	// begin inline asm
	ld.global.nc.u64 %rd300, [%rd301];
	// end inline asm
	add.s64 	%rd303, %rd461, -4096;
	// begin inline asm
	ld.global.nc.u64 %rd472, [%rd303];
	// end inline asm
	mov.b64 	%fd391, %rd300;
	add.s64 	%rd305, %rd461, -8;
	// begin inline asm
	ld.global.nc.u64 %rd304, [%rd305];
	// end inline asm
	// begin inline asm
	ld.global.nc.u64 %rd495, [%rd461];
	// end inline asm
	mov.b64 	%fd409, %rd304;
	abs.f64 	%fd203, %fd387;
	abs.f64 	%fd204, %fd388;
	setp.lt.f64 	%p41, %fd203, %fd204;
	@%p41 bra 	$L__BB11_144;
	setp.lt.f64 	%p42, %fd204, %fd203;
	setp.lt.s64 	%p43, %rd468, %rd469;
	or.pred  	%p44, %p42, %p43;
	selp.b64 	%rd469, %rd468, %rd469, %p44;
	selp.f64 	%fd388, %fd387, %fd388, %p44;
$L__BB11_144:
	abs.f64 	%fd207, %fd388;
	abs.f64 	%fd208, %fd389;
	setp.lt.f64 	%p45, %fd207, %fd208;
	@%p45 bra 	$L__BB11_146;
	setp.lt.f64 	%p46, %fd208, %fd207;
	setp.lt.s64 	%p47, %rd469, %rd470;
	or.pred  	%p48, %p46, %p47;
	selp.b64 	%rd470, %rd469, %rd470, %p48;
	selp.f64 	%fd389, %fd388, %fd389, %p48;
$L__BB11_146:
	abs.f64 	%fd211, %fd389;
	abs.f64 	%fd212, %fd390;
	setp.lt.f64 	%p49, %fd211, %fd212;
	@%p49 bra 	$L__BB11_148;
	setp.lt.f64 	%p50, %fd212, %fd211;
	setp.lt.s64 	%p51, %rd470, %rd471;
	or.pred  	%p52, %p50, %p51;
	selp.b64 	%rd471, %rd470, %rd471, %p52;
	selp.f64 	%fd390, %fd389, %fd390, %p52;
$L__BB11_148:
	abs.f64 	%fd215, %fd390;
	abs.f64 	%fd216, %fd391;
	setp.lt.f64 	%p53, %fd215, %fd216;
	@%p53 bra 	$L__BB11_150;
	setp.lt.f64 	%p54, %fd216, %fd215;
	setp.lt.s64 	%p55, %rd471, %rd472;
	or.pred  	%p56, %p54, %p55;
	selp.b64 	%rd472, %rd471, %rd472, %p56;
	selp.f64 	%fd391, %fd390, %fd391, %p56;
$L__BB11_150:
	abs.f64 	%fd219, %fd391;
	abs.f64 	%fd220, %fd409;
	setp.lt.f64 	%p57, %fd219, %fd220;
	@%p57 bra 	$L__BB11_152;
	setp.lt.f64 	%p58, %fd220, %fd219;
	setp.lt.s64 	%p59, %rd472, %rd495;
	or.pred  	%p60, %p58, %p59;
	selp.b64 	%rd495, %rd472, %rd495, %p60;
	selp.f64 	%fd409, %fd391, %fd409, %p60;
$L__BB11_152:
	add.s64 	%rd474, %rd474, 2560;
	add.s64 	%rd461, %rd461, 40960;
	add.s64 	%rd460, %rd460, -2;
	setp.ne.s64 	%p61, %rd460, 0;
	@%p61 bra 	$L__BB11_132;
$L__BB11_153:
	and.b64  	%rd308, %rd112, 1;
	setp.eq.b64 	%p62, %rd308, 1;
	@%p62 bra 	$L__BB11_165;
	shl.b64 	%rd329, %rd474, 4;
	mul.wide.u32 	%rd330, %r16, 16;
	add.s64 	%rd331, %rd236, %rd330;
	add.s64 	%rd310, %rd331, %rd329;
	// begin inline asm
	ld.global.nc.u64 %rd309, [%rd310];
	// end inline asm
	add.s64 	%rd312, %rd310, 8;
	// begin inline asm
	ld.global.nc.u64 %rd478, [%rd312];
	// end inline asm
	mov.b64 	%fd395, %rd309;
	add.s64 	%rd314, %rd310, 4096;
	// begin inline asm
	ld.global.nc.u64 %rd313, [%rd314];
	// end inline asm
	add.s64 	%rd316, %rd310, 4104;
	// begin inline asm
	ld.global.nc.u64 %rd479, [%rd316];
	// end inline asm
	mov.b64 	%fd396, %rd313;
	add.s64 	%rd318, %rd310, 8192;
	// begin inline asm
	ld.global.nc.u64 %rd317, [%rd318];
	// end inline asm
	add.s64 	%rd320, %rd310, 8200;
	// begin inline asm
	ld.global.nc.u64 %rd480, [%rd320];
	// end inline asm
	mov.b64 	%fd397, %rd317;
	add.s64 	%rd322, %rd310, 12288;
	// begin inline asm
	ld.global.nc.u64 %rd321, [%rd322];
	// end inline asm
	add.s64 	%rd324, %rd310, 12296;
	// begin inline asm
	ld.global.nc.u64 %rd481, [%rd324];
	// end inline asm
	mov.b64 	%fd398, %rd321;
	add.s64 	%rd326, %rd310, 16384;
	// begin inline asm
	ld.global.nc.u64 %rd325, [%rd326];
	// end inline asm
	add.s64 	%rd328, %rd310, 16392;
	// begin inline asm
	ld.global.nc.u64 %rd482, [%rd328];
	// end inline asm
	mov.b64 	%fd399, %rd325;
	abs.f64 	%fd230, %fd409;
	abs.f64 	%fd231, %fd395;
	setp.lt.f64 	%p63, %fd230, %fd231;
	@%p63 bra 	$L__BB11_156;
	setp.lt.f64 	%p64, %fd231, %fd230;
	setp.lt.s64 	%p65, %rd495, %rd478;
	or.pred  	%p66, %p64, %p65;
	selp.b64 	%rd478, %rd495, %rd478, %p66;
	selp.f64 	%fd395, %fd409, %fd395, %p66;
$L__BB11_156:
	abs.f64 	%fd234, %fd395;
	abs.f64 	%fd235, %fd396;
	setp.lt.f64 	%p67, %fd234, %fd235;
	@%p67 bra 	$L__BB11_158;
	setp.lt.f64 	%p68, %fd235, %fd234;
	setp.lt.s64 	%p69, %rd478, %rd479;
	or.pred  	%p70, %p68, %p69;
	selp.b64 	%rd479, %rd478, %rd479, %p70;
	selp.f64 	%fd396, %fd395, %fd396, %p70;
$L__BB11_158:
	abs.f64 	%fd238, %fd396;
	abs.f64 	%fd239, %fd397;
	setp.lt.f64 	%p71, %fd238, %fd239;
	@%p71 bra 	$L__BB11_160;
	setp.lt.f64 	%p72, %fd239, %fd238;
	setp.lt.s64 	%p73, %rd479, %rd480;
	or.pred  	%p74, %p72, %p73;
	selp.b64 	%rd480, %rd479, %rd480, %p74;
	selp.f64 	%fd397, %fd396, %fd397, %p74;
$L__BB11_160:
	abs.f64 	%fd242, %fd397;
	abs.f64 	%fd243, %fd398;
	setp.lt.f64 	%p75, %fd242, %fd243;
	@%p75 bra 	$L__BB11_162;
	setp.lt.f64 	%p76, %fd243, %fd242;
	setp.lt.s64 	%p77, %rd480, %rd481;
	or.pred  	%p78, %p76, %p77;
	selp.b64 	%rd481, %rd480, %rd481, %p78;
	selp.f64 	%fd398, %fd397, %fd398, %p78;
$L__BB11_162:
	abs.f64 	%fd246, %fd398;
	abs.f64 	%fd247, %fd399;
	setp.lt.f64 	%p79, %fd246, %fd247;
	@%p79 bra 	$L__BB11_164;
	setp.lt.f64 	%p80, %fd247, %fd246;
	setp.lt.s64 	%p81, %rd481, %rd482;
	or.pred  	%p82, %p80, %p81;
	selp.b64 	%rd482, %rd481, %rd482, %p82;
	selp.f64 	%fd399, %fd398, %fd399, %p82;
$L__BB11_164:
	add.s64 	%rd474, %rd474, 1280;
	mov.u64 	%rd495, %rd482;
	mov.f64 	%fd409, %fd399;
$L__BB11_165:
	cvt.s64.s32 	%rd332, %r29;
	setp.ge.s64 	%p83, %rd474, %rd332;
	@%p83 bra 	$L__BB11_188;
	cvt.u32.u64 	%r17, %rd474;
	sub.s32 	%r18, %r29, %r17;
	setp.ge.s32 	%p84, %r16, %r18;
	@%p84 bra 	$L__BB11_188;
	not.b32 	%r30, %r16;
	add.s32 	%r31, %r29, %r30;
	sub.s32 	%r19, %r31, %r17;
	and.b32  	%r32, %r19, 768;
	setp.eq.s32 	%p85, %r32, 768;
	mov.u32 	%r372, %r16;
	@%p85 bra 	$L__BB11_173;
	cvt.u64.u32 	%rd334, %r16;
	add.s64 	%rd335, %rd474, %rd334;
	shl.b64 	%rd336, %rd335, 4;
	add.s64 	%rd485, %rd236, %rd336;
	shr.u32 	%r33, %r19, 8;
	add.s32 	%r34, %r33, 1;
	and.b32  	%r35, %r34, 3;
	neg.s32 	%r370, %r35;
	mov.u32 	%r372, %r16;
$L__BB11_169:
	.pragma "nounroll";
	mov.u64 	%rd176, %rd495;
	mov.f64 	%fd251, %fd409;
	// begin inline asm
	ld.global.nc.u64 %rd337, [%rd485];
	// end inline asm
	add.s64 	%rd340, %rd485, 8;
	// begin inline asm
	ld.global.nc.u64 %rd339, [%rd340];
	// end inline asm
	mov.b64 	%fd252, %rd337;
	abs.f64 	%fd253, %fd251;
	abs.f64 	%fd254, %fd252;
	setp.lt.f64 	%p86, %fd253, %fd254;
	mov.f64 	%fd409, %fd252;
	mov.u64 	%rd495, %rd339;
	@%p86 bra 	$L__BB11_172;
	setp.lt.f64 	%p87, %fd254, %fd253;
	mov.f64 	%fd409, %fd251;
	mov.u64 	%rd495, %rd176;
	@%p87 bra 	$L__BB11_172;
	setp.lt.s64 	%p88, %rd176, %rd339;
	selp.f64 	%fd409, %fd251, %fd252, %p88;
	min.s64 	%rd495, %rd176, %rd339;
$L__BB11_172:
	add.s32 	%r372, %r372, 256;
	add.s64 	%rd485, %rd485, 4096;
	add.s32 	%r370, %r370, 1;
	setp.ne.s32 	%p89, %r370, 0;
	@%p89 bra 	$L__BB11_169;
$L__BB11_173:
	setp.lt.u32 	%p90, %r19, 768;
	@%p90 bra 	$L__BB11_188;
	cvt.u64.u32 	%rd341, %r372;
	add.s64 	%rd342, %rd474, %rd341;
	shl.b64 	%rd343, %rd342, 4;
	add.s64 	%rd344, %rd343, %rd236;
	add.s64 	%rd490, %rd344, 12296;
$L__BB11_175:
	add.s64 	%rd346, %rd490, -12296;
	// begin inline asm
	ld.global.nc.u64 %rd345, [%rd346];
	// end inline asm
	add.s64 	%rd348, %rd490, -12288;
	// begin inline asm
	ld.global.nc.u64 %rd347, [%rd348];
	// end inline asm
	mov.b64 	%fd260, %rd345;
	abs.f64 	%fd261, %fd409;
	abs.f64 	%fd262, %fd260;
	setp.lt.f64 	%p91, %fd261, %fd262;
	mov.f64 	%fd406, %fd260;
	mov.u64 	%rd492, %rd347;
	@%p91 bra 	$L__BB11_178;
	setp.lt.f64 	%p92, %fd262, %fd261;
	mov.f64 	%fd406, %fd409;
	mov.u64 	%rd492, %rd495;
	@%p92 bra 	$L__BB11_178;
	setp.lt.s64 	%p93, %rd495, %rd347;
	selp.f64 	%fd406, %fd409, %fd260, %p93;
	min.s64 	%rd492, %rd495, %rd347;
$L__BB11_178:
	add.s64 	%rd350, %rd490, -8200;
	// begin inline asm
	ld.global.nc.u64 %rd349, [%rd350];
	// end inline asm
	add.s64 	%rd352, %rd490, -8192;
	// begin inline asm
	ld.global.nc.u64 %rd351, [%rd352];
	// end inline asm
	mov.b64 	%fd265, %rd349;
	abs.f64 	%fd266, %fd406;
	abs.f64 	%fd267, %fd265;
	setp.lt.f64 	%p94, %fd266, %fd267;
	mov.f64 	%fd407, %fd265;
	mov.u64 	%rd493, %rd351;
	@%p94 bra 	$L__BB11_181;
	setp.lt.f64 	%p95, %fd267, %fd266;
	mov.f64 	%fd407, %fd406;
	mov.u64 	%rd493, %rd492;
	@%p95 bra 	$L__BB11_181;
	setp.lt.s64 	%p96, %rd492, %rd351;
	selp.f64 	%fd407, %fd406, %fd265, %p96;
	min.s64 	%rd493, %rd492, %rd351;
$L__BB11_181:
	add.s64 	%rd354, %rd490, -4104;
	// begin inline asm
	ld.global.nc.u64 %rd353, [%rd354];
	// end inline asm
	add.s64 	%rd356, %rd490, -4096;
	// begin inline asm
	ld.global.nc.u64 %rd355, [%rd356];
	// end inline asm
	mov.b64 	%fd270, %rd353;
	abs.f64 	%fd271, %fd407;
	abs.f64 	%fd272, %fd270;
	setp.lt.f64 	%p97, %fd271, %fd272;
	mov.f64 	%fd408, %fd270;
	mov.u64 	%rd494, %rd355;
	@%p97 bra 	$L__BB11_184;
	setp.lt.f64 	%p98, %fd272, %fd271;
	mov.f64 	%fd408, %fd407;
	mov.u64 	%rd494, %rd493;
	@%p98 bra 	$L__BB11_184;
	setp.lt.s64 	%p99, %rd493, %rd355;
	selp.f64 	%fd408, %fd407, %fd270, %p99;
	min.s64 	%rd494, %rd493, %rd355;
$L__BB11_184:
	add.s64 	%rd358, %rd490, -8;
	// begin inline asm
	ld.global.nc.u64 %rd357, [%rd358];
	// end inline asm
	// begin inline asm
	ld.global.nc.u64 %rd359, [%rd490];
	// end inline asm
	mov.b64 	%fd275, %rd357;
	abs.f64 	%fd276, %fd408;
	abs.f64 	%fd277, %fd275;
	setp.lt.f64 	%p100, %fd276, %fd277;
	mov.f64 	%fd409, %fd275;
	mov.u64 	%rd495, %rd359;
	@%p100 bra 	$L__BB11_187;
	setp.lt.f64 	%p101, %fd277, %fd276;
	mov.f64 	%fd409, %fd408;
	mov.u64 	%rd495, %rd494;
	@%p101 bra 	$L__BB11_187;
	setp.lt.s64 	%p102, %rd494, %rd359;
	selp.f64 	%fd409, %fd408, %fd275, %p102;
	min.s64 	%rd495, %rd494, %rd359;
$L__BB11_187:
	add.s32 	%r372, %r372, 1024;
	add.s64 	%rd490, %rd490, 16384;
	setp.lt.s32 	%p103, %r372, %r18;
	@%p103 bra 	$L__BB11_175;
$L__BB11_188:
	// begin inline asm
	mov.u32 %r36, %laneid;
	// end inline asm
	mov.b64 	%rd361, %fd409;
	mov.b64 	{%r38, %r43}, %rd361;
	mov.b32 	%r54, 1;
	mov.b32 	%r55, 31;
	mov.b32 	%r56, -1;
	// begin inline asm
	shfl.sync.down.b32 %r37, %r38, %r54, %r55, %r56;
	// end inline asm
	// begin inline asm
	shfl.sync.down.b32 %r42, %r43, %r54, %r55, %r56;
	// end inline asm
	mov.b64 	%rd362, {%r37, %r42};
	mov.b64 	%fd281, %rd362;
	mov.b64 	{%r48, %r53}, %rd495;
	// begin inline asm
	shfl.sync.down.b32 %r47, %r48, %r54, %r55, %r56;
	// end inline asm
	// begin inline asm
	shfl.sync.down.b32 %r52, %r53, %r54, %r55, %r56;
	// end inline asm
	mov.b64 	%rd200, {%r47, %r52};
	setp.gt.s32 	%p104, %r36, 30;
	mov.f64 	%fd411, %fd409;
	mov.u64 	%rd497, %rd495;
	@%p104 bra 	$L__BB11_192;
	abs.f64 	%fd282, %fd409;
	abs.f64 	%fd283, %fd281;
	setp.lt.f64 	%p105, %fd282, %fd283;
	mov.f64 	%fd411, %fd281;
	mov.u64 	%rd497, %rd200;
	@%p105 bra 	$L__BB11_192;
	setp.lt.f64 	%p106, %fd283, %fd282;
	mov.f64 	%fd411, %fd409;
	mov.u64 	%rd497, %rd495;
	@%p106 bra 	$L__BB11_192;
	setp.lt.s64 	%p107, %rd495, %rd200;
	selp.f64 	%fd411, %fd409, %fd281, %p107;
	min.s64 	%rd497, %rd495, %rd200;
$L__BB11_192:
	mov.b64 	%rd363, %fd411;
	mov.b64 	{%r58, %r63}, %rd363;
	mov.b32 	%r74, 2;
	mov.b32 	%r75, 31;
	mov.b32 	%r76, -1;
	// begin inline asm
	shfl.sync.down.b32 %r57, %r58, %r74, %r75, %r76;
	// end inline asm
	// begin inline asm
	shfl.sync.down.b32 %r62, %r63, %r74, %r75, %r76;
	// end inline asm
	mov.b64 	%rd364, {%r57, %r62};
	mov.b64 	%fd286, %rd364;
	mov.b64 	{%r68, %r73}, %rd497;
	// begin inline asm
	shfl.sync.down.b32 %r67, %r68, %r74, %r75, %r76;
	// end inline asm
	// begin inline asm
	shfl.sync.down.b32 %r72, %r73, %r74, %r75, %r76;
	// end inline asm
	mov.b64 	%rd203, {%r67, %r72};
	setp.gt.s32 	%p108, %r36, 29;
	mov.f64 	%fd412, %fd411;
	mov.u64 	%rd498, %rd497;
	@%p108 bra 	$L__BB11_196;
	abs.f64 	%fd287, %fd411;
	abs.f64 	%fd288, %fd286;
	setp.lt.f64 	%p109, %fd287, %fd288;
	mov.f64 	%fd412, %fd286;
	mov.u64 	%rd498, %rd203;
	@%p109 bra 	$L__BB11_196;
	setp.lt.f64 	%p110, %fd288, %fd287;
	mov.f64 	%fd412, %fd411;
	mov.u64 	%rd498, %rd497;
	@%p110 bra 	$L__BB11_196;
	setp.lt.s64 	%p111, %rd497, %rd203;
	selp.f64 	%fd412, %fd411, %fd286, %p111;
	min.s64 	%rd498, %rd497, %rd203;
$L__BB11_196:
	mov.b64 	%rd365, %fd412;
	mov.b64 	{%r78, %r83}, %rd365;
	mov.b32 	%r94, 4;
	mov.b32 	%r95, 31;
	mov.b32 	%r96, -1;
	// begin inline asm
	shfl.sync.down.b32 %r77, %r78, %r94, %r95, %r96;
	// end inline asm
	// begin inline asm
	shfl.sync.down.b32 %r82, %r83, %r94, %r95, %r96;
	// end inline asm
	mov.b64 	%rd366, {%r77, %r82};
	mov.b64 	%fd291, %rd366;
	mov.b64 	{%r88, %r93}, %rd498;
	// begin inline asm
	shfl.sync.down.b32 %r87, %r88, %r94, %r95, %r96;
	// end inline asm
	// begin inline asm
	shfl.sync.down.b32 %r92, %r93, %r94, %r95, %r96;
	// end inline asm
	mov.b64 	%rd206, {%r87, %r92};
	setp.gt.s32 	%p112, %r36, 27;
	mov.f64 	%fd413, %fd412;
	mov.u64 	%rd499, %rd498;
	@%p112 bra 	$L__BB11_200;
	abs.f64 	%fd292, %fd412;
	abs.f64 	%fd293, %fd291;
	setp.lt.f64 	%p113, %fd292, %fd293;
	mov.f64 	%fd413, %fd291;
	mov.u64 	%rd499, %rd206;
	@%p113 bra 	$L__BB11_200;
	setp.lt.f64 	%p114, %fd293, %fd292;
	mov.f64 	%fd413, %fd412;
	mov.u64 	%rd499, %rd498;
	@%p114 bra 	$L__BB11_200;
	setp.lt.s64 	%p115, %rd498, %rd206;
	selp.f64 	%fd413, %fd412, %fd291, %p115;
	min.s64 	%rd499, %rd498, %rd206;
$L__BB11_200:
	mov.b64 	%rd367, %fd413;
	mov.b64 	{%r98, %r103}, %rd367;
	mov.b32 	%r114, 8;
	mov.b32 	%r115, 31;
	mov.b32 	%r116, -1;
	// begin inline asm
	shfl.sync.down.b32 %r97, %r98, %r114, %r115, %r116;
	// end inline asm
	// begin inline asm
	shfl.sync.down.b32 %r102, %r103, %r114, %r115, %r116;
	// end inline asm
	mov.b64 	%rd368, {%r97, %r102};
	mov.b64 	%fd296, %rd368;
	mov.b64 	{%r108, %r113}, %rd499;
	// begin inline asm
	shfl.sync.down.b32 %r107, %r108, %r114, %r115, %r116;
	// end inline asm
	// begin inline asm
	shfl.sync.down.b32 %r112, %r113, %r114, %r115, %r116;
	// end inline asm
	mov.b64 	%rd209, {%r107, %r112};
	setp.gt.s32 	%p116, %r36, 23;
	mov.f64 	%fd414, %fd413;
	mov.u64 	%rd500, %rd499;
	@%p116 bra 	$L__BB11_204;
	abs.f64 	%fd297, %fd413;
	abs.f64 	%fd298, %fd296;
	setp.lt.f64 	%p117, %fd297, %fd298;
	mov.f64 	%fd414, %fd296;
	mov.u64 	%rd500, %rd209;
	@%p117 bra 	$L__BB11_204;
	setp.lt.f64 	%p118, %fd298, %fd297;
	mov.f64 	%fd414, %fd413;
	mov.u64 	%rd500, %rd499;
	@%p118 bra 	$L__BB11_204;
	setp.lt.s64 	%p119, %rd499, %rd209;
	selp.f64 	%fd414, %fd413, %fd296, %p119;
	min.s64 	%rd500, %rd499, %rd209;
$L__BB11_204:
	mov.b64 	%rd369, %fd414;
	mov.b64 	{%r118, %r123}, %rd369;
	mov.b32 	%r134, 16;
	mov.b32 	%r135, 31;
	mov.b32 	%r136, -1;
	// begin inline asm
	shfl.sync.down.b32 %r117, %r118, %r134, %r135, %r136;
	// end inline asm
	// begin inline asm
	shfl.sync.down.b32 %r122, %r123, %r134, %r135, %r136;
	// end inline asm
	mov.b64 	%rd370, {%r117, %r122};
	mov.b64 	%fd301, %rd370;
	mov.b64 	{%r128, %r133}, %rd500;
	// begin inline asm
	shfl.sync.down.b32 %r127, %r128, %r134, %r135, %r136;
	// end inline asm
	// begin inline asm
	shfl.sync.down.b32 %r132, %r133, %r134, %r135, %r136;
	// end inline asm
	mov.b64 	%rd212, {%r127, %r132};
	setp.gt.s32 	%p120, %r36, 15;
	mov.f64 	%fd422, %fd414;
	mov.u64 	%rd508, %rd500;
	@%p120 bra 	$L__BB11_208;
	abs.f64 	%fd302, %fd414;
	abs.f64 	%fd303, %fd301;
	setp.lt.f64 	%p121, %fd302, %fd303;
	mov.f64 	%fd422, %fd301;
	mov.u64 	%rd508, %rd212;
	@%p121 bra 	$L__BB11_208;
	setp.lt.f64 	%p122, %fd303, %fd302;
	mov.f64 	%fd422, %fd414;
	mov.u64 	%rd508, %rd500;
	@%p122 bra 	$L__BB11_208;
	setp.lt.s64 	%p123, %rd500, %rd212;
	selp.f64 	%fd422, %fd414, %fd301, %p123;
	min.s64 	%rd508, %rd500, %rd212;
$L__BB11_208:
	setp.ne.s32 	%p124, %r36, 0;
	@%p124 bra 	$L__BB11_210;
	shr.u32 	%r137, %r16, 1;
	and.b32  	%r138, %r137, 496;
	mov.u32 	%r139, _ZN6thrust24THRUST_300001_SM_1000_NS8cuda_cub4core6detail5shmemE;
	add.s32 	%r140, %r139, %r138;
	st.shared.f64 	[%r140+8], %fd422;
	st.shared.u64 	[%r140+16], %rd508;
$L__BB11_210:
	bar.sync 	0;
	setp.ne.s32 	%p125, %r16, 0;
	@%p125 bra 	$L__BB11_232;
	ld.shared.f64 	%fd306, [_ZN6thrust24THRUST_300001_SM_1000_NS8cuda_cub4core6detail5shmemE+24];
	ld.shared.u64 	%rd215, [_ZN6thrust24THRUST_300001_SM_1000_NS8cuda_cub4core6detail5shmemE+32];
	abs.f64 	%fd307, %fd422;
	abs.f64 	%fd308, %fd306;
	setp.lt.f64 	%p126, %fd307, %fd308;
	mov.f64 	%fd416, %fd306;
	mov.u64 	%rd502, %rd215;
	@%p126 bra 	$L__BB11_214;
	setp.lt.f64 	%p127, %fd308, %fd307;
	mov.f64 	%fd416, %fd422;
	mov.u64 	%rd502, %rd508;
	@%p127 bra 	$L__BB11_214;
	setp.lt.s64 	%p128, %rd508, %rd215;
	selp.f64 	%fd416, %fd422, %fd306, %p128;
	min.s64 	%rd502, %rd508, %rd215;
$L__BB11_214:
	ld.shared.f64 	%fd311, [_ZN6thrust24THRUST_300001_SM_1000_NS8cuda_cub4core6detail5shmemE+40];
	ld.shared.u64 	%rd218, [_ZN6thrust24THRUST_300001_SM_1000_NS8cuda_cub4core6detail5shmemE+48];
	abs.f64 	%fd312, %fd416;
	abs.f64 	%fd313, %fd311;
	setp.lt.f64 	%p129, %fd312, %fd313;
	mov.f64 	%fd417, %fd311;
	mov.u64 	%rd503, %rd218;
	@%p129 bra 	$L__BB11_217;
	setp.lt.f64 	%p130, %fd313, %fd312;
	mov.f64 	%fd417, %fd416;
	mov.u64 	%rd503, %rd502;
	@%p130 bra 	$L__BB11_217;
	setp.lt.s64 	%p131, %rd502, %rd218;
	selp.f64 	%fd417, %fd416, %fd311, %p131;
	min.s64 	%rd503, %rd502, %rd218;
$L__BB11_217:
	ld.shared.f64 	%fd316, [_ZN6thrust24THRUST_300001_SM_1000_NS8cuda_cub4core6detail5shmemE+56];
	ld.shared.u64 	%rd221, [_ZN6thrust24THRUST_300001_SM_1000_NS8cuda_cub4core6detail5shmemE+64];
	abs.f64 	%fd317, %fd417;
	abs.f64 	%fd318, %fd316;
	setp.lt.f64 	%p132, %fd317, %fd318;
	mov.f64 	%fd418, %fd316;
	mov.u64 	%rd504, %rd221;
	@%p132 bra 	$L__BB11_220;
	setp.lt.f64 	%p133, %fd318, %fd317;
	mov.f64 	%fd418, %fd417;
	mov.u64 	%rd504, %rd503;
	@%p133 bra 	$L__BB11_220;
	setp.lt.s64 	%p134, %rd503, %rd221;
	selp.f64 	%fd418, %fd417, %fd316, %p134;
	min.s64 	%rd504, %rd503, %rd221;
$L__BB11_220:
	ld.shared.f64 	%fd321, [_ZN6thrust24THRUST_300001_SM_1000_NS8cuda_cub4core6detail5shmemE+72];
	ld.shared.u64 	%rd224, [_ZN6thrust24THRUST_300001_SM_1000_NS8cuda_cub4core6detail5shmemE+80];
	abs.f64 	%fd322, %fd418;
	abs.f64 	%fd323, %fd321;
	setp.lt.f64 	%p135, %fd322, %fd323;
	mov.f64 	%fd419, %fd321;
	mov.u64 	%rd505, %rd224;
	@%p135 bra 	$L__BB11_223;
	setp.lt.f64 	%p136, %fd323, %fd322;
	mov.f64 	%fd419, %fd418;
	mov.u64 	%rd505, %rd504;
	@%p136 bra 	$L__BB11_223;
	setp.lt.s64 	%p137, %rd504, %rd224;
	selp.f64 	%fd419, %fd418, %fd321, %p137;
	min.s64 	%rd505, %rd504, %rd224;
$L__BB11_223:
	ld.shared.f64 	%fd326, [_ZN6thrust24THRUST_300001_SM_1000_NS8cuda_cub4core6detail5shmemE+88];
	ld.shared.u64 	%rd227, [_ZN6thrust24THRUST_300001_SM_1000_NS8cuda_cub4core6detail5shmemE+96];
	abs.f64 	%fd327, %fd419;
	abs.f64 	%fd328, %fd326;
	setp.lt.f64 	%p138, %fd327, %fd328;
	mov.f64 	%fd420, %fd326;
	mov.u64 	%rd506, %rd227;
	@%p138 bra 	$L__BB11_226;
	setp.lt.f64 	%p139, %fd328, %fd327;
	mov.f64 	%fd420, %fd419;
	mov.u64 	%rd506, %rd505;
	@%p139 bra 	$L__BB11_226;
	setp.lt.s64 	%p140, %rd505, %rd227;
	selp.f64 	%fd420, %fd419, %fd326, %p140;
	min.s64 	%rd506, %rd505, %rd227;
$L__BB11_226:
	ld.shared.f64 	%fd331, [_ZN6thrust24THRUST_300001_SM_1000_NS8cuda_cub4core6detail5shmemE+104];
	ld.shared.u64 	%rd230, [_ZN6thrust24THRUST_300001_SM_1000_NS8cuda_cub4core6detail5shmemE+112];
	abs.f64 	%fd332, %fd420;
	abs.f64 	%fd333, %fd331;
	setp.lt.f64 	%p141, %fd332, %fd333;
	mov.f64 	%fd421, %fd331;
	mov.u64 	%rd507, %rd230;
	@%p141 bra 	$L__BB11_229;
	setp.lt.f64 	%p142, %fd333, %fd332;
	mov.f64 	%fd421, %fd420;
	mov.u64 	%rd507, %rd506;
	@%p142 bra 	$L__BB11_229;
	setp.lt.s64 	%p143, %rd506, %rd230;
	selp.f64 	%fd421, %fd420, %fd331, %p143;
	min.s64 	%rd507, %rd506, %rd230;
$L__BB11_229:
	ld.shared.f64 	%fd336, [_ZN6thrust24THRUST_300001_SM_1000_NS8cuda_cub4core6detail5shmemE+120];
	ld.shared.u64 	%rd233, [_ZN6thrust24THRUST_300001_SM_1000_NS8cuda_cub4core6detail5shmemE+128];
	abs.f64 	%fd337, %fd421;
	abs.f64 	%fd338, %fd336;
	setp.lt.f64 	%p144, %fd337, %fd338;
	mov.u64 	%rd508, %rd233;
	mov.f64 	%fd422, %fd336;
	@%p144 bra 	$L__BB11_232;
	setp.lt.f64 	%p145, %fd338, %fd337;
	mov.u64 	%rd508, %rd507;
	mov.f64 	%fd422, %fd421;
	@%p145 bra 	$L__BB11_232;
	setp.lt.s64 	%p146, %rd507, %rd233;
	selp.f64 	%fd422, %fd421, %fd336, %p146;
	min.s64 	%rd508, %rd507, %rd233;
$L__BB11_232:
	mov.u32 	%r364, %tid.x;
	setp.ne.s32 	%p263, %r364, 0;
	@%p263 bra 	$L__BB11_234;
	ld.param.u64 	%rd421, [_ZN6thrust24THRUST_300001_SM_1000_NS8cuda_cub4core6detail13_kernel_agentINS1_8__reduce11ReduceAgentIPN4cuda3std3__45tupleIJdlEEESC_SB_lNS1_9__extrema9arg_max_fIdl10ComparatorEEEEJSC_SC_iSG_EEEvDpT0__param_1];
	cvta.to.global.u64 	%rd420, %rd421;
	st.global.f64 	[%rd420], %fd422;
	st.global.u64 	[%rd420+8], %rd508;
$L__BB11_234:
	ret;

}
	// .globl	_ZN3cub18CUB_300001_SM_10006detail11EmptyKernelIvEEvv
.visible .entry _ZN3cub18CUB_300001_SM_10006detail11EmptyKernelIvEEvv()
{


	ret;

}


// ===== COMPILED SASS (sm_100) =====

	.target	sm_100

	.elftype	@"ET_EXEC"


//--------------------- .note.nv.tkinfo           --------------------------
	.section	.note.nv.tkinfo,"",@"SHT_NOTE"
	.sectionflags	@"SHF_NOTE_NV_TKINFO"
	.tkinfo
        /*0018*/ 	.word	0x00000002
        /*0030*/ 	.string	""
        /*0030*/ 	.string	"ptxas"
        /*0030*/ 	.string	"Cuda compilation tools, release 13.0, V13.0.88"
        /*0030*/ 	.string	"Build cuda_13.0.r13.0/compiler.36424714_0"
        /*0030*/ 	.string	"-arch sm_100 -m 64 "



//--------------------- .note.nv.cuinfo           --------------------------
	.section	.note.nv.cuinfo,"",@"SHT_NOTE"
	.sectionflags	@"SHF_NOTE_NV_CUINFO"
        /*0018*/ 	.short	0x0002
        /*001a*/ 	.short	0x0064
        /*001c*/ 	.short	0x0082
	.zero		2


//--------------------- .nv.info                  --------------------------
	.section	.nv.info,"",@"SHT_CUDA_INFO"
	.align	4


	//----- nvinfo : EIATTR_REGCOUNT
	.align		4
        /*0000*/ 	.byte	0x04, 0x2f
        /*0002*/ 	.short	(.L_46 - .L_45)
	.align		4
.L_45:
        /*0004*/ 	.word	index@(_Z9swapLinesPdS_iii)
        /*0008*/ 	.word	0x00000020


	//----- nvinfo : EIATTR_FRAME_SIZE
	.align		4
.L_46:
        /*000c*/ 	.byte	0x04, 0x11
        /*000e*/ 	.short	(.L_48 - .L_47)
	.align		4
.L_47:
        /*0010*/ 	.word	index@(_Z9swapLinesPdS_iii)
        /*0014*/ 	.word	0x00000000


	//----- nvinfo : EIATTR_REGCOUNT
	.align		4
.L_48:
        /*0018*/ 	.byte	0x04, 0x2f
        /*001a*/ 	.short	(.L_50 - .L_49)
	.align		4
.L_49:
        /*001c*/ 	.word	index@(_Z14devideIdentityPdS_i)
        /*0020*/ 	.word	0x00000028


	//----- nvinfo : EIATTR_FRAME_SIZE
	.align		4
.L_50:
        /*0024*/ 	.byte	0x04, 0x11
        /*0026*/ 	.short	(.L_52 - .L_51)
	.align		4
.L_51:
        /*0028*/ 	.word	index@($__internal_2_$__cuda_sm20_div_rn_f64_full)
        /*002c*/ 	.word	0x00000000


	//----- nvinfo : EIATTR_FRAME_SIZE
	.align		4
.L_52:
        /*0030*/ 	.byte	0x04, 0x11
        /*0032*/ 	.short	(.L_54 - .L_53)
	.align		4
.L_53:
        /*0034*/ 	.word	index@(_Z14devideIdentityPdS_i)
        /*0038*/ 	.word	0x00000000


	//----- nvinfo : EIATTR_REGCOUNT
	.align		4
.L_54:
        /*003c*/ 	.byte	0x04, 0x2f
        /*003e*/ 	.short	(.L_56 - .L_55)
	.align		4
.L_55:
        /*0040*/ 	.word	index@(_Z12makeDownNullPdS_ii)
        /*0044*/ 	.word	0x0000002a


	//----- nvinfo : EIATTR_FRAME_SIZE
	.align		4
.L_56:
        /*0048*/ 	.byte	0x04, 0x11
        /*004a*/ 	.short	(.L_58 - .L_57)
	.align		4
.L_57:
        /*004c*/ 	.word	index@($__internal_1_$__cuda_sm20_div_rn_f64_full)
        /*0050*/ 	.word	0x00000000


	//----- nvinfo : EIATTR_FRAME_SIZE
	.align		4
.L_58:
        /*0054*/ 	.byte	0x04, 0x11
        /*0056*/ 	.short	(.L_60 - .L_59)
	.align		4
.L_59:
        /*0058*/ 	.word	index@(_Z12makeDownNullPdS_ii)
        /*005c*/ 	.word	0x00000000


	//----- nvinfo : EIATTR_REGCOUNT
	.align		4
.L_60:
        /*0060*/ 	.byte	0x04, 0x2f
        /*0062*/ 	.short	(.L_62 - .L_61)
	.align		4
.L_61:
        /*0064*/ 	.word	index@(_Z10makeUpNullPdS_ii)
        /*0068*/ 	.word	0x00000020


	//----- nvinfo : EIATTR_FRAME_SIZE
	.align		4
.L_62:
        /*006c*/ 	.byte	0x04, 0x11
        /*006e*/ 	.short	(.L_64 - .L_63)
	.align		4
.L_63:
        /*0070*/ 	.word	index@($__internal_0_$__cuda_sm20_div_rn_f64_full)
        /*0074*/ 	.word	0x00000000


	//----- nvinfo : EIATTR_FRAME_SIZE
	.align		4
.L_64:
        /*0078*/ 	.byte	0x04, 0x11
        /*007a*/ 	.short	(.L_66 - .L_65)
	.align		4
.L_65:
        /*007c*/ 	.word	index@(_Z10makeUpNullPdS_ii)
        /*0080*/ 	.word	0x00000000


	//----- nvinfo : EIATTR_REGCOUNT
	.align		4
.L_66:
        /*0084*/ 	.byte	0x04, 0x2f
        /*0086*/ 	.short	(.L_68 - .L_67)
	.align		4
.L_67:
        /*0088*/ 	.word	index@(_ZN6thrust24THRUST_300001_SM_1000_NS8cuda_cub4core6detail13_kernel_agentINS1_8__reduce11ReduceAgentINS0_12zip_iteratorIN4cuda3std3__45tupleIJNS0_10device_ptrIdEENS0_17counting_iteratorIlNS0_11use_defaultESF_SF_EEEEEEEPNSB_IJdlEEESJ_iNS1_9__extrema9arg_max_fIdl10ComparatorEEEEJSI_SK_iSO_EEEvDpT0_)
        /*008c*/ 	.word	0x00000020


	//----- nvinfo : EIATTR_FRAME_SIZE
	.align		4
.L_68:
        /*0090*/ 	.byte	0x04, 0x11
        /*0092*/ 	.short	(.L_70 - .L_69)
	.align		4
.L_69:
        /*0094*/ 	.word	index@(_ZN6thrust24THRUST_300001_SM_1000_NS8cuda_cub4core6detail13_kernel_agentINS1_8__reduce11ReduceAgentINS0_12zip_iteratorIN4cuda3std3__45tupleIJNS0_10device_ptrIdEENS0_17counting_iteratorIlNS0_11use_defaultESF_SF_EEEEEEEPNSB_IJdlEEESJ_iNS1_9__extrema9arg_max_fIdl10ComparatorEEEEJSI_SK_iSO_EEEvDpT0_)
        /*0098*/ 	.word	0x00000000


	//----- nvinfo : EIATTR_REGCOUNT
	.align		4
.L_70:
        /*009c*/ 	.byte	0x04, 0x2f
        /*009e*/ 	.short	(.L_72 - .L_71)
	.align		4
.L_71:
        /*00a0*/ 	.word	index@(_ZN6thrust24THRUST_300001_SM_1000_NS8cuda_cub4core6detail13_kernel_agentINS1_8__reduce11ReduceAgentINS0_12zip_iteratorIN4cuda3std3__45tupleIJNS0_10device_ptrIdEENS0_17counting_iteratorIlNS0_11use_defaultESF_SF_EEEEEEEPNSB_IJdlEEESJ_iNS1_9__extrema9arg_max_fIdl10ComparatorEEEEJSI_SK_iN3cub18CUB_300001_SM_100013GridEvenShareIiEENSR_9GridQueueIjEESO_EEEvDpT0_)
        /*00a4*/ 	.word	0x00000028


	//----- nvinfo : EIATTR_FRAME_SIZE
	.align		4
.L_72:
        /*00a8*/ 	.byte	0x04, 0x11
        /*00aa*/ 	.short	(.L_74 - .L_73)
	.align		4
.L_73:
        /*00ac*/ 	.word	index@(_ZN6thrust24THRUST_300001_SM_1000_NS8cuda_cub4core6detail13_kernel_agentINS1_8__reduce11ReduceAgentINS0_12zip_iteratorIN4cuda3std3__45tupleIJNS0_10device_ptrIdEENS0_17counting_iteratorIlNS0_11use_defaultESF_SF_EEEEEEEPNSB_IJdlEEESJ_iNS1_9__extrema9arg_max_fIdl10ComparatorEEEEJSI_SK_iN3cub18CUB_300001_SM_100013GridEvenShareIiEENSR_9GridQueueIjEESO_EEEvDpT0_)
        /*00b0*/ 	.word	0x00000000


	//----- nvinfo : EIATTR_REGCOUNT
	.align		4
.L_74:
        /*00b4*/ 	.byte	0x04, 0x2f
        /*00b6*/ 	.short	(.L_76 - .L_75)
	.align		4
.L_75:
        /*00b8*/ 	.word	index@(_ZN6thrust24THRUST_300001_SM_1000_NS8cuda_cub4core6detail13_kernel_agentINS1_8__reduce10DrainAgentIiEEJN3cub18CUB_300001_SM_10009GridQueueIjEEiEEEvDpT0_)
        /*00bc*/ 	.word	0x00000008


	//----- nvinfo : EIATTR_FRAME_SIZE
	.align		4
.L_76:
        /*00c0*/ 	.byte	0x04, 0x11
        /*00c2*/ 	.short	(.L_78 - .L_77)
	.align		4
.L_77:
        /*00c4*/ 	.word	index@(_ZN6thrust24THRUST_300001_SM_1000_NS8cuda_cub4core6detail13_kernel_agentINS1_8__reduce10DrainAgentIiEEJN3cub18CUB_300001_SM_10009GridQueueIjEEiEEEvDpT0_)
        /*00c8*/ 	.word	0x00000000


	//----- nvinfo : EIATTR_REGCOUNT
	.align		4
.L_78:
        /*00cc*/ 	.byte	0x04, 0x2f
        /*00ce*/ 	.short	(.L_80 - .L_79)
	.align		4
.L_79:
        /*00d0*/ 	.word	index@(_ZN6thrust24THRUST_300001_SM_1000_NS8cuda_cub4core6detail13_kernel_agentINS1_8__reduce11ReduceAgentIPN4cuda3std3__45tupleIJdlEEESC_SB_iNS1_9__extrema9arg_max_fIdl10ComparatorEEEEJSC_SC_iSG_EEEvDpT0_)
        /*00d4*/ 	.word	0x00000020


	//----- nvinfo : EIATTR_FRAME_SIZE
	.align		4
.L_80:
        /*00d8*/ 	.byte	0x04, 0x11
        /*00da*/ 	.short	(.L_82 - .L_81)
	.align		4
.L_81:
        /*00dc*/ 	.word	index@(_ZN6thrust24THRUST_300001_SM_1000_NS8cuda_cub4core6detail13_kernel_agentINS1_8__reduce11ReduceAgentIPN4cuda3std3__45tupleIJdlEEESC_SB_iNS1_9__extrema9arg_max_fIdl10ComparatorEEEEJSC_SC_iSG_EEEvDpT0_)
        /*00e0*/ 	.word	0x00000000


	//----- nvinfo : EIATTR_REGCOUNT
	.align		4
.L_82:
        /*00e4*/ 	.byte	0x04, 0x2f
        /*00e6*/ 	.short	(.L_84 - .L_83)
	.align		4
.L_83:
        /*00e8*/ 	.word	index@(_ZN6thrust24THRUST_300001_SM_1000_NS8cuda_cub4core6detail13_kernel_agentINS1_8__reduce11ReduceAgentINS0_12zip_iteratorIN4cuda3std3__45tupleIJNS0_10device_ptrIdEENS0_17counting_iteratorIlNS0_11use_defaultESF_SF_EEEEEEEPNSB_IJdlEEESJ_lNS1_9__extrema9arg_max_fIdl10ComparatorEEEEJSI_SK_lSO_EEEvDpT0_)
        /*00ec*/ 	.word	0x00000020


	//----- nvinfo : EIATTR_FRAME_SIZE
	.align		4
.L_84:
        /*00f0*/ 	.byte	0x04, 0x11
        /*00f2*/ 	.short	(.L_86 - .L_85)
	.align		4
.L_85:
        /*00f4*/ 	.word	index@(_ZN6thrust24THRUST_300001_SM_1000_NS8cuda_cub4core6detail13_kernel_agentINS1_8__reduce11ReduceAgentINS0_12zip_iteratorIN4cuda3std3__45tupleIJNS0_10device_ptrIdEENS0_17counting_iteratorIlNS0_11use_defaultESF_SF_EEEEEEEPNSB_IJdlEEESJ_lNS1_9__extrema9arg_max_fIdl10ComparatorEEEEJSI_SK_lSO_EEEvDpT0_)
        /*00f8*/ 	.word	0x00000000


	//----- nvinfo : EIATTR_REGCOUNT
	.align		4
.L_86:
        /*00fc*/ 	.byte	0x04, 0x2f
        /*00fe*/ 	.short	(.L_88 - .L_87)
	.align		4
.L_87:
        /*0100*/ 	.word	index@(_ZN6thrust24THRUST_300001_SM_1000_NS8cuda_cub4core6detail13_kernel_agentINS1_8__reduce11ReduceAgentINS0_12zip_iteratorIN4cuda3std3__45tupleIJNS0_10device_ptrIdEENS0_17counting_iteratorIlNS0_11use_defaultESF_SF_EEEEEEEPNSB_IJdlEEESJ_lNS1_9__extrema9arg_max_fIdl10ComparatorEEEEJSI_SK_lN3cub18CUB_300001_SM_100013GridEvenShareIlEENSR_9GridQueueIyEESO_EEEvDpT0_)
        /*0104*/ 	.word	0x00000020


	//----- nvinfo : EIATTR_FRAME_SIZE
	.align		4
.L_88:
        /*0108*/ 	.byte	0x04, 0x11
        /*010a*/ 	.short	(.L_90 - .L_89)
	.align		4
.L_89:
        /*010c*/ 	.word	index@(_ZN6thrust24THRUST_300001_SM_1000_NS8cuda_cub4core6detail13_kernel_agentINS1_8__reduce11ReduceAgentINS0_12zip_iteratorIN4cuda3std3__45tupleIJNS0_10device_ptrIdEENS0_17counting_iteratorIlNS0_11use_defaultESF_SF_EEEEEEEPNSB_IJdlEEESJ_lNS1_9__extrema9arg_max_fIdl10ComparatorEEEEJSI_SK_lN3cub18CUB_300001_SM_100013GridEvenShareIlEENSR_9GridQueueIyEESO_EEEvDpT0_)
        /*0110*/ 	.word	0x00000000


	//----- nvinfo : EIATTR_REGCOUNT
	.align		4
.L_90:
        /*0114*/ 	.byte	0x04, 0x2f
        /*0116*/ 	.short	(.L_92 - .L_91)
	.align		4
.L_91:
        /*0118*/ 	.word	index@(_ZN6thrust24THRUST_300001_SM_1000_NS8cuda_cub4core6detail13_kernel_agentINS1_8__reduce10DrainAgentIlEEJN3cub18CUB_300001_SM_10009GridQueueIyEElEEEvDpT0_)
        /*011c*/ 	.word	0x00000008


	//----- nvinfo : EIATTR_FRAME_SIZE
	.align		4
.L_92:
        /*0120*/ 	.byte	0x04, 0x11
        /*0122*/ 	.short	(.L_94 - .L_93)
	.align		4
.L_93:
        /*0124*/ 	.word	index@(_ZN6thrust24THRUST_300001_SM_1000_NS8cuda_cub4core6detail13_kernel_agentINS1_8__reduce10DrainAgentIlEEJN3cub18CUB_300001_SM_10009GridQueueIyEElEEEvDpT0_)
        /*0128*/ 	.word	0x00000000


	//----- nvinfo : EIATTR_REGCOUNT
	.align		4
.L_94:
        /*012c*/ 	.byte	0x04, 0x2f
        /*012e*/ 	.short	(.L_96 - .L_95)
	.align		4
.L_95:
        /*0130*/ 	.word	index@(_ZN6thrust24THRUST_300001_SM_1000_NS8cuda_cub4core6detail13_kernel_agentINS1_8__reduce11ReduceAgentIPN4cuda3std3__45tupleIJdlEEESC_SB_lNS1_9__extrema9arg_max_fIdl10ComparatorEEEEJSC_SC_iSG_EEEvDpT0_)
        /*0134*/ 	.word	0x00000020


	//----- nvinfo : EIATTR_FRAME_SIZE
	.align		4
.L_96:
        /*0138*/ 	.byte	0x04, 0x11
        /*013a*/ 	.short	(.L_98 - .L_97)
	.align		4
.L_97:
        /*013c*/ 	.word	index@(_ZN6thrust24THRUST_300001_SM_1000_NS8cuda_cub4core6detail13_kernel_agentINS1_8__reduce11ReduceAgentIPN4cuda3std3__45tupleIJdlEEESC_SB_lNS1_9__extrema9arg_max_fIdl10ComparatorEEEEJSC_SC_iSG_EEEvDpT0_)
        /*0140*/ 	.word	0x00000000


	//----- nvinfo : EIATTR_REGCOUNT
	.align		4
.L_98:
        /*0144*/ 	.byte	0x04, 0x2f
        /*0146*/ 	.short	(.L_100 - .L_99)
	.align		4
.L_99:
        /*0148*/ 	.word	index@(_ZN3cub18CUB_300001_SM_10006detail11EmptyKernelIvEEvv)
        /*014c*/ 	.word	0x00000004


	//----- nvinfo : EIATTR_FRAME_SIZE
	.align		4
.L_100:
        /*0150*/ 	.byte	0x04, 0x11
        /*0152*/ 	.short	(.L_102 - .L_101)
	.align		4
.L_101:
        /*0154*/ 	.word	index@(_ZN3cub18CUB_300001_SM_10006detail11EmptyKernelIvEEvv)
        /*0158*/ 	.word	0x00000000


	//----- nvinfo : EIATTR_MIN_STACK_SIZE
	.align		4
.L_102:
        /*015c*/ 	.byte	0x04, 0x12
        /*015e*/ 	.short	(.L_104 - .L_103)
	.align		4
.L_103:
        /*0160*/ 	.word	index@(_ZN3cub18CUB_300001_SM_10006detail11EmptyKernelIvEEvv)
        /*0164*/ 	.word	0x00000000


	//----- nvinfo : EIATTR_MIN_STACK_SIZE
	.align		4
.L_104:
        /*0168*/ 	.byte	0x04, 0x12
        /*016a*/ 	.short	(.L_106 - .L_105)
	.align		4
.L_105:
        /*016c*/ 	.word	index@(_ZN6thrust24THRUST_300001_SM_1000_NS8cuda_cub4core6detail13_kernel_agentINS1_8__reduce11ReduceAgentIPN4cuda3std3__45tupleIJdlEEESC_SB_lNS1_9__extrema9arg_max_fIdl10ComparatorEEEEJSC_SC_iSG_EEEvDpT0_)
        /*0170*/ 	.word	0x00000000


	//----- nvinfo : EIATTR_MIN_STACK_SIZE
	.align		4
.L_106:
        /*0174*/ 	.byte	0x04, 0x12
        /*0176*/ 	.short	(.L_108 - .L_107)
	.align		4
.L_107:
        /*0178*/ 	.word	index@(_ZN6thrust24THRUST_300001_SM_1000_NS8cuda_cub4core6detail13_kernel_agentINS1_8__reduce10DrainAgentIlEEJN3cub18CUB_300001_SM_10009GridQueueIyEElEEEvDpT0_)
        /*017c*/ 	.word	0x00000000


	//----- nvinfo : EIATTR_MIN_STACK_SIZE
	.align		4
.L_108:
        /*0180*/ 	.byte	0x04, 0x12
        /*0182*/ 	.short	(.L_110 - .L_109)
	.align		4
.L_109:
        /*0184*/ 	.word	index@(_ZN6thrust24THRUST_300001_SM_1000_NS8cuda_cub4core6detail13_kernel_agentINS1_8__reduce11ReduceAgentINS0_12zip_iteratorIN4cuda3std3__45tupleIJNS0_10device_ptrIdEENS0_17counting_iteratorIlNS0_11use_defaultESF_SF_EEEEEEEPNSB_IJdlEEESJ_lNS1_9__extrema9arg_max_fIdl10ComparatorEEEEJSI_SK_lN3cub18CUB_300001_SM_100013GridEvenShareIlEENSR_9GridQueueIyEESO_EEEvDpT0_)
        /*0188*/ 	.word	0x00000000


	//----- nvinfo : EIATTR_MIN_STACK_SIZE
	.align		4
.L_110:
        /*018c*/ 	.byte	0x04, 0x12
        /*018e*/ 	.short	(.L_112 - .L_111)
	.align		4
.L_111:
        /*0190*/ 	.word	index@(_ZN6thrust24THRUST_300001_SM_1000_NS8cuda_cub4core6detail13_kernel_agentINS1_8__reduce11ReduceAgentINS0_12zip_iteratorIN4cuda3std3__45tupleIJNS0_10device_ptrIdEENS0_17counting_iteratorIlNS0_11use_defaultESF_SF_EEEEEEEPNSB_IJdlEEESJ_lNS1_9__extrema9arg_max_fIdl10ComparatorEEEEJSI_SK_lSO_EEEvDpT0_)
        /*0194*/ 	.word	0x00000000


	//----- nvinfo : EIATTR_MIN_STACK_SIZE
	.align		4
.L_112:
        /*0198*/ 	.byte	0x04, 0x12
        /*019a*/ 	.short	(.L_114 - .L_113)
	.align		4
.L_113:
        /*019c*/ 	.word	index@(_ZN6thrust24THRUST_300001_SM_1000_NS8cuda_cub4core6detail13_kernel_agentINS1_8__reduce11ReduceAgentIPN4cuda3std3__45tupleIJdlEEESC_SB_iNS1_9__extrema9arg_max_fIdl10ComparatorEEEEJSC_SC_iSG_EEEvDpT0_)
        /*01a0*/ 	.word	0x00000000


	//----- nvinfo : EIATTR_MIN_STACK_SIZE
	.align		4
.L_114:
        /*01a4*/ 	.byte	0x04, 0x12
        /*01a6*/ 	.short	(.L_116 - .L_115)
	.align		4
.L_115:
        /*01a8*/ 	.word	index@(_ZN6thrust24THRUST_300001_SM_1000_NS8cuda_cub4core6detail13_kernel_agentINS1_8__reduce10DrainAgentIiEEJN3cub18CUB_300001_SM_10009GridQueueIjEEiEEEvDpT0_)
        /*01ac*/ 	.word	0x00000000


	//----- nvinfo : EIATTR_MIN_STACK_SIZE
	.align		4
.L_116:
        /*01b0*/ 	.byte	0x04, 0x12
        /*01b2*/ 	.short	(.L_118 - .L_117)
	.align		4
.L_117:
        /*01b4*/ 	.word	index@(_ZN6thrust24THRUST_300001_SM_1000_NS8cuda_cub4core6detail13_kernel_agentINS1_8__reduce11ReduceAgentINS0_12zip_iteratorIN4cuda3std3__45tupleIJNS0_10device_ptrIdEENS0_17counting_iteratorIlNS0_11use_defaultESF_SF_EEEEEEEPNSB_IJdlEEESJ_iNS1_9__extrema9arg_max_fIdl10ComparatorEEEEJSI_SK_iN3cub18CUB_300001_SM_100013GridEvenShareIiEENSR_9GridQueueIjEESO_EEEvDpT0_)
        /*01b8*/ 	.word	0x00000000


	//----- nvinfo : EIATTR_MIN_STACK_SIZE
	.align		4
.L_118:
        /*01bc*/ 	.byte	0x04, 0x12
        /*01be*/ 	.short	(.L_120 - .L_119)
	.align		4
.L_119:
        /*01c0*/ 	.word	index@(_ZN6thrust24THRUST_300001_SM_1000_NS8cuda_cub4core6detail13_kernel_agentINS1_8__reduce11ReduceAgentINS0_12zip_iteratorIN4cuda3std3__45tupleIJNS0_10device_ptrIdEENS0_17counting_iteratorIlNS0_11use_defaultESF_SF_EEEEEEEPNSB_IJdlEEESJ_iNS1_9__extrema9arg_max_fIdl10ComparatorEEEEJSI_SK_iSO_EEEvDpT0_)
        /*01c4*/ 	.word	0x00000000


	//----- nvinfo : EIATTR_MIN_STACK_SIZE
	.align		4
.L_120:
        /*01c8*/ 	.byte	0x04, 0x12
        /*01ca*/ 	.short	(.L_122 - .L_121)
	.align		4
.L_121:
        /*01cc*/ 	.word	index@(_Z10makeUpNullPdS_ii)
        /*01d0*/ 	.word	0x00000000


	//----- nvinfo : EIATTR_MIN_STACK_SIZE
	.align		4
.L_122:
        /*01d4*/ 	.byte	0x04, 0x12
        /*01d6*/ 	.short	(.L_124 - .L_123)
	.align		4
.L_123:
        /*01d8*/ 	.word	index@(_Z12makeDownNullPdS_ii)
        /*01dc*/ 	.word	0x00000000


	//----- nvinfo : EIATTR_MIN_STACK_SIZE
	.align		4
.L_124:
        /*01e0*/ 	.byte	0x04, 0x12
        /*01e2*/ 	.short	(.L_126 - .L_125)
	.align		4
.L_125:
        /*01e4*/ 	.word	index@(_Z14devideIdentityPdS_i)
        /*01e8*/ 	.word	0x00000000


	//----- nvinfo : EIATTR_MIN_STACK_SIZE
	.align		4
.L_126:
        /*01ec*/ 	.byte	0x04, 0x12
        /*01ee*/ 	.short	(.L_128 - .L_127)
	.align		4
.L_127:
        /*01f0*/ 	.word	index@(_Z9swapLinesPdS_iii)
        /*01f4*/ 	.word	0x00000000
.L_128:


//--------------------- .nv.compat                --------------------------
	.section	.nv.compat,"",@"SHT_CUDA_COMPAT_INFO"
	.align	4
        /*0000*/ 	.byte	0x02, 0x09, 0x00, 0x00, 0x02, 0x02, 0x01, 0x00, 0x02, 0x05, 0x05, 0x00, 0x03, 0x07, 0x01, 0x01
        /*0010*/ 	.byte	0x02, 0x03, 0x00, 0x00, 0x02, 0x06, 0x01, 0x00, 0x04, 0x0b, 0x08, 0x00, 0x01, 0x00, 0x00, 0x00
        /*0020*/ 	.byte	0x00, 0x00, 0x00, 0x00


//--------------------- .nv.info._ZN3cub18CUB_300001_SM_10006detail11EmptyKernelIvEEvv --------------------------
	.section	.nv.info._ZN3cub18CUB_300001_SM_10006detail11EmptyKernelIvEEvv,"",@"SHT_CUDA_INFO"
	.sectionflags	@""
	.align	4


	//----- nvinfo : EIATTR_CUDA_API_VERSION
	.align		4
        /*0000*/ 	.byte	0x04, 0x37
        /*0002*/ 	.short	(.L_130 - .L_129)
.L_129:
        /*0004*/ 	.word	0x00000082


	//----- nvinfo : EIATTR_SPARSE_MMA_MASK
	.align		4
.L_130:
        /*0008*/ 	.byte	0x03, 0x50
        /*000a*/ 	.short	0x0000


	//----- nvinfo : EIATTR_MAXREG_COUNT
	.align		4
        /*000c*/ 	.byte	0x03, 0x1b
        /*000e*/ 	.short	0x00ff


	//----- nvinfo : EIATTR_MERCURY_ISA_VERSION
	.align		4
        /*0010*/ 	.byte	0x03, 0x5f
        /*0012*/ 	.short	0x0101


	//----- nvinfo : EIATTR_VRC_CTA_INIT_COUNT
	.align		4
        /*0014*/ 	.byte	0x02, 0x4a
	.zero		1
	.zero		1


	//----- nvinfo : EIATTR_EXIT_INSTR_OFFSETS
	.align		4
        /*0018*/ 	.byte	0x04, 0x1c
        /*001a*/ 	.short	(.L_132 - .L_131)


	//   ....[0]....
.L_131:
        /*001c*/ 	.word	0x00000010


	//----- nvinfo : EIATTR_SW_WAR
	.align		4
.L_132:
        /*0020*/ 	.byte	0x04, 0x36
        /*0022*/ 	.short	(.L_134 - .L_133)
.L_133:
        /*0024*/ 	.word	0x00000008
.L_134:


//--------------------- .nv.info._ZN6thrust24THRUST_300001_SM_1000_NS8cuda_cub4core6detail13_kernel_agentINS1_8__reduce11ReduceAgentIPN4cuda3std3__45tupleIJdlEEESC_SB_lNS1_9__extrema9arg_max_fIdl10ComparatorEEEEJSC_SC_iSG_EEEvDpT0_ --------------------------
	.section	.nv.info._ZN6thrust24THRUST_300001_SM_1000_NS8cuda_cub4core6detail13_kernel_agentINS1_8__reduce11ReduceAgentIPN4cuda3std3__45tupleIJdlEEESC_SB_lNS1_9__extrema9arg_max_fIdl10ComparatorEEEEJSC_SC_iSG_EEEvDpT0_,"",@"SHT_CUDA_INFO"
	.sectionflags	@""
	.align	4


	//----- nvinfo : EIATTR_CUDA_API_VERSION
	.align		4
        /*0000*/ 	.byte	0x04, 0x37
        /*0002*/ 	.short	(.L_136 - .L_135)
.L_135:
        /*0004*/ 	.word	0x00000082


	//----- nvinfo : EIATTR_KPARAM_INFO
	.align		4
.L_136:
        /*0008*/ 	.byte	0x04, 0x17
        /*000a*/ 	.short	(.L_138 - .L_137)
.L_137:
        /*000c*/ 	.word	0x00000000
        /*0010*/ 	.short	0x0003
        /*0012*/ 	.short	0x0014
        /*0014*/ 	.byte	0x00, 0xf0, 0x05, 0x00


	//----- nvinfo : EIATTR_KPARAM_INFO
	.align		4
.L_138:
        /*0018*/ 	.byte	0x04, 0x17
        /*001a*/ 	.short	(.L_140 - .L_139)
.L_139:
        /*001c*/ 	.word	0x00000000
        /*0020*/ 	.short	0x0002
        /*0022*/ 	.short	0x0010
        /*0024*/ 	.byte	0x00, 0xf0, 0x11, 0x00


	//----- nvinfo : EIATTR_KPARAM_INFO
	.align		4
.L_140:
        /*0028*/ 	.byte	0x04, 0x17
        /*002a*/ 	.short	(.L_142 - .L_141)
.L_141:
        /*002c*/ 	.word	0x00000000
        /*0030*/ 	.short	0x0001
        /*0032*/ 	.short	0x0008
        /*0034*/ 	.byte	0x00, 0xf5, 0x21, 0x00


	//----- nvinfo : EIATTR_KPARAM_INFO
	.align		4
.L_142:
        /*0038*/ 	.byte	0x04, 0x17
        /*003a*/ 	.short	(.L_144 - .L_143)
.L_143:
        /*003c*/ 	.word	0x00000000
        /*0040*/ 	.short	0x0000
        /*0042*/ 	.short	0x0000
        /*0044*/ 	.byte	0x00, 0xf5, 0x21, 0x00


	//----- nvinfo : EIATTR_SPARSE_MMA_MASK
	.align		4
.L_144:
        /*0048*/ 	.byte	0x03, 0x50
        /*004a*/ 	.short	0x0000


	//----- nvinfo : EIATTR_MAXREG_COUNT
	.align		4
        /*004c*/ 	.byte	0x03, 0x1b
        /*004e*/ 	.short	0x00ff


	//----- nvinfo : EIATTR_NUM_BARRIERS
	.align		4
        /*0050*/ 	.byte	0x02, 0x4c
        /*0052*/ 	.byte	0x01
	.zero		1


	//----- nvinfo : EIATTR_MERCURY_ISA_VERSION
	.align		4
        /*0054*/ 	.byte	0x03, 0x5f
        /*0056*/ 	.short	0x0101


	//----- nvinfo : EIATTR_COOP_GROUP_MASK_REGIDS
	.align		4
        /*0058*/ 	.byte	0x04, 0x29
        /*005a*/ 	.short	(.L_146 - .L_145)


	//   ....[0]....
.L_145:
        /*005c*/ 	.word	0xffffffff


	//   ....[1]....
        /*0060*/ 	.word	0xffffffff


	//   ....[2]....
        /*0064*/ 	.word	0xffffffff


	//   ....[3]....
        /*0068*/ 	.word	0xffffffff


	//   ....[4]....
        /*006c*/ 	.word	0xffffffff


	//   ....[5]....
        /*0070*/ 	.word	0xffffffff


	//   ....[6]....
        /*0074*/ 	.word	0xffffffff


	//   ....[7]....
        /*0078*/ 	.word	0xffffffff


	//   ....[8]....
        /*007c*/ 	.word	0xffffffff


	//   ....[9]....
        /*0080*/ 	.word	0xffffffff


	//   ....[10]....
        /*0084*/ 	.word	0xffffffff


	//   ....[11]....
        /*0088*/ 	.word	0xffffffff


	//   ....[12]....
        /*008c*/ 	.word	0xffffffff


	//   ....[13]....
        /*0090*/ 	.word	0xffffffff


	//   ....[14]....
        /*0094*/ 	.word	0xffffffff


	//   ....[15]....
        /*0098*/ 	.word	0xffffffff


	//   ....[16]....
        /*009c*/ 	.word	0xffffffff


	//   ....[17]....
        /*00a0*/ 	.word	0xffffffff


	//   ....[18]....
        /*00a4*/ 	.word	0xffffffff


	//   ....[19]....
        /*00a8*/ 	.word	0xffffffff


	//   ....[20]....
        /*00ac*/ 	.word	0xffffffff


	//   ....[21]....
        /*00b0*/ 	.word	0xffffffff


	//   ....[22]....
        /*00b4*/ 	.word	0xffffffff


	//   ....[23]....
        /*00b8*/ 	.word	0xffffffff


	//   ....[24]....
        /*00bc*/ 	.word	0xffffffff


	//   ....[25]....
        /*00c0*/ 	.word	0xffffffff


	//   ....[26]....
        /*00c4*/ 	.word	0xffffffff


	//   ....[27]....
        /*00c8*/ 	.word	0xffffffff


	//   ....[28]....
        /*00cc*/ 	.word	0xffffffff


	//   ....[29]....
        /*00d0*/ 	.word	0xffffffff


	//   ....[30]....
        /*00d4*/ 	.word	0xffffffff


	//   ....[31]....
        /*00d8*/ 	.word	0xffffffff


	//   ....[32]....
        /*00dc*/ 	.word	0xffffffff


	//   ....[33]....
        /*00e0*/ 	.word	0xffffffff


	//   ....[34]....
        /*00e4*/ 	.word	0xffffffff


	//   ....[35]....
        /*00e8*/ 	.word	0xffffffff


	//   ....[36]....
        /*00ec*/ 	.word	0xffffffff


	//   ....[37]....
        /*00f0*/ 	.word	0xffffffff


	//   ....[38]....
        /*00f4*/ 	.word	0xffffffff


	//   ....[39]....
        /*00f8*/ 	.word	0xffffffff


	//   ....[40]....
        /*00fc*/ 	.word	0xffffffff


	//   ....[41]....
        /*0100*/ 	.word	0xffffffff


	//   ....[42]....
        /*0104*/ 	.word	0xffffffff


	//   ....[43]....
        /*0108*/ 	.word	0xffffffff


	//   ....[44]....
        /*010c*/ 	.word	0xffffffff


	//   ....[45]....
        /*0110*/ 	.word	0xffffffff


	//   ....[46]....
        /*0114*/ 	.word	0xffffffff


	//   ....[47]....
        /*0118*/ 	.word	0xffffffff


	//   ....[48]....
        /*011c*/ 	.word	0xffffffff


	//   ....[49]....
        /*0120*/ 	.word	0xffffffff


	//   ....[50]....
        /*0124*/ 	.word	0xffffffff


	//   ....[51]....
        /*0128*/ 	.word	0xffffffff


	//   ....[52]....
        /*012c*/ 	.word	0xffffffff


	//   ....[53]....
        /*0130*/ 	.word	0xffffffff


	//   ....[54]....
        /*0134*/ 	.word	0xffffffff


	//   ....[55]....
        /*0138*/ 	.word	0xffffffff


	//   ....[56]....
        /*013c*/ 	.word	0xffffffff


	//   ....[57]....
        /*0140*/ 	.word	0xffffffff


	//   ....[58]....
        /*0144*/ 	.word	0xffffffff


	//   ....[59]....
        /*0148*/ 	.word	0xffffffff


	//----- nvinfo : EIATTR_COOP_GROUP_INSTR_OFFSETS
	.align		4
.L_146:
        /*014c*/ 	.byte	0x04, 0x28
        /*014e*/ 	.short	(.L_148 - .L_147)


	//   ....[0]....
.L_147:
        /*0150*/ 	.word	0x00000b70


	//   ....[1]....
        /*0154*/ 	.word	0x00000ba0


	//   ....[2]....
        /*0158*/ 	.word	0x00000bc0


	//   ....[3]....
        /*015c*/ 	.word	0x00000bd0


	//   ....[4]....
        /*0160*/ 	.word	0x00000d60


	//   ....[5]....
        /*0164*/ 	.word	0x00000d90


	//   ....[6]....
        /*0168*/ 	.word	0x00000dc0


	//   ....[7]....
        /*016c*/ 	.word	0x00000de0


	//   ....[8]....
        /*0170*/ 	.word	0x00000f60


	//   ....[9]....
        /*0174*/ 	.word	0x00000f90


	//   ....[10]....
        /*0178*/ 	.word	0x00000fc0


	//   ....[11]....
        /*017c*/ 	.word	0x00000fe0


	//   ....[12]....
        /*0180*/ 	.word	0x00001160


	//   ....[13]....
        /*0184*/ 	.word	0x00001190


	//   ....[14]....
        /*0188*/ 	.word	0x000011c0


	//   ....[15]....
        /*018c*/ 	.word	0x000011e0


	//   ....[16]....
        /*0190*/ 	.word	0x00001360


	//   ....[17]....
        /*0194*/ 	.word	0x00001390


	//   ....[18]....
        /*0198*/ 	.word	0x000013c0


	//   ....[19]....
        /*019c*/ 	.word	0x000013e0


	//   ....[20]....
        /*01a0*/ 	.word	0x00002140


	//   ....[21]....
        /*01a4*/ 	.word	0x00002150


	//   ....[22]....
        /*01a8*/ 	.word	0x00002160


	//   ....[23]....
        /*01ac*/ 	.word	0x00002180


	//   ....[24]....
        /*01b0*/ 	.word	0x00002300


	//   ....[25]....
        /*01b4*/ 	.word	0x00002340


	//   ....[26]....
        /*01b8*/ 	.word	0x00002370


	//   ....[27]....
        /*01bc*/ 	.word	0x00002390


	//   ....[28]....
        /*01c0*/ 	.word	0x00002510


	//   ....[29]....
        /*01c4*/ 	.word	0x00002550


	//   ....[30]....
        /*01c8*/ 	.word	0x00002580


	//   ....[31]....
        /*01cc*/ 	.word	0x000025a0


	//   ....[32]....
        /*01d0*/ 	.word	0x00002720


	//   ....[33]....
        /*01d4*/ 	.word	0x00002760


	//   ....[34]....
        /*01d8*/ 	.word	0x00002790


	//   ....[35]....
        /*01dc*/ 	.word	0x000027b0


	//   ....[36]....
        /*01e0*/ 	.word	0x00002930


	//   ....[37]....
        /*01e4*/ 	.word	0x00002970


	//   ....[38]....
        /*01e8*/ 	.word	0x000029a0


	//   ....[39]....
        /*01ec*/ 	.word	0x000029c0


	//   ....[40]....
        /*01f0*/ 	.word	0x00005760


	//   ....[41]....
        /*01f4*/ 	.word	0x00005790


	//   ....[42]....
        /*01f8*/ 	.word	0x000057b0


	//   ....[43]....
        /*01fc*/ 	.word	0x000057c0


	//   ....[44]....
        /*0200*/ 	.word	0x00005950


	//   ....[45]....
        /*0204*/ 	.word	0x00005980


	//   ....[46]....
        /*0208*/ 	.word	0x000059b0


	//   ....[47]....
        /*020c*/ 	.word	0x000059d0


	//   ....[48]....
        /*0210*/ 	.word	0x00005b50


	//   ....[49]....
        /*0214*/ 	.word	0x00005b80


	//   ....[50]....
        /*0218*/ 	.word	0x00005bb0


	//   ....[51]....
        /*021c*/ 	.word	0x00005bd0


	//   ....[52]....
        /*0220*/ 	.word	0x00005d50


	//   ....[53]....
        /*0224*/ 	.word	0x00005d80


	//   ....[54]....
        /*0228*/ 	.word	0x00005db0


	//   ....[55]....
        /*022c*/ 	.word	0x00005dd0


	//   ....[56]....
        /*0230*/ 	.word	0x00005f50


	//   ....[57]....
        /*0234*/ 	.word	0x00005f80


	//   ....[58]....
        /*0238*/ 	.word	0x00005fb0


	//   ....[59]....
        /*023c*/ 	.word	0x00005fd0


	//----- nvinfo : EIATTR_VRC_CTA_INIT_COUNT
	.align		4
.L_148:
        /*0240*/ 	.byte	0x02, 0x4a
	.zero		1
	.zero		1


	//----- nvinfo : EIATTR_EXIT_INSTR_OFFSETS
	.align		4
        /*0244*/ 	.byte	0x04, 0x1c
        /*0246*/ 	.short	(.L_150 - .L_149)


	//   ....[0]....
.L_149:
        /*0248*/ 	.word	0x00000030


	//   ....[1]....
        /*024c*/ 	.word	0x00006c70


	//   ....[2]....
        /*0250*/ 	.word	0x00006cb0


	//----- nvinfo : EIATTR_MAX_THREADS
	.align		4
.L_150:
        /*0254*/ 	.byte	0x04, 0x05
        /*0256*/ 	.short	(.L_152 - .L_151)
.L_151:
        /*0258*/ 	.word	0x00000100
        /*025c*/ 	.word	0x00000001
        /*0260*/ 	.word	0x00000001


	//----- nvinfo : EIATTR_CRS_STACK_SIZE
	.align		4
.L_152:
        /*0264*/ 	.byte	0x04, 0x1e
        /*0266*/ 	.short	(.L_154 - .L_153)
.L_153:
        /*0268*/ 	.word	0x00000000


	//----- nvinfo : EIATTR_CBANK_PARAM_SIZE
	.align		4
.L_154:
        /*026c*/ 	.byte	0x03, 0x19
        /*026e*/ 	.short	0x0015


	//----- nvinfo : EIATTR_PARAM_CBANK
	.align		4
        /*0270*/ 	.byte	0x04, 0x0a
        /*0272*/ 	.short	(.L_156 - .L_155)
	.align		4
.L_155:
        /*0274*/ 	.word	index@(.nv.constant0._ZN6thrust24THRUST_300001_SM_1000_NS8cuda_cub4core6detail13_kernel_agentINS1_8__reduce11ReduceAgentIPN4cuda3std3__45tupleIJdlEEESC_SB_lNS1_9__extrema9arg_max_fIdl10ComparatorEEEEJSC_SC_iSG_EEEvDpT0_)
        /*0278*/ 	.short	0x0380
        /*027a*/ 	.short	0x0015


	//----- nvinfo : EIATTR_SW_WAR
	.align		4
.L_156:
        /*027c*/ 	.byte	0x04, 0x36
        /*027e*/ 	.short	(.L_158 - .L_157)
.L_157:
        /*0280*/ 	.word	0x00000008
.L_158:


//--------------------- .nv.info._ZN6thrust24THRUST_300001_SM_1000_NS8cuda_cub4core6detail13_kernel_agentINS1_8__reduce10DrainAgentIlEEJN3cub18CUB_300001_SM_10009GridQueueIyEElEEEvDpT0_ --------------------------
	.section	.nv.info._ZN6thrust24THRUST_300001_SM_1000_NS8cuda_cub4core6detail13_kernel_agentINS1_8__reduce10DrainAgentIlEEJN3cub18CUB_300001_SM_10009GridQueueIyEElEEEvDpT0_,"",@"SHT_CUDA_INFO"
	.sectionflags	@""
	.align	4


	//----- nvinfo : EIATTR_CUDA_API_VERSION
	.align		4
        /*0000*/ 	.byte	0x04, 0x37
        /*0002*/ 	.short	(.L_160 - .L_159)
.L_159:
        /*0004*/ 	.word	0x00000082


	//----- nvinfo : EIATTR_KPARAM_INFO
	.align		4
.L_160:
        /*0008*/ 	.byte	0x04, 0x17
        /*000a*/ 	.short	(.L_162 - .L_161)
.L_161:
        /*000c*/ 	.word	0x00000000
        /*0010*/ 	.short	0x0001
        /*0012*/ 	.short	0x0008
        /*0014*/ 	.byte	0x00, 0xf0, 0x21, 0x00


	//----- nvinfo : EIATTR_KPARAM_INFO
	.align		4
.L_162:
        /*0018*/ 	.byte	0x04, 0x17
        /*001a*/ 	.short	(.L_164 - .L_163)
.L_163:
        /*001c*/ 	.word	0x00000000
        /*0020*/ 	.short	0x0000
        /*0022*/ 	.short	0x0000
        /*0024*/ 	.byte	0x00, 0xf0, 0x21, 0x00


	//----- nvinfo : EIATTR_SPARSE_MMA_MASK
	.align		4
.L_164:
        /*0028*/ 	.byte	0x03, 0x50
        /*002a*/ 	.short	0x0000


	//----- nvinfo : EIATTR_MAXREG_COUNT
	.align		4
        /*002c*/ 	.byte	0x03, 0x1b
        /*002e*/ 	.short	0x00ff


	//----- nvinfo : EIATTR_MERCURY_ISA_VERSION
	.align		4
        /*0030*/ 	.byte	0x03, 0x5f
        /*0032*/ 	.short	0x0101


	//----- nvinfo : EIATTR_VRC_CTA_INIT_COUNT
	.align		4
        /*0034*/ 	.byte	0x02, 0x4a
	.zero		1
	.zero		1


	//----- nvinfo : EIATTR_EXIT_INSTR_OFFSETS
	.align		4
        /*0038*/ 	.byte	0x04, 0x1c
        /*003a*/ 	.short	(.L_166 - .L_165)


	//   ....[0]....
.L_165:
        /*003c*/ 	.word	0x00000060


	//----- nvinfo : EIATTR_MAX_THREADS
	.align		4
.L_166:
        /*0040*/ 	.byte	0x04, 0x05
        /*0042*/ 	.short	(.L_168 - .L_167)
.L_167:
        /*0044*/ 	.word	0x00000001
        /*0048*/ 	.word	0x00000001
        /*004c*/ 	.word	0x00000001


	//----- nvinfo : EIATTR_CBANK_PARAM_SIZE
	.align		4
.L_168:
        /*0050*/ 	.byte	0x03, 0x19
        /*0052*/ 	.short	0x0010


	//----- nvinfo : EIATTR_PARAM_CBANK
	.align		4
        /*0054*/ 	.byte	0x04, 0x0a
        /*0056*/ 	.short	(.L_170 - .L_169)
	.align		4
.L_169:
        /*0058*/ 	.word	index@(.nv.constant0._ZN6thrust24THRUST_300001_SM_1000_NS8cuda_cub4core6detail13_kernel_agentINS1_8__reduce10DrainAgentIlEEJN3cub18CUB_300001_SM_10009GridQueueIyEElEEEvDpT0_)
        /*005c*/ 	.short	0x0380
        /*005e*/ 	.short	0x0010


	//----- nvinfo : EIATTR_SW_WAR
	.align		4
.L_170:
        /*0060*/ 	.byte	0x04, 0x36
        /*0062*/ 	.short	(.L_172 - .L_171)
.L_171:
        /*0064*/ 	.word	0x00000008
.L_172:


//--------------------- .nv.info._ZN6thrust24THRUST_300001_SM_1000_NS8cuda_cub4core6detail13_kernel_agentINS1_8__reduce11ReduceAgentINS0_12zip_iteratorIN4cuda3std3__45tupleIJNS0_10device_ptrIdEENS0_17counting_iteratorIlNS0_11use_defaultESF_SF_EEEEEEEPNSB_IJdlEEESJ_lNS1_9__extrema9arg_max_fIdl10ComparatorEEEEJSI_SK_lN3cub18CUB_300001_SM_100013GridEvenShareIlEENSR_9GridQueueIyEESO_EEEvDpT0_ --------------------------
	.section	.nv.info._ZN6thrust24THRUST_300001_SM_1000_NS8cuda_cub4core6detail13_kernel_agentINS1_8__reduce11ReduceAgentINS0_12zip_iteratorIN4cuda3std3__45tupleIJNS0_10device_ptrIdEENS0_17counting_iteratorIlNS0_11use_defaultESF_SF_EEEEEEEPNSB_IJdlEEESJ_lNS1_9__extrema9arg_max_fIdl10ComparatorEEEEJSI_SK_lN3cub18CUB_300001_SM_100013GridEvenShareIlEENSR_9GridQueueIyEESO_EEEvDpT0_,"",@"SHT_CUDA_INFO"
	.sectionflags	@""
	.align	4


	//----- nvinfo : EIATTR_CUDA_API_VERSION
	.align		4
        /*0000*/ 	.byte	0x04, 0x37
        /*0002*/ 	.short	(.L_174 - .L_173)
.L_173:
        /*0004*/ 	.word	0x00000082


	//----- nvinfo : EIATTR_KPARAM_INFO
	.align		4
.L_174:
        /*0008*/ 	.byte	0x04, 0x17
        /*000a*/ 	.short	(.L_176 - .L_175)
.L_175:
        /*000c*/ 	.word	0x00000000
        /*0010*/ 	.short	0x0005
        /*0012*/ 	.short	0x0070
        /*0014*/ 	.byte	0x00, 0xf0, 0x05, 0x00


	//----- nvinfo : EIATTR_KPARAM_INFO
	.align		4
.L_176:
        /*0018*/ 	.byte	0x04, 0x17
        /*001a*/ 	.short	(.L_178 - .L_177)
.L_177:
        /*001c*/ 	.word	0x00000000
        /*0020*/ 	.short	0x0004
        /*0022*/ 	.short	0x0068
        /*0024*/ 	.byte	0x00, 0xf0, 0x21, 0x00


	//----- nvinfo : EIATTR_KPARAM_INFO
	.align		4
.L_178:
        /*0028*/ 	.byte	0x04, 0x17
        /*002a*/ 	.short	(.L_180 - .L_179)
.L_179:
        /*002c*/ 	.word	0x00000000
        /*0030*/ 	.short	0x0003
        /*0032*/ 	.short	0x0020
        /*0034*/ 	.byte	0x00, 0xf0, 0x21, 0x01


	//----- nvinfo : EIATTR_KPARAM_INFO
	.align		4
.L_180:
        /*0038*/ 	.byte	0x04, 0x17
        /*003a*/ 	.short	(.L_182 - .L_181)
.L_181:
        /*003c*/ 	.word	0x00000000
        /*0040*/ 	.short	0x0002
        /*0042*/ 	.short	0x0018
        /*0044*/ 	.byte	0x00, 0xf0, 0x21, 0x00


	//----- nvinfo : EIATTR_KPARAM_INFO
	.align		4
.L_182:
        /*0048*/ 	.byte	0x04, 0x17
        /*004a*/ 	.short	(.L_184 - .L_183)
.L_183:
        /*004c*/ 	.word	0x00000000
        /*0050*/ 	.short	0x0001
        /*0052*/ 	.short	0x0010
        /*0054*/ 	.byte	0x00, 0xf5, 0x21, 0x00


	//----- nvinfo : EIATTR_KPARAM_INFO
	.align		4
.L_184:
        /*0058*/ 	.byte	0x04, 0x17
        /*005a*/ 	.short	(.L_186 - .L_185)
.L_185:
        /*005c*/ 	.word	0x00000000
        /*0060*/ 	.short	0x0000
        /*0062*/ 	.short	0x0000
        /*0064*/ 	.byte	0x00, 0xf0, 0x41, 0x00


	//----- nvinfo : EIATTR_SPARSE_MMA_MASK
	.align		4
.L_186:
        /*0068*/ 	.byte	0x03, 0x50
        /*006a*/ 	.short	0x0000


	//----- nvinfo : EIATTR_MAXREG_COUNT
	.align		4
        /*006c*/ 	.byte	0x03, 0x1b
        /*006e*/ 	.short	0x00ff


	//----- nvinfo : EIATTR_NUM_BARRIERS
	.align		4
        /*0070*/ 	.byte	0x02, 0x4c
        /*0072*/ 	.byte	0x01
	.zero		1


	//----- nvinfo : EIATTR_MERCURY_ISA_VERSION
	.align		4
        /*0074*/ 	.byte	0x03, 0x5f
        /*0076*/ 	.short	0x0101


	//----- nvinfo : EIATTR_COOP_GROUP_MASK_REGIDS
	.align		4
        /*0078*/ 	.byte	0x04, 0x29
        /*007a*/ 	.short	(.L_188 - .L_187)


	//   ....[0]....
.L_187:
        /*007c*/ 	.word	0xffffffff


	//   ....[1]....
        /*0080*/ 	.word	0xffffffff


	//   ....[2]....
        /*0084*/ 	.word	0xffffffff


	//   ....[3]....
        /*0088*/ 	.word	0xffffffff


	//   ....[4]....
        /*008c*/ 	.word	0xffffffff


	//   ....[5]....
        /*0090*/ 	.word	0xffffffff


	//   ....[6]....
        /*0094*/ 	.word	0xffffffff


	//   ....[7]....
        /*0098*/ 	.word	0xffffffff


	//   ....[8]....
        /*009c*/ 	.word	0xffffffff


	//   ....[9]....
        /*00a0*/ 	.word	0xffffffff


	//   ....[10]....
        /*00a4*/ 	.word	0xffffffff


	//   ....[11]....
        /*00a8*/ 	.word	0xffffffff


	//   ....[12]....
        /*00ac*/ 	.word	0xffffffff


	//   ....[13]....
        /*00b0*/ 	.word	0xffffffff


	//   ....[14]....
        /*00b4*/ 	.word	0xffffffff


	//   ....[15]....
        /*00b8*/ 	.word	0xffffffff


	//   ....[16]....
        /*00bc*/ 	.word	0xffffffff


	//   ....[17]....
        /*00c0*/ 	.word	0xffffffff


	//   ....[18]....
        /*00c4*/ 	.word	0xffffffff


	//   ....[19]....
        /*00c8*/ 	.word	0xffffffff


	//   ....[20]....
        /*00cc*/ 	.word	0xffffffff


	//   ....[21]....
        /*00d0*/ 	.word	0xffffffff


	//   ....[22]....
        /*00d4*/ 	.word	0xffffffff


	//   ....[23]....
        /*00d8*/ 	.word	0xffffffff


	//   ....[24]....
        /*00dc*/ 	.word	0xffffffff


	//   ....[25]....
        /*00e0*/ 	.word	0xffffffff


	//   ....[26]....
        /*00e4*/ 	.word	0xffffffff


	//   ....[27]....
        /*00e8*/ 	.word	0xffffffff


	//   ....[28]....
        /*00ec*/ 	.word	0xffffffff


	//   ....[29]....
        /*00f0*/ 	.word	0xffffffff


	//   ....[30]....
        /*00f4*/ 	.word	0xffffffff


	//   ....[31]....
        /*00f8*/ 	.word	0xffffffff


	//   ....[32]....
        /*00fc*/ 	.word	0xffffffff


	//   ....[33]....
        /*0100*/ 	.word	0xffffffff


	//   ....[34]....
        /*0104*/ 	.word	0xffffffff


	//   ....[35]....
        /*0108*/ 	.word	0xffffffff


	//   ....[36]....
        /*010c*/ 	.word	0xffffffff


	//   ....[37]....
        /*0110*/ 	.word	0xffffffff


	//   ....[38]....
        /*0114*/ 	.word	0xffffffff


	//   ....[39]....
        /*0118*/ 	.word	0xffffffff


	//   ....[40]....
        /*011c*/ 	.word	0xffffffff


	//   ....[41]....
        /*0120*/ 	.word	0xffffffff


	//   ....[42]....
        /*0124*/ 	.word	0xffffffff


	//   ....[43]....
        /*0128*/ 	.word	0xffffffff


	//   ....[44]....
        /*012c*/ 	.word	0xffffffff


	//   ....[45]....
        /*0130*/ 	.word	0xffffffff


	//   ....[46]....
        /*0134*/ 	.word	0xffffffff


	//   ....[47]....
        /*0138*/ 	.word	0xffffffff


	//   ....[48]....
        /*013c*/ 	.word	0xffffffff


	//   ....[49]....
        /*0140*/ 	.word	0xffffffff


	//   ....[50]....
        /*0144*/ 	.word	0xffffffff


	//   ....[51]....
        /*0148*/ 	.word	0xffffffff


	//   ....[52]....
        /*014c*/ 	.word	0xffffffff


	//   ....[53]....
        /*0150*/ 	.word	0xffffffff


	//   ....[54]....
        /*0154*/ 	.word	0xffffffff


	//   ....[55]....
        /*0158*/ 	.word	0xffffffff


	//   ....[56]....
        /*015c*/ 	.word	0xffffffff


	//   ....[57]....
        /*0160*/ 	.word	0xffffffff


	//   ....[58]....
        /*0164*/ 	.word	0xffffffff


	//   ....[59]....
        /*0168*/ 	.word	0xffffffff


	//----- nvinfo : EIATTR_COOP_GROUP_INSTR_OFFSETS
	.align		4
.L_188:
        /*016c*/ 	.byte	0x04, 0x28
        /*016e*/ 	.short	(.L_190 - .L_189)


	//   ....[0]....
.L_189:
        /*0170*/ 	.word	0x00000d70


	//   ....[1]....
        /*0174*/ 	.word	0x00000da0


	//   ....[2]....
        /*0178*/ 	.word	0x00000dc0


	//   ....[3]....
        /*017c*/ 	.word	0x00000dd0


	//   ....[4]....
        /*0180*/ 	.word	0x00000f60


	//   ....[5]....
        /*0184*/ 	.word	0x00000f90


	//   ....[6]....
        /*0188*/ 	.word	0x00000fc0


	//   ....[7]....
        /*018c*/ 	.word	0x00000fe0


	//   ....[8]....
        /*0190*/ 	.word	0x00001160


	//   ....[9]....
        /*0194*/ 	.word	0x00001190


	//   ....[10]....
        /*0198*/ 	.word	0x000011c0


	//   ....[11]....
        /*019c*/ 	.word	0x000011e0


	//   ....[12]....
        /*01a0*/ 	.word	0x00001360


	//   ....[13]....
        /*01a4*/ 	.word	0x00001390


	//   ....[14]....
        /*01a8*/ 	.word	0x000013c0


	//   ....[15]....
        /*01ac*/ 	.word	0x000013e0


	//   ....[16]....
        /*01b0*/ 	.word	0x00001560


	//   ....[17]....
        /*01b4*/ 	.word	0x00001590


	//   ....[18]....
        /*01b8*/ 	.word	0x000015c0


	//   ....[19]....
        /*01bc*/ 	.word	0x000015e0


	//   ....[20]....
        /*01c0*/ 	.word	0x00002340


	//   ....[21]....
        /*01c4*/ 	.word	0x00002350


	//   ....[22]....
        /*01c8*/ 	.word	0x00002360


	//   ....[23]....
        /*01cc*/ 	.word	0x00002380


	//   ....[24]....
        /*01d0*/ 	.word	0x00002500


	//   ....[25]....
        /*01d4*/ 	.word	0x00002540


	//   ....[26]....
        /*01d8*/ 	.word	0x00002570


	//   ....[27]....
        /*01dc*/ 	.word	0x00002590


	//   ....[28]....
        /*01e0*/ 	.word	0x00002710


	//   ....[29]....
        /*01e4*/ 	.word	0x00002750


	//   ....[30]....
        /*01e8*/ 	.word	0x00002780


	//   ....[31]....
        /*01ec*/ 	.word	0x000027a0


	//   ....[32]....
        /*01f0*/ 	.word	0x00002920


	//   ....[33]....
        /*01f4*/ 	.word	0x00002960


	//   ....[34]....
        /*01f8*/ 	.word	0x00002990


	//   ....[35]....
        /*01fc*/ 	.word	0x000029b0


	//   ....[36]....
        /*0200*/ 	.word	0x00002b30


	//   ....[37]....
        /*0204*/ 	.word	0x00002b70


	//   ....[38]....
        /*0208*/ 	.word	0x00002ba0


	//   ....[39]....
        /*020c*/ 	.word	0x00002bc0


	//   ....[40]....
        /*0210*/ 	.word	0x000053c0


	//   ....[41]....
        /*0214*/ 	.word	0x000053f0


	//   ....[42]....
        /*0218*/ 	.word	0x00005410


	//   ....[43]....
        /*021c*/ 	.word	0x00005420


	//   ....[44]....
        /*0220*/ 	.word	0x000055b0


	//   ....[45]....
        /*0224*/ 	.word	0x000055e0


	//   ....[46]....
        /*0228*/ 	.word	0x00005610


	//   ....[47]....
        /*022c*/ 	.word	0x00005630


	//   ....[48]....
        /*0230*/ 	.word	0x000057b0


	//   ....[49]....
        /*0234*/ 	.word	0x000057e0


	//   ....[50]....
        /*0238*/ 	.word	0x00005810


	//   ....[51]....
        /*023c*/ 	.word	0x00005830


	//   ....[52]....
        /*0240*/ 	.word	0x000059b0


	//   ....[53]....
        /*0244*/ 	.word	0x000059e0


	//   ....[54]....
        /*0248*/ 	.word	0x00005a10


	//   ....[55]....
        /*024c*/ 	.word	0x00005a30


	//   ....[56]....
        /*0250*/ 	.word	0x00005bb0


	//   ....[57]....
        /*0254*/ 	.word	0x00005be0


	//   ....[58]....
        /*0258*/ 	.word	0x00005c10


	//   ....[59]....
        /*025c*/ 	.word	0x00005c30


	//----- nvinfo : EIATTR_VRC_CTA_INIT_COUNT
	.align		4
.L_190:
        /*0260*/ 	.byte	0x02, 0x4a
	.zero		1
	.zero		1


	//----- nvinfo : EIATTR_EXIT_INSTR_OFFSETS
	.align		4
        /*0264*/ 	.byte	0x04, 0x1c
        /*0266*/ 	.short	(.L_192 - .L_191)


	//   ....[0]....
.L_191:
        /*0268*/ 	.word	0x000068d0


	//   ....[1]....
        /*026c*/ 	.word	0x00006920


	//----- nvinfo : EIATTR_MAX_THREADS
	.align		4
.L_192:
        /*0270*/ 	.byte	0x04, 0x05
        /*0272*/ 	.short	(.L_194 - .L_193)
.L_193:
        /*0274*/ 	.word	0x00000100
        /*0278*/ 	.word	0x00000001
        /*027c*/ 	.word	0x00000001


	//----- nvinfo : EIATTR_CRS_STACK_SIZE
	.align		4
.L_194:
        /*0280*/ 	.byte	0x04, 0x1e
        /*0282*/ 	.short	(.L_196 - .L_195)
.L_195:
        /*0284*/ 	.word	0x00000000


	//----- nvinfo : EIATTR_CBANK_PARAM_SIZE
	.align		4
.L_196:
        /*0288*/ 	.byte	0x03, 0x19
        /*028a*/ 	.short	0x0071


	//----- nvinfo : EIATTR_PARAM_CBANK
	.align		4
        /*028c*/ 	.byte	0x04, 0x0a
        /*028e*/ 	.short	(.L_198 - .L_197)
	.align		4
.L_197:
        /*0290*/ 	.word	index@(.nv.constant0._ZN6thrust24THRUST_300001_SM_1000_NS8cuda_cub4core6detail13_kernel_agentINS1_8__reduce11ReduceAgentINS0_12zip_iteratorIN4cuda3std3__45tupleIJNS0_10device_ptrIdEENS0_17counting_iteratorIlNS0_11use_defaultESF_SF_EEEEEEEPNSB_IJdlEEESJ_lNS1_9__extrema9arg_max_fIdl10ComparatorEEEEJSI_SK_lN3cub18CUB_300001_SM_100013GridEvenShareIlEENSR_9GridQueueIyEESO_EEEvDpT0_)
        /*0294*/ 	.short	0x0380
        /*0296*/ 	.short	0x0071


	//----- nvinfo : EIATTR_SW_WAR
	.align		4
.L_198:
        /*0298*/ 	.byte	0x04, 0x36
        /*029a*/ 	.short	(.L_200 - .L_199)
.L_199:
        /*029c*/ 	.word	0x00000008
.L_200:


//--------------------- .nv.info._ZN6thrust24THRUST_300001_SM_1000_NS8cuda_cub4core6detail13_kernel_agentINS1_8__reduce11ReduceAgentINS0_12zip_iteratorIN4cuda3std3__45tupleIJNS0_10device_ptrIdEENS0_17counting_iteratorIlNS0_11use_defaultESF_SF_EEEEEEEPNSB_IJdlEEESJ_lNS1_9__extrema9arg_max_fIdl10ComparatorEEEEJSI_SK_lSO_EEEvDpT0_ --------------------------
	.section	.nv.info._ZN6thrust24THRUST_300001_SM_1000_NS8cuda_cub4core6detail13_kernel_agentINS1_8__reduce11ReduceAgentINS0_12zip_iteratorIN4cuda3std3__45tupleIJNS0_10device_ptrIdEENS0_17counting_iteratorIlNS0_11use_defaultESF_SF_EEEEEEEPNSB_IJdlEEESJ_lNS1_9__extrema9arg_max_fIdl10ComparatorEEEEJSI_SK_lSO_EEEvDpT0_,"",@"SHT_CUDA_INFO"
	.sectionflags	@""
	.align	4


	//----- nvinfo : EIATTR_CUDA_API_VERSION
	.align		4
        /*0000*/ 	.byte	0x04, 0x37
        /*0002*/ 	.short	(.L_202 - .L_201)
.L_201:
        /*0004*/ 	.word	0x00000082


	//----- nvinfo : EIATTR_KPARAM_INFO
	.align		4
.L_202:
        /*0008*/ 	.byte	0x04, 0x17
        /*000a*/ 	.short	(.L_204 - .L_203)
.L_203:
        /*000c*/ 	.word	0x00000000
        /*0010*/ 	.short	0x0003
        /*0012*/ 	.short	0x0020
        /*0014*/ 	.byte	0x00, 0xf0, 0x05, 0x00


	//----- nvinfo : EIATTR_KPARAM_INFO
	.align		4
.L_204:
        /*0018*/ 	.byte	0x04, 0x17
        /*001a*/ 	.short	(.L_206 - .L_205)
.L_205:
        /*001c*/ 	.word	0x00000000
        /*0020*/ 	.short	0x0002
        /*0022*/ 	.short	0x0018
        /*0024*/ 	.byte	0x00, 0xf0, 0x21, 0x00


	//----- nvinfo : EIATTR_KPARAM_INFO
	.align		4
.L_206:
        /*0028*/ 	.byte	0x04, 0x17
        /*002a*/ 	.short	(.L_208 - .L_207)
.L_207:
        /*002c*/ 	.word	0x00000000
        /*0030*/ 	.short	0x0001
        /*0032*/ 	.short	0x0010
        /*0034*/ 	.byte	0x00, 0xf5, 0x21, 0x00


	//----- nvinfo : EIATTR_KPARAM_INFO
	.align		4
.L_208:
        /*0038*/ 	.byte	0x04, 0x17
        /*003a*/ 	.short	(.L_210 - .L_209)
.L_209:
        /*003c*/ 	.word	0x00000000
        /*0040*/ 	.short	0x0000
        /*0042*/ 	.short	0x0000
        /*0044*/ 	.byte	0x00, 0xf0, 0x41, 0x00


	//----- nvinfo : EIATTR_SPARSE_MMA_MASK
	.align		4
.L_210:
        /*0048*/ 	.byte	0x03, 0x50
        /*004a*/ 	.short	0x0000


	//----- nvinfo : EIATTR_MAXREG_COUNT
	.align		4
        /*004c*/ 	.byte	0x03, 0x1b
        /*004e*/ 	.short	0x00ff


	//----- nvinfo : EIATTR_NUM_BARRIERS
	.align		4
        /*0050*/ 	.byte	0x02, 0x4c
        /*0052*/ 	.byte	0x01
	.zero		1


	//----- nvinfo : EIATTR_MERCURY_ISA_VERSION
	.align		4
        /*0054*/ 	.byte	0x03, 0x5f
        /*0056*/ 	.short	0x0101


	//----- nvinfo : EIATTR_COOP_GROUP_MASK_REGIDS
	.align		4
        /*0058*/ 	.byte	0x04, 0x29
        /*005a*/ 	.short	(.L_212 - .L_211)


	//   ....[0]....
.L_211:
        /*005c*/ 	.word	0xffffffff


	//   ....[1]....
        /*0060*/ 	.word	0xffffffff


	//   ....[2]....
        /*0064*/ 	.word	0xffffffff


	//   ....[3]....
        /*0068*/ 	.word	0xffffffff


	//   ....[4]....
        /*006c*/ 	.word	0xffffffff


	//   ....[5]....
        /*0070*/ 	.word	0xffffffff


	//   ....[6]....
        /*0074*/ 	.word	0xffffffff


	//   ....[7]....
        /*0078*/ 	.word	0xffffffff


	//   ....[8]....
        /*007c*/ 	.word	0xffffffff


	//   ....[9]....
        /*0080*/ 	.word	0xffffffff


	//   ....[10]....
        /*0084*/ 	.word	0xffffffff


	//   ....[11]....
        /*0088*/ 	.word	0xffffffff


	//   ....[12]....
        /*008c*/ 	.word	0xffffffff


	//   ....[13]....
        /*0090*/ 	.word	0xffffffff


	//   ....[14]....
        /*0094*/ 	.word	0xffffffff


	//   ....[15]....
        /*0098*/ 	.word	0xffffffff


	//   ....[16]....
        /*009c*/ 	.word	0xffffffff


	//   ....[17]....
        /*00a0*/ 	.word	0xffffffff


	//   ....[18]....
        /*00a4*/ 	.word	0xffffffff


	//   ....[19]....
        /*00a8*/ 	.word	0xffffffff


	//   ....[20]....
        /*00ac*/ 	.word	0xffffffff


	//   ....[21]....
        /*00b0*/ 	.word	0xffffffff


	//   ....[22]....
        /*00b4*/ 	.word	0xffffffff


	//   ....[23]....
        /*00b8*/ 	.word	0xffffffff


	//   ....[24]....
        /*00bc*/ 	.word	0xffffffff


	//   ....[25]....
        /*00c0*/ 	.word	0xffffffff


	//   ....[26]....
        /*00c4*/ 	.word	0xffffffff


	//   ....[27]....
        /*00c8*/ 	.word	0xffffffff


	//   ....[28]....
        /*00cc*/ 	.word	0xffffffff


	//   ....[29]....
        /*00d0*/ 	.word	0xffffffff


	//   ....[30]....
        /*00d4*/ 	.word	0xffffffff


	//   ....[31]....
        /*00d8*/ 	.word	0xffffffff


	//   ....[32]....
        /*00dc*/ 	.word	0xffffffff


	//   ....[33]....
        /*00e0*/ 	.word	0xffffffff


	//   ....[34]....
        /*00e4*/ 	.word	0xffffffff


	//   ....[35]....
        /*00e8*/ 	.word	0xffffffff


	//   ....[36]....
        /*00ec*/ 	.word	0xffffffff


	//   ....[37]....
        /*00f0*/ 	.word	0xffffffff


	//   ....[38]....
        /*00f4*/ 	.word	0xffffffff


	//   ....[39]....
        /*00f8*/ 	.word	0xffffffff


	//   ....[40]....
        /*00fc*/ 	.word	0xffffffff


	//   ....[41]....
        /*0100*/ 	.word	0xffffffff


	//   ....[42]....
        /*0104*/ 	.word	0xffffffff


	//   ....[43]....
        /*0108*/ 	.word	0xffffffff


	//   ....[44]....
        /*010c*/ 	.word	0xffffffff


	//   ....[45]....
        /*0110*/ 	.word	0xffffffff


	//   ....[46]....
        /*0114*/ 	.word	0xffffffff


	//   ....[47]....
        /*0118*/ 	.word	0xffffffff


	//   ....[48]....
        /*011c*/ 	.word	0xffffffff


	//   ....[49]....
        /*0120*/ 	.word	0xffffffff


	//   ....[50]....
        /*0124*/ 	.word	0xffffffff


	//   ....[51]....
        /*0128*/ 	.word	0xffffffff


	//   ....[52]....
        /*012c*/ 	.word	0xffffffff


	//   ....[53]....
        /*0130*/ 	.word	0xffffffff


	//   ....[54]....
        /*0134*/ 	.word	0xffffffff


	//   ....[55]....
        /*0138*/ 	.word	0xffffffff


	//   ....[56]....
        /*013c*/ 	.word	0xffffffff


	//   ....[57]....
        /*0140*/ 	.word	0xffffffff


	//   ....[58]....
        /*0144*/ 	.word	0xffffffff


	//   ....[59]....
        /*0148*/ 	.word	0xffffffff


	//----- nvinfo : EIATTR_COOP_GROUP_INSTR_OFFSETS
	.align		4
.L_212:
        /*014c*/ 	.byte	0x04, 0x28
        /*014e*/ 	.short	(.L_214 - .L_213)


	//   ....[0]....
.L_213:
        /*0150*/ 	.word	0x00000cb0


	//   ....[1]....
        /*0154*/ 	.word	0x00000ce0


	//   ....[2]....
        /*0158*/ 	.word	0x00000d00


	//   ....[3]....
        /*015c*/ 	.word	0x00000d10


	//   ....[4]....
        /*0160*/ 	.word	0x00000ea0


	//   ....[5]....
        /*0164*/ 	.word	0x00000ed0


	//   ....[6]....
        /*0168*/ 	.word	0x00000f00


	//   ....[7]....
        /*016c*/ 	.word	0x00000f20


	//   ....[8]....
        /*0170*/ 	.word	0x000010a0


	//   ....[9]....
        /*0174*/ 	.word	0x000010d0


	//   ....[10]....
        /*0178*/ 	.word	0x00001100


	//   ....[11]....
        /*017c*/ 	.word	0x00001120


	//   ....[12]....
        /*0180*/ 	.word	0x000012a0


	//   ....[13]....
        /*0184*/ 	.word	0x000012d0


	//   ....[14]....
        /*0188*/ 	.word	0x00001300


	//   ....[15]....
        /*018c*/ 	.word	0x00001320


	//   ....[16]....
        /*0190*/ 	.word	0x000014a0


	//   ....[17]....
        /*0194*/ 	.word	0x000014e0


	//   ....[18]....
        /*0198*/ 	.word	0x00001510


	//   ....[19]....
        /*019c*/ 	.word	0x00001520


	//   ....[20]....
        /*01a0*/ 	.word	0x00002280


	//   ....[21]....
        /*01a4*/ 	.word	0x00002290


	//   ....[22]....
        /*01a8*/ 	.word	0x000022a0


	//   ....[23]....
        /*01ac*/ 	.word	0x000022c0


	//   ....[24]....
        /*01b0*/ 	.word	0x00002440


	//   ....[25]....
        /*01b4*/ 	.word	0x00002480


	//   ....[26]....
        /*01b8*/ 	.word	0x000024b0


	//   ....[27]....
        /*01bc*/ 	.word	0x000024d0


	//   ....[28]....
        /*01c0*/ 	.word	0x00002650


	//   ....[29]....
        /*01c4*/ 	.word	0x00002690


	//   ....[30]....
        /*01c8*/ 	.word	0x000026c0


	//   ....[31]....
        /*01cc*/ 	.word	0x000026e0


	//   ....[32]....
        /*01d0*/ 	.word	0x00002860


	//   ....[33]....
        /*01d4*/ 	.word	0x000028a0


	//   ....[34]....
        /*01d8*/ 	.word	0x000028d0


	//   ....[35]....
        /*01dc*/ 	.word	0x000028f0


	//   ....[36]....
        /*01e0*/ 	.word	0x00002a70


	//   ....[37]....
        /*01e4*/ 	.word	0x00002ab0


	//   ....[38]....
        /*01e8*/ 	.word	0x00002ae0


	//   ....[39]....
        /*01ec*/ 	.word	0x00002b00


	//   ....[40]....
        /*01f0*/ 	.word	0x00004f40


	//   ....[41]....
        /*01f4*/ 	.word	0x00004f70


	//   ....[42]....
        /*01f8*/ 	.word	0x00004f90


	//   ....[43]....
        /*01fc*/ 	.word	0x00004fa0


	//   ....[44]....
        /*0200*/ 	.word	0x00005130


	//   ....[45]....
        /*0204*/ 	.word	0x00005160


	//   ....[46]....
        /*0208*/ 	.word	0x00005190


	//   ....[47]....
        /*020c*/ 	.word	0x000051b0


	//   ....[48]....
        /*0210*/ 	.word	0x00005330


	//   ....[49]....
        /*0214*/ 	.word	0x00005360


	//   ....[50]....
        /*0218*/ 	.word	0x00005390


	//   ....[51]....
        /*021c*/ 	.word	0x000053b0


	//   ....[52]....
        /*0220*/ 	.word	0x00005530


	//   ....[53]....
        /*0224*/ 	.word	0x00005560


	//   ....[54]....
        /*0228*/ 	.word	0x00005590


	//   ....[55]....
        /*022c*/ 	.word	0x000055b0


	//   ....[56]....
        /*0230*/ 	.word	0x00005730


	//   ....[57]....
        /*0234*/ 	.word	0x00005760


	//   ....[58]....
        /*0238*/ 	.word	0x00005790


	//   ....[59]....
        /*023c*/ 	.word	0x000057b0


	//----- nvinfo : EIATTR_VRC_CTA_INIT_COUNT
	.align		4
.L_214:
        /*0240*/ 	.byte	0x02, 0x4a
	.zero		1
	.zero		1


	//----- nvinfo : EIATTR_EXIT_INSTR_OFFSETS
	.align		4
        /*0244*/ 	.byte	0x04, 0x1c
        /*0246*/ 	.short	(.L_216 - .L_215)


	//   ....[0]....
.L_215:
        /*0248*/ 	.word	0x00000040


	//   ....[1]....
        /*024c*/ 	.word	0x00006450


	//   ....[2]....
        /*0250*/ 	.word	0x00006490


	//----- nvinfo : EIATTR_MAX_THREADS
	.align		4
.L_216:
        /*0254*/ 	.byte	0x04, 0x05
        /*0256*/ 	.short	(.L_218 - .L_217)
.L_217:
        /*0258*/ 	.word	0x00000100
        /*025c*/ 	.word	0x00000001
        /*0260*/ 	.word	0x00000001


	//----- nvinfo : EIATTR_CRS_STACK_SIZE
	.align		4
.L_218:
        /*0264*/ 	.byte	0x04, 0x1e
        /*0266*/ 	.short	(.L_220 - .L_219)
.L_219:
        /*0268*/ 	.word	0x00000000


	//----- nvinfo : EIATTR_CBANK_PARAM_SIZE
	.align		4
.L_220:
        /*026c*/ 	.byte	0x03, 0x19
        /*026e*/ 	.short	0x0021


	//----- nvinfo : EIATTR_PARAM_CBANK
	.align		4
        /*0270*/ 	.byte	0x04, 0x0a
        /*0272*/ 	.short	(.L_222 - .L_221)
	.align		4
.L_221:
        /*0274*/ 	.word	index@(.nv.constant0._ZN6thrust24THRUST_300001_SM_1000_NS8cuda_cub4core6detail13_kernel_agentINS1_8__reduce11ReduceAgentINS0_12zip_iteratorIN4cuda3std3__45tupleIJNS0_10device_ptrIdEENS0_17counting_iteratorIlNS0_11use_defaultESF_SF_EEEEEEEPNSB_IJdlEEESJ_lNS1_9__extrema9arg_max_fIdl10ComparatorEEEEJSI_SK_lSO_EEEvDpT0_)
        /*0278*/ 	.short	0x0380
        /*027a*/ 	.short	0x0021


	//----- nvinfo : EIATTR_SW_WAR
	.align		4
.L_222:
        /*027c*/ 	.byte	0x04, 0x36
        /*027e*/ 	.short	(.L_224 - .L_223)
.L_223:
        /*0280*/ 	.word	0x00000008
.L_224:


//--------------------- .nv.info._ZN6thrust24THRUST_300001_SM_1000_NS8cuda_cub4core6detail13_kernel_agentINS1_8__reduce11ReduceAgentIPN4cuda3std3__45tupleIJdlEEESC_SB_iNS1_9__extrema9arg_max_fIdl10ComparatorEEEEJSC_SC_iSG_EEEvDpT0_ --------------------------
	.section	.nv.info._ZN6thrust24THRUST_300001_SM_1000_NS8cuda_cub4core6detail13_kernel_agentINS1_8__reduce11ReduceAgentIPN4cuda3std3__45tupleIJdlEEESC_SB_iNS1_9__extrema9arg_max_fIdl10ComparatorEEEEJSC_SC_iSG_EEEvDpT0_,"",@"SHT_CUDA_INFO"
	.sectionflags	@""
	.align	4


	//----- nvinfo : EIATTR_CUDA_API_VERSION
	.align		4
        /*0000*/ 	.byte	0x04, 0x37
        /*0002*/ 	.short	(.L_226 - .L_225)
.L_225:
        /*0004*/ 	.word	0x00000082


	//----- nvinfo : EIATTR_KPARAM_INFO
	.align		4
.L_226:
        /*0008*/ 	.byte	0x04, 0x17
        /*000a*/ 	.short	(.L_228 - .L_227)
.L_227:
        /*000c*/ 	.word	0x00000000
        /*0010*/ 	.short	0x0003
        /*0012*/ 	.short	0x0014
        /*0014*/ 	.byte	0x00, 0xf0, 0x05, 0x00


	//----- nvinfo : EIATTR_KPARAM_INFO
	.align		4
.L_228:
        /*0018*/ 	.byte	0x04, 0x17
        /*001a*/ 	.short	(.L_230 - .L_229)
.L_229:
        /*001c*/ 	.word	0x00000000
        /*0020*/ 	.short	0x0002
        /*0022*/ 	.short	0x0010
        /*0024*/ 	.byte	0x00, 0xf0, 0x11, 0x00


	//----- nvinfo : EIATTR_KPARAM_INFO
	.align		4
.L_230:
        /*0028*/ 	.byte	0x04, 0x17
        /*002a*/ 	.short	(.L_232 - .L_231)
.L_231:
        /*002c*/ 	.word	0x00000000
        /*0030*/ 	.short	0x0001
        /*0032*/ 	.short	0x0008
        /*0034*/ 	.byte	0x00, 0xf5, 0x21, 0x00


	//----- nvinfo : EIATTR_KPARAM_INFO
	.align		4
.L_232:
        /*0038*/ 	.byte	0x04, 0x17
        /*003a*/ 	.short	(.L_234 - .L_233)
.L_233:
        /*003c*/ 	.word	0x00000000
        /*0040*/ 	.short	0x0000
        /*0042*/ 	.short	0x0000
        /*0044*/ 	.byte	0x00, 0xf5, 0x21, 0x00


	//----- nvinfo : EIATTR_SPARSE_MMA_MASK
	.align		4
.L_234:
        /*0048*/ 	.byte	0x03, 0x50
        /*004a*/ 	.short	0x0000


	//----- nvinfo : EIATTR_MAXREG_COUNT
	.align		4
        /*004c*/ 	.byte	0x03, 0x1b
        /*004e*/ 	.short	0x00ff


	//----- nvinfo : EIATTR_NUM_BARRIERS
	.align		4
        /*0050*/ 	.byte	0x02, 0x4c
        /*0052*/ 	.byte	0x01
	.zero		1


	//----- nvinfo : EIATTR_MERCURY_ISA_VERSION
	.align		4
        /*0054*/ 	.byte	0x03, 0x5f
        /*0056*/ 	.short	0x0101


	//----- nvinfo : EIATTR_COOP_GROUP_MASK_REGIDS
	.align		4
        /*0058*/ 	.byte	0x04, 0x29
        /*005a*/ 	.short	(.L_236 - .L_235)


	//   ....[0]....
.L_235:
        /*005c*/ 	.word	0xffffffff


	//   ....[1]....
        /*0060*/ 	.word	0xffffffff


	//   ....[2]....
        /*0064*/ 	.word	0xffffffff


	//   ....[3]....
        /*0068*/ 	.word	0xffffffff


	//   ....[4]....
        /*006c*/ 	.word	0xffffffff


	//   ....[5]....
        /*0070*/ 	.word	0xffffffff


	//   ....[6]....
        /*0074*/ 	.word	0xffffffff


	//   ....[7]....
        /*0078*/ 	.word	0xffffffff


	//   ....[8]....
        /*007c*/ 	.word	0xffffffff


	//   ....[9]....
        /*0080*/ 	.word	0xffffffff


	//   ....[10]....
        /*0084*/ 	.word	0xffffffff


	//   ....[11]....
        /*0088*/ 	.word	0xffffffff


	//   ....[12]....
        /*008c*/ 	.word	0xffffffff


	//   ....[13]....
        /*0090*/ 	.word	0xffffffff


	//   ....[14]....
        /*0094*/ 	.word	0xffffffff


	//   ....[15]....
        /*0098*/ 	.word	0xffffffff


	//   ....[16]....
        /*009c*/ 	.word	0xffffffff


	//   ....[17]....
        /*00a0*/ 	.word	0xffffffff


	//   ....[18]....
        /*00a4*/ 	.word	0xffffffff


	//   ....[19]....
        /*00a8*/ 	.word	0xffffffff


	//   ....[20]....
        /*00ac*/ 	.word	0xffffffff


	//   ....[21]....
        /*00b0*/ 	.word	0xffffffff


	//   ....[22]....
        /*00b4*/ 	.word	0xffffffff


	//   ....[23]....
        /*00b8*/ 	.word	0xffffffff


	//   ....[24]....
        /*00bc*/ 	.word	0xffffffff


	//   ....[25]....
        /*00c0*/ 	.word	0xffffffff


	//   ....[26]....
        /*00c4*/ 	.word	0xffffffff


	//   ....[27]....
        /*00c8*/ 	.word	0xffffffff


	//   ....[28]....
        /*00cc*/ 	.word	0xffffffff


	//   ....[29]....
        /*00d0*/ 	.word	0xffffffff


	//   ....[30]....
        /*00d4*/ 	.word	0xffffffff


	//   ....[31]....
        /*00d8*/ 	.word	0xffffffff


	//   ....[32]....
        /*00dc*/ 	.word	0xffffffff


	//   ....[33]....
        /*00e0*/ 	.word	0xffffffff


	//   ....[34]....
        /*00e4*/ 	.word	0xffffffff


	//   ....[35]....
        /*00e8*/ 	.word	0xffffffff


	//   ....[36]....
        /*00ec*/ 	.word	0xffffffff


	//   ....[37]....
        /*00f0*/ 	.word	0xffffffff


	//   ....[38]....
        /*00f4*/ 	.word	0xffffffff


	//   ....[39]....
        /*00f8*/ 	.word	0xffffffff


	//   ....[40]....
        /*00fc*/ 	.word	0xffffffff


	//   ....[41]....
        /*0100*/ 	.word	0xffffffff


	//   ....[42]....
        /*0104*/ 	.word	0xffffffff


	//   ....[43]....
        /*0108*/ 	.word	0xffffffff


	//   ....[44]....
        /*010c*/ 	.word	0xffffffff


	//   ....[45]....
        /*0110*/ 	.word	0xffffffff


	//   ....[46]....
        /*0114*/ 	.word	0xffffffff


	//   ....[47]....
        /*0118*/ 	.word	0xffffffff


	//   ....[48]....
        /*011c*/ 	.word	0xffffffff


	//   ....[49]....
        /*0120*/ 	.word	0xffffffff


	//   ....[50]....
        /*0124*/ 	.word	0xffffffff


	//   ....[51]....
        /*0128*/ 	.word	0xffffffff


	//   ....[52]....
        /*012c*/ 	.word	0xffffffff


	//   ....[53]....
        /*0130*/ 	.word	0xffffffff


	//   ....[54]....
        /*0134*/ 	.word	0xffffffff


	//   ....[55]....
        /*0138*/ 	.word	0xffffffff


	//   ....[56]....
        /*013c*/ 	.word	0xffffffff


	//   ....[57]....
        /*0140*/ 	.word	0xffffffff


	//   ....[58]....
        /*0144*/ 	.word	0xffffffff


	//   ....[59]....
        /*0148*/ 	.word	0xffffffff


	//----- nvinfo : EIATTR_COOP_GROUP_INSTR_OFFSETS
	.align		4
.L_236:
        /*014c*/ 	.byte	0x04, 0x28
        /*014e*/ 	.short	(.L_238 - .L_237)


	//   ....[0]....
.L_237:
        /*0150*/ 	.word	0x00000b70


	//   ....[1]....
        /*0154*/ 	.word	0x00000ba0


	//   ....[2]....
        /*0158*/ 	.word	0x00000bc0


	//   ....[3]....
        /*015c*/ 	.word	0x00000bd0


	//   ....[4]....
        /*0160*/ 	.word	0x00000d60


	//   ....[5]....
        /*0164*/ 	.word	0x00000d90


	//   ....[6]....
        /*0168*/ 	.word	0x00000dc0


	//   ....[7]....
        /*016c*/ 	.word	0x00000de0


	//   ....[8]....
        /*0170*/ 	.word	0x00000f60


	//   ....[9]....
        /*0174*/ 	.word	0x00000f90


	//   ....[10]....
        /*0178*/ 	.word	0x00000fc0


	//   ....[11]....
        /*017c*/ 	.word	0x00000fe0


	//   ....[12]....
        /*0180*/ 	.word	0x00001160


	//   ....[13]....
        /*0184*/ 	.word	0x00001190


	//   ....[14]....
        /*0188*/ 	.word	0x000011c0


	//   ....[15]....
        /*018c*/ 	.word	0x000011e0


	//   ....[16]....
        /*0190*/ 	.word	0x00001360


	//   ....[17]....
        /*0194*/ 	.word	0x000013a0


	//   ....[18]....
        /*0198*/ 	.word	0x000013d0


	//   ....[19]....
        /*019c*/ 	.word	0x000013e0


	//   ....[20]....
        /*01a0*/ 	.word	0x00002140


	//   ....[21]....
        /*01a4*/ 	.word	0x00002150


	//   ....[22]....
        /*01a8*/ 	.word	0x00002160


	//   ....[23]....
        /*01ac*/ 	.word	0x00002180


	//   ....[24]....
        /*01b0*/ 	.word	0x00002300


	//   ....[25]....
        /*01b4*/ 	.word	0x00002340


	//   ....[26]....
        /*01b8*/ 	.word	0x00002370


	//   ....[27]....
        /*01bc*/ 	.word	0x00002390


	//   ....[28]....
        /*01c0*/ 	.word	0x00002510


	//   ....[29]....
        /*01c4*/ 	.word	0x00002550


	//   ....[30]....
        /*01c8*/ 	.word	0x00002580


	//   ....[31]....
        /*01cc*/ 	.word	0x000025a0


	//   ....[32]....
        /*01d0*/ 	.word	0x00002720


	//   ....[33]....
        /*01d4*/ 	.word	0x00002760


	//   ....[34]....
        /*01d8*/ 	.word	0x00002790


	//   ....[35]....
        /*01dc*/ 	.word	0x000027b0


	//   ....[36]....
        /*01e0*/ 	.word	0x00002930


	//   ....[37]....
        /*01e4*/ 	.word	0x00002970


	//   ....[38]....
        /*01e8*/ 	.word	0x000029b0


	//   ....[39]....
        /*01ec*/ 	.word	0x000029c0


	//   ....[40]....
        /*01f0*/ 	.word	0x00004d80


	//   ....[41]....
        /*01f4*/ 	.word	0x00004db0


	//   ....[42]....
        /*01f8*/ 	.word	0x00004dd0


	//   ....[43]....
        /*01fc*/ 	.word	0x00004de0


	//   ....[44]....
        /*0200*/ 	.word	0x00004f70


	//   ....[45]....
        /*0204*/ 	.word	0x00004fa0


	//   ....[46]....
        /*0208*/ 	.word	0x00004fd0


	//   ....[47]....
        /*020c*/ 	.word	0x00004ff0


	//   ....[48]....
        /*0210*/ 	.word	0x00005170


	//   ....[49]....
        /*0214*/ 	.word	0x000051a0


	//   ....[50]....
        /*0218*/ 	.word	0x000051d0


	//   ....[51]....
        /*021c*/ 	.word	0x000051f0


	//   ....[52]....
        /*0220*/ 	.word	0x00005370


	//   ....[53]....
        /*0224*/ 	.word	0x000053a0


	//   ....[54]....
        /*0228*/ 	.word	0x000053d0


	//   ....[55]....
        /*022c*/ 	.word	0x000053f0


	//   ....[56]....
        /*0230*/ 	.word	0x00005570


	//   ....[57]....
        /*0234*/ 	.word	0x000055a0


	//   ....[58]....
        /*0238*/ 	.word	0x000055d0


	//   ....[59]....
        /*023c*/ 	.word	0x000055f0


	//----- nvinfo : EIATTR_VRC_CTA_INIT_COUNT
	.align		4
.L_238:
        /*0240*/ 	.byte	0x02, 0x4a
	.zero		1
	.zero		1


	//----- nvinfo : EIATTR_EXIT_INSTR_OFFSETS
	.align		4
        /*0244*/ 	.byte	0x04, 0x1c
        /*0246*/ 	.short	(.L_240 - .L_239)


	//   ....[0]....
.L_239:
        /*0248*/ 	.word	0x00000030


	//   ....[1]....
        /*024c*/ 	.word	0x00006290


	//   ....[2]....
        /*0250*/ 	.word	0x000062d0


	//----- nvinfo : EIATTR_MAX_THREADS
	.align		4
.L_240:
        /*0254*/ 	.byte	0x04, 0x05
        /*0256*/ 	.short	(.L_242 - .L_241)
.L_241:
        /*0258*/ 	.word	0x00000100
        /*025c*/ 	.word	0x00000001
        /*0260*/ 	.word	0x00000001


	//----- nvinfo : EIATTR_CRS_STACK_SIZE
	.align		4
.L_242:
        /*0264*/ 	.byte	0x04, 0x1e
        /*0266*/ 	.short	(.L_244 - .L_243)
.L_243:
        /*0268*/ 	.word	0x00000000


	//----- nvinfo : EIATTR_CBANK_PARAM_SIZE
	.align		4
.L_244:
        /*026c*/ 	.byte	0x03, 0x19
        /*026e*/ 	.short	0x0015


	//----- nvinfo : EIATTR_PARAM_CBANK
	.align		4
        /*0270*/ 	.byte	0x04, 0x0a
        /*0272*/ 	.short	(.L_246 - .L_245)
	.align		4
.L_245:
        /*0274*/ 	.word	index@(.nv.constant0._ZN6thrust24THRUST_300001_SM_1000_NS8cuda_cub4core6detail13_kernel_agentINS1_8__reduce11ReduceAgentIPN4cuda3std3__45tupleIJdlEEESC_SB_iNS1_9__extrema9arg_max_fIdl10ComparatorEEEEJSC_SC_iSG_EEEvDpT0_)
        /*0278*/ 	.short	0x0380
        /*027a*/ 	.short	0x0015


	//----- nvinfo : EIATTR_SW_WAR
	.align		4
.L_246:
        /*027c*/ 	.byte	0x04, 0x36
        /*027e*/ 	.short	(.L_248 - .L_247)
.L_247:
        /*0280*/ 	.word	0x00000008
.L_248:


//--------------------- .nv.info._ZN6thrust24THRUST_300001_SM_1000_NS8cuda_cub4core6detail13_kernel_agentINS1_8__reduce10DrainAgentIiEEJN3cub18CUB_300001_SM_10009GridQueueIjEEiEEEvDpT0_ --------------------------
	.section	.nv.info._ZN6thrust24THRUST_300001_SM_1000_NS8cuda_cub4core6detail13_kernel_agentINS1_8__reduce10DrainAgentIiEEJN3cub18CUB_300001_SM_10009GridQueueIjEEiEEEvDpT0_,"",@"SHT_CUDA_INFO"
	.sectionflags	@""
	.align	4


	//----- nvinfo : EIATTR_CUDA_API_VERSION
	.align		4
        /*0000*/ 	.byte	0x04, 0x37
        /*0002*/ 	.short	(.L_250 - .L_249)
.L_249:
        /*0004*/ 	.word	0x00000082


	//----- nvinfo : EIATTR_KPARAM_INFO
	.align		4
.L_250:
        /*0008*/ 	.byte	0x04, 0x17
        /*000a*/ 	.short	(.L_252 - .L_251)
.L_251:
        /*000c*/ 	.word	0x00000000
        /*0010*/ 	.short	0x0001
        /*0012*/ 	.short	0x0008
        /*0014*/ 	.byte	0x00, 0xf0, 0x11, 0x00


	//----- nvinfo : EIATTR_KPARAM_INFO
	.align		4
.L_252:
        /*0018*/ 	.byte	0x04, 0x17
        /*001a*/ 	.short	(.L_254 - .L_253)
.L_253:
        /*001c*/ 	.word	0x00000000
        /*0020*/ 	.short	0x0000
        /*0022*/ 	.short	0x0000
        /*0024*/ 	.byte	0x00, 0xf0, 0x21, 0x00


	//----- nvinfo : EIATTR_SPARSE_MMA_MASK
	.align		4
.L_254:
        /*0028*/ 	.byte	0x03, 0x50
        /*002a*/ 	.short	0x0000


	//----- nvinfo : EIATTR_MAXREG_COUNT
	.align		4
        /*002c*/ 	.byte	0x03, 0x1b
        /*002e*/ 	.short	0x00ff


	//----- nvinfo : EIATTR_MERCURY_ISA_VERSION
	.align		4
        /*0030*/ 	.byte	0x03, 0x5f
        /*0032*/ 	.short	0x0101


	//----- nvinfo : EIATTR_VRC_CTA_INIT_COUNT
	.align		4
        /*0034*/ 	.byte	0x02, 0x4a
	.zero		1
	.zero		1


	//----- nvinfo : EIATTR_EXIT_INSTR_OFFSETS
	.align		4
        /*0038*/ 	.byte	0x04, 0x1c
        /*003a*/ 	.short	(.L_256 - .L_255)


	//   ....[0]....
.L_255:
        /*003c*/ 	.word	0x00000060


	//----- nvinfo : EIATTR_MAX_THREADS
	.align		4
.L_256:
        /*0040*/ 	.byte	0x04, 0x05
        /*0042*/ 	.short	(.L_258 - .L_257)
.L_257:
        /*0044*/ 	.word	0x00000001
        /*0048*/ 	.word	0x00000001
        /*004c*/ 	.word	0x00000001


	//----- nvinfo : EIATTR_CBANK_PARAM_SIZE
	.align		4
.L_258:
        /*0050*/ 	.byte	0x03, 0x19
        /*0052*/ 	.short	0x000c


	//----- nvinfo : EIATTR_PARAM_CBANK
	.align		4
        /*0054*/ 	.byte	0x04, 0x0a
        /*0056*/ 	.short	(.L_260 - .L_259)
	.align		4
.L_259:
        /*0058*/ 	.word	index@(.nv.constant0._ZN6thrust24THRUST_300001_SM_1000_NS8cuda_cub4core6detail13_kernel_agentINS1_8__reduce10DrainAgentIiEEJN3cub18CUB_300001_SM_10009GridQueueIjEEiEEEvDpT0_)
        /*005c*/ 	.short	0x0380
        /*005e*/ 	.short	0x000c


	//----- nvinfo : EIATTR_SW_WAR
	.align		4
.L_260:
        /*0060*/ 	.byte	0x04, 0x36
        /*0062*/ 	.short	(.L_262 - .L_261)
.L_261:
        /*0064*/ 	.word	0x00000008
.L_262:


//--------------------- .nv.info._ZN6thrust24THRUST_300001_SM_1000_NS8cuda_cub4core6detail13_kernel_agentINS1_8__reduce11ReduceAgentINS0_12zip_iteratorIN4cuda3std3__45tupleIJNS0_10device_ptrIdEENS0_17counting_iteratorIlNS0_11use_defaultESF_SF_EEEEEEEPNSB_IJdlEEESJ_iNS1_9__extrema9arg_max_fIdl10ComparatorEEEEJSI_SK_iN3cub18CUB_300001_SM_100013GridEvenShareIiEENSR_9GridQueueIjEESO_EEEvDpT0_ --------------------------
	.section	.nv.info._ZN6thrust24THRUST_300001_SM_1000_NS8cuda_cub4core6detail13_kernel_agentINS1_8__reduce11ReduceAgentINS0_12zip_iteratorIN4cuda3std3__45tupleIJNS0_10device_ptrIdEENS0_17counting_iteratorIlNS0_11use_defaultESF_SF_EEEEEEEPNSB_IJdlEEESJ_iNS1_9__extrema9arg_max_fIdl10ComparatorEEEEJSI_SK_iN3cub18CUB_300001_SM_100013GridEvenShareIiEENSR_9GridQueueIjEESO_EEEvDpT0_,"",@"SHT_CUDA_INFO"
	.sectionflags	@""
	.align	4


	//----- nvinfo : EIATTR_CUDA_API_VERSION
	.align		4
        /*0000*/ 	.byte	0x04, 0x37
        /*0002*/ 	.short	(.L_264 - .L_263)
.L_263:
        /*0004*/ 	.word	0x00000082


	//----- nvinfo : EIATTR_KPARAM_INFO
	.align		4
.L_264:
        /*0008*/ 	.byte	0x04, 0x17
        /*000a*/ 	.short	(.L_266 - .L_265)
.L_265:
        /*000c*/ 	.word	0x00000000
        /*0010*/ 	.short	0x0005
        /*0012*/ 	.short	0x0050
        /*0014*/ 	.byte	0x00, 0xf0, 0x05, 0x00


	//----- nvinfo : EIATTR_KPARAM_INFO
	.align		4
.L_266:
        /*0018*/ 	.byte	0x04, 0x17
        /*001a*/ 	.short	(.L_268 - .L_267)
.L_267:
        /*001c*/ 	.word	0x00000000
        /*0020*/ 	.short	0x0004
        /*0022*/ 	.short	0x0048
        /*0024*/ 	.byte	0x00, 0xf0, 0x21, 0x00


	//----- nvinfo : EIATTR_KPARAM_INFO
	.align		4
.L_268:
        /*0028*/ 	.byte	0x04, 0x17
        /*002a*/ 	.short	(.L_270 - .L_269)
.L_269:
        /*002c*/ 	.word	0x00000000
        /*0030*/ 	.short	0x0003
        /*0032*/ 	.short	0x001c
        /*0034*/ 	.byte	0x00, 0xf0, 0xa1, 0x00


	//----- nvinfo : EIATTR_KPARAM_INFO
	.align		4
.L_270:
        /*0038*/ 	.byte	0x04, 0x17
        /*003a*/ 	.short	(.L_272 - .L_271)
.L_271:
        /*003c*/ 	.word	0x00000000
        /*0040*/ 	.short	0x0002
        /*0042*/ 	.short	0x0018
        /*0044*/ 	.byte	0x00, 0xf0, 0x11, 0x00


	//----- nvinfo : EIATTR_KPARAM_INFO
	.align		4
.L_272:
        /*0048*/ 	.byte	0x04, 0x17
        /*004a*/ 	.short	(.L_274 - .L_273)
.L_273:
        /*004c*/ 	.word	0x00000000
        /*0050*/ 	.short	0x0001
        /*0052*/ 	.short	0x0010
        /*0054*/ 	.byte	0x00, 0xf5, 0x21, 0x00


	//----- nvinfo : EIATTR_KPARAM_INFO
	.align		4
.L_274:
        /*0058*/ 	.byte	0x04, 0x17
        /*005a*/ 	.short	(.L_276 - .L_275)
.L_275:
        /*005c*/ 	.word	0x00000000
        /*0060*/ 	.short	0x0000
        /*0062*/ 	.short	0x0000
        /*0064*/ 	.byte	0x00, 0xf0, 0x41, 0x00


	//----- nvinfo : EIATTR_SPARSE_MMA_MASK
	.align		4
.L_276:
        /*0068*/ 	.byte	0x03, 0x50
        /*006a*/ 	.short	0x0000


	//----- nvinfo : EIATTR_MAXREG_COUNT
	.align		4
        /*006c*/ 	.byte	0x03, 0x1b
        /*006e*/ 	.short	0x00ff


	//----- nvinfo : EIATTR_NUM_BARRIERS
	.align		4
        /*0070*/ 	.byte	0x02, 0x4c
        /*0072*/ 	.byte	0x01
	.zero		1


	//----- nvinfo : EIATTR_MERCURY_ISA_VERSION
	.align		4
        /*0074*/ 	.byte	0x03, 0x5f
        /*0076*/ 	.short	0x0101


	//----- nvinfo : EIATTR_COOP_GROUP_MASK_REGIDS
	.align		4
        /*0078*/ 	.byte	0x04, 0x29
        /*007a*/ 	.short	(.L_278 - .L_277)


	//   ....[0]....
.L_277:
        /*007c*/ 	.word	0xffffffff


	//   ....[1]....
        /*0080*/ 	.word	0xffffffff


	//   ....[2]....
        /*0084*/ 	.word	0xffffffff


	//   ....[3]....
        /*0088*/ 	.word	0xffffffff


	//   ....[4]....
        /*008c*/ 	.word	0xffffffff


	//   ....[5]....
        /*0090*/ 	.word	0xffffffff


	//   ....[6]....
        /*0094*/ 	.word	0xffffffff


	//   ....[7]....
        /*0098*/ 	.word	0xffffffff


	//   ....[8]....
        /*009c*/ 	.word	0xffffffff


	//   ....[9]....
        /*00a0*/ 	.word	0xffffffff


	//   ....[10]....
        /*00a4*/ 	.word	0xffffffff


	//   ....[11]....
        /*00a8*/ 	.word	0xffffffff


	//   ....[12]....
        /*00ac*/ 	.word	0xffffffff


	//   ....[13]....
        /*00b0*/ 	.word	0xffffffff


	//   ....[14]....
        /*00b4*/ 	.word	0xffffffff


	//   ....[15]....
        /*00b8*/ 	.word	0xffffffff


	//   ....[16]....
        /*00bc*/ 	.word	0xffffffff


	//   ....[17]....
        /*00c0*/ 	.word	0xffffffff


	//   ....[18]....
        /*00c4*/ 	.word	0xffffffff


	//   ....[19]....
        /*00c8*/ 	.word	0xffffffff


	//   ....[20]....
        /*00cc*/ 	.word	0xffffffff


	//   ....[21]....
        /*00d0*/ 	.word	0xffffffff


	//   ....[22]....
        /*00d4*/ 	.word	0xffffffff


	//   ....[23]....
        /*00d8*/ 	.word	0xffffffff


	//   ....[24]....
        /*00dc*/ 	.word	0xffffffff


	//   ....[25]....
        /*00e0*/ 	.word	0xffffffff


	//   ....[26]....
        /*00e4*/ 	.word	0xffffffff


	//   ....[27]....
        /*00e8*/ 	.word	0xffffffff


	//   ....[28]....
        /*00ec*/ 	.word	0xffffffff


	//   ....[29]....
        /*00f0*/ 	.word	0xffffffff


	//   ....[30]....
        /*00f4*/ 	.word	0xffffffff


	//   ....[31]....
        /*00f8*/ 	.word	0xffffffff


	//   ....[32]....
        /*00fc*/ 	.word	0xffffffff


	//   ....[33]....
        /*0100*/ 	.word	0xffffffff


	//   ....[34]....
        /*0104*/ 	.word	0xffffffff


	//   ....[35]....
        /*0108*/ 	.word	0xffffffff


	//   ....[36]....
        /*010c*/ 	.word	0xffffffff


	//   ....[37]....
        /*0110*/ 	.word	0xffffffff


	//   ....[38]....
        /*0114*/ 	.word	0xffffffff


	//   ....[39]....
        /*0118*/ 	.word	0xffffffff


	//   ....[40]....
        /*011c*/ 	.word	0xffffffff


	//   ....[41]....
        /*0120*/ 	.word	0xffffffff


	//   ....[42]....
        /*0124*/ 	.word	0xffffffff


	//   ....[43]....
        /*0128*/ 	.word	0xffffffff


	//   ....[44]....
        /*012c*/ 	.word	0xffffffff


	//   ....[45]....
        /*0130*/ 	.word	0xffffffff


	//   ....[46]....
        /*0134*/ 	.word	0xffffffff


	//   ....[47]....
        /*0138*/ 	.word	0xffffffff


	//   ....[48]....
        /*013c*/ 	.word	0xffffffff


	//   ....[49]....
        /*0140*/ 	.word	0xffffffff


	//   ....[50]....
        /*0144*/ 	.word	0xffffffff


	//   ....[51]....
        /*0148*/ 	.word	0xffffffff


	//   ....[52]....
        /*014c*/ 	.word	0xffffffff


	//   ....[53]....
        /*0150*/ 	.word	0xffffffff


	//   ....[54]....
        /*0154*/ 	.word	0xffffffff


	//   ....[55]....
        /*0158*/ 	.word	0xffffffff


	//   ....[56]....
        /*015c*/ 	.word	0xffffffff


	//   ....[57]....
        /*0160*/ 	.word	0xffffffff


	//   ....[58]....
        /*0164*/ 	.word	0xffffffff


	//   ....[59]....
        /*0168*/ 	.word	0xffffffff


	//----- nvinfo : EIATTR_COOP_GROUP_INSTR_OFFSETS
	.align		4
.L_278:
        /*016c*/ 	.byte	0x04, 0x28
        /*016e*/ 	.short	(.L_280 - .L_279)


	//   ....[0]....
.L_279:
        /*0170*/ 	.word	0x00000cd0


	//   ....[1]....
        /*0174*/ 	.word	0x00000d00


	//   ....[2]....
        /*0178*/ 	.word	0x00000d20


	//   ....[3]....
        /*017c*/ 	.word	0x00000d30


	//   ....[4]....
        /*0180*/ 	.word	0x00000ec0


	//   ....[5]....
        /*0184*/ 	.word	0x00000ef0


	//   ....[6]....
        /*0188*/ 	.word	0x00000f20


	//   ....[7]....
        /*018c*/ 	.word	0x00000f40


	//   ....[8]....
        /*0190*/ 	.word	0x000010c0


	//   ....[9]....
        /*0194*/ 	.word	0x00001100


	//   ....[10]....
        /*0198*/ 	.word	0x00001130


	//   ....[11]....
        /*019c*/ 	.word	0x00001140


	//   ....[12]....
        /*01a0*/ 	.word	0x000012c0


	//   ....[13]....
        /*01a4*/ 	.word	0x000012f0


	//   ....[14]....
        /*01a8*/ 	.word	0x00001320


	//   ....[15]....
        /*01ac*/ 	.word	0x00001340


	//   ....[16]....
        /*01b0*/ 	.word	0x000014c0


	//   ....[17]....
        /*01b4*/ 	.word	0x000014f0


	//   ....[18]....
        /*01b8*/ 	.word	0x00001520


	//   ....[19]....
        /*01bc*/ 	.word	0x00001540


	//   ....[20]....
        /*01c0*/ 	.word	0x000022b0


	//   ....[21]....
        /*01c4*/ 	.word	0x000022c0


	//   ....[22]....
        /*01c8*/ 	.word	0x000022d0


	//   ....[23]....
        /*01cc*/ 	.word	0x000022f0


	//   ....[24]....
        /*01d0*/ 	.word	0x00002470


	//   ....[25]....
        /*01d4*/ 	.word	0x000024b0


	//   ....[26]....
        /*01d8*/ 	.word	0x000024e0


	//   ....[27]....
        /*01dc*/ 	.word	0x00002500


	//   ....[28]....
        /*01e0*/ 	.word	0x00002680


	//   ....[29]....
        /*01e4*/ 	.word	0x000026c0


	//   ....[30]....
        /*01e8*/ 	.word	0x000026f0


	//   ....[31]....
        /*01ec*/ 	.word	0x00002710


	//   ....[32]....
        /*01f0*/ 	.word	0x00002890


	//   ....[33]....
        /*01f4*/ 	.word	0x000028d0


	//   ....[34]....
        /*01f8*/ 	.word	0x00002900


	//   ....[35]....
        /*01fc*/ 	.word	0x00002920


	//   ....[36]....
        /*0200*/ 	.word	0x00002aa0


	//   ....[37]....
        /*0204*/ 	.word	0x00002ae0


	//   ....[38]....
        /*0208*/ 	.word	0x00002b10


	//   ....[39]....
        /*020c*/ 	.word	0x00002b30


	//   ....[40]....
        /*0210*/ 	.word	0x000051f0


	//   ....[41]....
        /*0214*/ 	.word	0x00005220


	//   ....[42]....
        /*0218*/ 	.word	0x00005240


	//   ....[43]....
        /*021c*/ 	.word	0x00005250


	//   ....[44]....
        /*0220*/ 	.word	0x000053e0


	//   ....[45]....
        /*0224*/ 	.word	0x00005410


	//   ....[46]....
        /*0228*/ 	.word	0x00005440


	//   ....[47]....
        /*022c*/ 	.word	0x00005460


	//   ....[48]....
        /*0230*/ 	.word	0x000055e0


	//   ....[49]....
        /*0234*/ 	.word	0x00005610


	//   ....[50]....
        /*0238*/ 	.word	0x00005640


	//   ....[51]....
        /*023c*/ 	.word	0x00005660


	//   ....[52]....
        /*0240*/ 	.word	0x000057e0


	//   ....[53]....
        /*0244*/ 	.word	0x00005810


	//   ....[54]....
        /*0248*/ 	.word	0x00005840


	//   ....[55]....
        /*024c*/ 	.word	0x00005860


	//   ....[56]....
        /*0250*/ 	.word	0x000059e0


	//   ....[57]....
        /*0254*/ 	.word	0x00005a10


	//   ....[58]....
        /*0258*/ 	.word	0x00005a40


	//   ....[59]....
        /*025c*/ 	.word	0x00005a60


	//----- nvinfo : EIATTR_VRC_CTA_INIT_COUNT
	.align		4
.L_280:
        /*0260*/ 	.byte	0x02, 0x4a
	.zero		1
	.zero		1


	//----- nvinfo : EIATTR_EXIT_INSTR_OFFSETS
	.align		4
        /*0264*/ 	.byte	0x04, 0x1c
        /*0266*/ 	.short	(.L_282 - .L_281)


	//   ....[0]....
.L_281:
        /*0268*/ 	.word	0x00006710


	//   ....[1]....
        /*026c*/ 	.word	0x00006770


	//----- nvinfo : EIATTR_MAX_THREADS
	.align		4
.L_282:
        /*0270*/ 	.byte	0x04, 0x05
        /*0272*/ 	.short	(.L_284 - .L_283)
.L_283:
        /*0274*/ 	.word	0x00000100
        /*0278*/ 	.word	0x00000001
        /*027c*/ 	.word	0x00000001


	//----- nvinfo : EIATTR_CRS_STACK_SIZE
	.align		4
.L_284:
        /*0280*/ 	.byte	0x04, 0x1e
        /*0282*/ 	.short	(.L_286 - .L_285)
.L_285:
        /*0284*/ 	.word	0x00000000


	//----- nvinfo : EIATTR_CBANK_PARAM_SIZE
	.align		4
.L_286:
        /*0288*/ 	.byte	0x03, 0x19
        /*028a*/ 	.short	0x0051


	//----- nvinfo : EIATTR_PARAM_CBANK
	.align		4
        /*028c*/ 	.byte	0x04, 0x0a
        /*028e*/ 	.short	(.L_288 - .L_287)
	.align		4
.L_287:
        /*0290*/ 	.word	index@(.nv.constant0._ZN6thrust24THRUST_300001_SM_1000_NS8cuda_cub4core6detail13_kernel_agentINS1_8__reduce11ReduceAgentINS0_12zip_iteratorIN4cuda3std3__45tupleIJNS0_10device_ptrIdEENS0_17counting_iteratorIlNS0_11use_defaultESF_SF_EEEEEEEPNSB_IJdlEEESJ_iNS1_9__extrema9arg_max_fIdl10ComparatorEEEEJSI_SK_iN3cub18CUB_300001_SM_100013GridEvenShareIiEENSR_9GridQueueIjEESO_EEEvDpT0_)
        /*0294*/ 	.short	0x0380
        /*0296*/ 	.short	0x0051


	//----- nvinfo : EIATTR_SW_WAR
	.align		4
.L_288:
        /*0298*/ 	.byte	0x04, 0x36
        /*029a*/ 	.short	(.L_290 - .L_289)
.L_289:
        /*029c*/ 	.word	0x00000008
.L_290:


//--------------------- .nv.info._ZN6thrust24THRUST_300001_SM_1000_NS8cuda_cub4core6detail13_kernel_agentINS1_8__reduce11ReduceAgentINS0_12zip_iteratorIN4cuda3std3__45tupleIJNS0_10device_ptrIdEENS0_17counting_iteratorIlNS0_11use_defaultESF_SF_EEEEEEEPNSB_IJdlEEESJ_iNS1_9__extrema9arg_max_fIdl10ComparatorEEEEJSI_SK_iSO_EEEvDpT0_ --------------------------
	.section	.nv.info._ZN6thrust24THRUST_300001_SM_1000_NS8cuda_cub4core6detail13_kernel_agentINS1_8__reduce11ReduceAgentINS0_12zip_iteratorIN4cuda3std3__45tupleIJNS0_10device_ptrIdEENS0_17counting_iteratorIlNS0_11use_defaultESF_SF_EEEEEEEPNSB_IJdlEEESJ_iNS1_9__extrema9arg_max_fIdl10ComparatorEEEEJSI_SK_iSO_EEEvDpT0_,"",@"SHT_CUDA_INFO"
	.sectionflags	@""
	.align	4


	//----- nvinfo : EIATTR_CUDA_API_VERSION
	.align		4
        /*0000*/ 	.byte	0x04, 0x37
        /*0002*/ 	.short	(.L_292 - .L_291)
.L_291:
        /*0004*/ 	.word	0x00000082


	//----- nvinfo : EIATTR_KPARAM_INFO
	.align		4
.L_292:
        /*0008*/ 	.byte	0x04, 0x17
        /*000a*/ 	.short	(.L_294 - .L_293)
.L_293:
        /*000c*/ 	.word	0x00000000
        /*0010*/ 	.short	0x0003
        /*0012*/ 	.short	0x001c
        /*0014*/ 	.byte	0x00, 0xf0, 0x05, 0x00


	//----- nvinfo : EIATTR_KPARAM_INFO
	.align		4
.L_294:
        /*0018*/ 	.byte	0x04, 0x17
        /*001a*/ 	.short	(.L_296 - .L_295)
.L_295:
        /*001c*/ 	.word	0x00000000
        /*0020*/ 	.short	0x0002
        /*0022*/ 	.short	0x0018
        /*0024*/ 	.byte	0x00, 0xf0, 0x11, 0x00


	//----- nvinfo : EIATTR_KPARAM_INFO
	.align		4
.L_296:
        /*0028*/ 	.byte	0x04, 0x17
        /*002a*/ 	.short	(.L_298 - .L_297)
.L_297:
        /*002c*/ 	.word	0x00000000
        /*0030*/ 	.short	0x0001
        /*0032*/ 	.short	0x0010
        /*0034*/ 	.byte	0x00, 0xf5, 0x21, 0x00


	//----- nvinfo : EIATTR_KPARAM_INFO
	.align		4
.L_298:
        /*0038*/ 	.byte	0x04, 0x17
        /*003a*/ 	.short	(.L_300 - .L_299)
.L_299:
        /*003c*/ 	.word	0x00000000
        /*0040*/ 	.short	0x0000
        /*0042*/ 	.short	0x0000
        /*0044*/ 	.byte	0x00, 0xf0, 0x41, 0x00


	//----- nvinfo : EIATTR_SPARSE_MMA_MASK
	.align		4
.L_300:
        /*0048*/ 	.byte	0x03, 0x50
        /*004a*/ 	.short	0x0000


	//----- nvinfo : EIATTR_MAXREG_COUNT
	.align		4
        /*004c*/ 	.byte	0x03, 0x1b
        /*004e*/ 	.short	0x00ff


	//----- nvinfo : EIATTR_NUM_BARRIERS
	.align		4
        /*0050*/ 	.byte	0x02, 0x4c
        /*0052*/ 	.byte	0x01
	.zero		1


	//----- nvinfo : EIATTR_MERCURY_ISA_VERSION
	.align		4
        /*0054*/ 	.byte	0x03, 0x5f
        /*0056*/ 	.short	0x0101


	//----- nvinfo : EIATTR_COOP_GROUP_MASK_REGIDS
	.align		4
        /*0058*/ 	.byte	0x04, 0x29
        /*005a*/ 	.short	(.L_302 - .L_301)


	//   ....[0]....
.L_301:
        /*005c*/ 	.word	0xffffffff


	//   ....[1]....
        /*0060*/ 	.word	0xffffffff


	//   ....[2]....
        /*0064*/ 	.word	0xffffffff


	//   ....[3]....
        /*0068*/ 	.word	0xffffffff


	//   ....[4]....
        /*006c*/ 	.word	0xffffffff


	//   ....[5]....
        /*0070*/ 	.word	0xffffffff


	//   ....[6]....
        /*0074*/ 	.word	0xffffffff


	//   ....[7]....
        /*0078*/ 	.word	0xffffffff


	//   ....[8]....
        /*007c*/ 	.word	0xffffffff


	//   ....[9]....
        /*0080*/ 	.word	0xffffffff


	//   ....[10]....
        /*0084*/ 	.word	0xffffffff


	//   ....[11]....
        /*0088*/ 	.word	0xffffffff


	//   ....[12]....
        /*008c*/ 	.word	0xffffffff


	//   ....[13]....
        /*0090*/ 	.word	0xffffffff


	//   ....[14]....
        /*0094*/ 	.word	0xffffffff


	//   ....[15]....
        /*0098*/ 	.word	0xffffffff


	//   ....[16]....
        /*009c*/ 	.word	0xffffffff


	//   ....[17]....
        /*00a0*/ 	.word	0xffffffff


	//   ....[18]....
        /*00a4*/ 	.word	0xffffffff


	//   ....[19]....
        /*00a8*/ 	.word	0xffffffff


	//   ....[20]....
        /*00ac*/ 	.word	0xffffffff


	//   ....[21]....
        /*00b0*/ 	.word	0xffffffff


	//   ....[22]....
        /*00b4*/ 	.word	0xffffffff


	//   ....[23]....
        /*00b8*/ 	.word	0xffffffff


	//   ....[24]....
        /*00bc*/ 	.word	0xffffffff


	//   ....[25]....
        /*00c0*/ 	.word	0xffffffff


	//   ....[26]....
        /*00c4*/ 	.word	0xffffffff


	//   ....[27]....
        /*00c8*/ 	.word	0xffffffff


	//   ....[28]....
        /*00cc*/ 	.word	0xffffffff


	//   ....[29]....
        /*00d0*/ 	.word	0xffffffff


	//   ....[30]....
        /*00d4*/ 	.word	0xffffffff


	//   ....[31]....
        /*00d8*/ 	.word	0xffffffff


	//   ....[32]....
        /*00dc*/ 	.word	0xffffffff


	//   ....[33]....
        /*00e0*/ 	.word	0xffffffff


	//   ....[34]....
        /*00e4*/ 	.word	0xffffffff


	//   ....[35]....
        /*00e8*/ 	.word	0xffffffff


	//   ....[36]....
        /*00ec*/ 	.word	0xffffffff


	//   ....[37]....
        /*00f0*/ 	.word	0xffffffff


	//   ....[38]....
        /*00f4*/ 	.word	0xffffffff


	//   ....[39]....
        /*00f8*/ 	.word	0xffffffff


	//   ....[40]....
        /*00fc*/ 	.word	0xffffffff


	//   ....[41]....
        /*0100*/ 	.word	0xffffffff


	//   ....[42]....
        /*0104*/ 	.word	0xffffffff


	//   ....[43]....
        /*0108*/ 	.word	0xffffffff


	//   ....[44]....
        /*010c*/ 	.word	0xffffffff


	//   ....[45]....
        /*0110*/ 	.word	0xffffffff


	//   ....[46]....
        /*0114*/ 	.word	0xffffffff


	//   ....[47]....
        /*0118*/ 	.word	0xffffffff


	//   ....[48]....
        /*011c*/ 	.word	0xffffffff


	//   ....[49]....
        /*0120*/ 	.word	0xffffffff


	//   ....[50]....
        /*0124*/ 	.word	0xffffffff


	//   ....[51]....
        /*0128*/ 	.word	0xffffffff


	//   ....[52]....
        /*012c*/ 	.word	0xffffffff


	//   ....[53]....
        /*0130*/ 	.word	0xffffffff


	//   ....[54]....
        /*0134*/ 	.word	0xffffffff


	//   ....[55]....
        /*0138*/ 	.word	0xffffffff


	//   ....[56]....
        /*013c*/ 	.word	0xffffffff


	//   ....[57]....
        /*0140*/ 	.word	0xffffffff


	//   ....[58]....
        /*0144*/ 	.word	0xffffffff


	//   ....[59]....
        /*0148*/ 	.word	0xffffffff


	//----- nvinfo : EIATTR_COOP_GROUP_INSTR_OFFSETS
	.align		4
.L_302:
        /*014c*/ 	.byte	0x04, 0x28
        /*014e*/ 	.short	(.L_304 - .L_303)


	//   ....[0]....
.L_303:
        /*0150*/ 	.word	0x00000c90


	//   ....[1]....
        /*0154*/ 	.word	0x00000cc0


	//   ....[2]....
        /*0158*/ 	.word	0x00000ce0


	//   ....[3]....
        /*015c*/ 	.word	0x00000cf0


	//   ....[4]....
        /*0160*/ 	.word	0x00000e80


	//   ....[5]....
        /*0164*/ 	.word	0x00000eb0


	//   ....[6]....
        /*0168*/ 	.word	0x00000ee0


	//   ....[7]....
        /*016c*/ 	.word	0x00000f00


	//   ....[8]....
        /*0170*/ 	.word	0x00001080


	//   ....[9]....
        /*0174*/ 	.word	0x000010b0


	//   ....[10]....
        /*0178*/ 	.word	0x000010e0


	//   ....[11]....
        /*017c*/ 	.word	0x00001100


	//   ....[12]....
        /*0180*/ 	.word	0x00001280


	//   ....[13]....
        /*0184*/ 	.word	0x000012b0


	//   ....[14]....
        /*0188*/ 	.word	0x000012e0


	//   ....[15]....
        /*018c*/ 	.word	0x00001300


	//   ....[16]....
        /*0190*/ 	.word	0x00001480


	//   ....[17]....
        /*0194*/ 	.word	0x000014b0


	//   ....[18]....
        /*0198*/ 	.word	0x000014e0


	//   ....[19]....
        /*019c*/ 	.word	0x00001500


	//   ....[20]....
        /*01a0*/ 	.word	0x00002260


	//   ....[21]....
        /*01a4*/ 	.word	0x00002270


	//   ....[22]....
        /*01a8*/ 	.word	0x00002280


	//   ....[23]....
        /*01ac*/ 	.word	0x000022a0


	//   ....[24]....
        /*01b0*/ 	.word	0x00002420


	//   ....[25]....
        /*01b4*/ 	.word	0x00002460


	//   ....[26]....
        /*01b8*/ 	.word	0x00002490


	//   ....[27]....
        /*01bc*/ 	.word	0x000024b0


	//   ....[28]....
        /*01c0*/ 	.word	0x00002630


	//   ....[29]....
        /*01c4*/ 	.word	0x00002670


	//   ....[30]....
        /*01c8*/ 	.word	0x000026a0


	//   ....[31]....
        /*01cc*/ 	.word	0x000026c0


	//   ....[32]....
        /*01d0*/ 	.word	0x00002840


	//   ....[33]....
        /*01d4*/ 	.word	0x00002880


	//   ....[34]....
        /*01d8*/ 	.word	0x000028b0


	//   ....[35]....
        /*01dc*/ 	.word	0x000028d0


	//   ....[36]....
        /*01e0*/ 	.word	0x00002a50


	//   ....[37]....
        /*01e4*/ 	.word	0x00002a90


	//   ....[38]....
        /*01e8*/ 	.word	0x00002ac0


	//   ....[39]....
        /*01ec*/ 	.word	0x00002ae0


	//   ....[40]....
        /*01f0*/ 	.word	0x00004f90


	//   ....[41]....
        /*01f4*/ 	.word	0x00004fc0


	//   ....[42]....
        /*01f8*/ 	.word	0x00004fe0


	//   ....[43]....
        /*01fc*/ 	.word	0x00004ff0


	//   ....[44]....
        /*0200*/ 	.word	0x00005180


	//   ....[45]....
        /*0204*/ 	.word	0x000051b0


	//   ....[46]....
        /*0208*/ 	.word	0x000051e0


	//   ....[47]....
        /*020c*/ 	.word	0x00005200


	//   ....[48]....
        /*0210*/ 	.word	0x00005380


	//   ....[49]....
        /*0214*/ 	.word	0x000053b0


	//   ....[50]....
        /*0218*/ 	.word	0x000053e0


	//   ....[51]....
        /*021c*/ 	.word	0x00005400


	//   ....[52]....
        /*0220*/ 	.word	0x00005580


	//   ....[53]....
        /*0224*/ 	.word	0x000055c0


	//   ....[54]....
        /*0228*/ 	.word	0x000055f0


	//   ....[55]....
        /*022c*/ 	.word	0x00005600


	//   ....[56]....
        /*0230*/ 	.word	0x00005780


	//   ....[57]....
        /*0234*/ 	.word	0x000057b0


	//   ....[58]....
        /*0238*/ 	.word	0x000057e0


	//   ....[59]....
        /*023c*/ 	.word	0x00005800


	//----- nvinfo : EIATTR_VRC_CTA_INIT_COUNT
	.align		4
.L_304:
        /*0240*/ 	.byte	0x02, 0x4a
	.zero		1
	.zero		1


	//----- nvinfo : EIATTR_EXIT_INSTR_OFFSETS
	.align		4
        /*0244*/ 	.byte	0x04, 0x1c
        /*0246*/ 	.short	(.L_306 - .L_305)


	//   ....[0]....
.L_305:
        /*0248*/ 	.word	0x00000030


	//   ....[1]....
        /*024c*/ 	.word	0x000064a0


	//   ....[2]....
        /*0250*/ 	.word	0x000064e0


	//----- nvinfo : EIATTR_MAX_THREADS
	.align		4
.L_306:
        /*0254*/ 	.byte	0x04, 0x05
        /*0256*/ 	.short	(.L_308 - .L_307)
.L_307:
        /*0258*/ 	.word	0x00000100
        /*025c*/ 	.word	0x00000001
        /*0260*/ 	.word	0x00000001


	//----- nvinfo : EIATTR_CRS_STACK_SIZE
	.align		4
.L_308:
        /*0264*/ 	.byte	0x04, 0x1e
        /*0266*/ 	.short	(.L_310 - .L_309)
.L_309:
        /*0268*/ 	.word	0x00000000


	//----- nvinfo : EIATTR_CBANK_PARAM_SIZE
	.align		4
.L_310:
        /*026c*/ 	.byte	0x03, 0x19
        /*026e*/ 	.short	0x001d


	//----- nvinfo : EIATTR_PARAM_CBANK
	.align		4
        /*0270*/ 	.byte	0x04, 0x0a
        /*0272*/ 	.short	(.L_312 - .L_311)
	.align		4
.L_311:
        /*0274*/ 	.word	index@(.nv.constant0._ZN6thrust24THRUST_300001_SM_1000_NS8cuda_cub4core6detail13_kernel_agentINS1_8__reduce11ReduceAgentINS0_12zip_iteratorIN4cuda3std3__45tupleIJNS0_10device_ptrIdEENS0_17counting_iteratorIlNS0_11use_defaultESF_SF_EEEEEEEPNSB_IJdlEEESJ_iNS1_9__extrema9arg_max_fIdl10ComparatorEEEEJSI_SK_iSO_EEEvDpT0_)
        /*0278*/ 	.short	0x0380
        /*027a*/ 	.short	0x001d


	//----- nvinfo : EIATTR_SW_WAR
	.align		4
.L_312:
        /*027c*/ 	.byte	0x04, 0x36
        /*027e*/ 	.short	(.L_314 - .L_313)
.L_313:
        /*0280*/ 	.word	0x00000008
.L_314:


//--------------------- .nv.info._Z10makeUpNullPdS_ii --------------------------
	.section	.nv.info._Z10makeUpNullPdS_ii,"",@"SHT_CUDA_INFO"
	.sectionflags	@""
	.align	4


	//----- nvinfo : EIATTR_CUDA_API_VERSION
	.align		4
        /*0000*/ 	.byte	0x04, 0x37
        /*0002*/ 	.short	(.L_316 - .L_315)
.L_315:
        /*0004*/ 	.word	0x00000082


	//----- nvinfo : EIATTR_KPARAM_INFO
	.align		4
.L_316:
        /*0008*/ 	.byte	0x04, 0x17
        /*000a*/ 	.short	(.L_318 - .L_317)
.L_317:
        /*000c*/ 	.word	0x00000000
        /*0010*/ 	.short	0x0003
        /*0012*/ 	.short	0x0014
        /*0014*/ 	.byte	0x00, 0xf0, 0x11, 0x00


	//----- nvinfo : EIATTR_KPARAM_INFO
	.align		4
.L_318:
        /*0018*/ 	.byte	0x04, 0x17
        /*001a*/ 	.short	(.L_320 - .L_319)
.L_319:
        /*001c*/ 	.word	0x00000000
        /*0020*/ 	.short	0x0002
        /*0022*/ 	.short	0x0010
        /*0024*/ 	.byte	0x00, 0xf0, 0x11, 0x00


	//----- nvinfo : EIATTR_KPARAM_INFO
	.align		4
.L_320:
        /*0028*/ 	.byte	0x04, 0x17
        /*002a*/ 	.short	(.L_322 - .L_321)
.L_321:
        /*002c*/ 	.word	0x00000000
        /*0030*/ 	.short	0x0001
        /*0032*/ 	.short	0x0008
        /*0034*/ 	.byte	0x00, 0xf5, 0x21, 0x00


	//----- nvinfo : EIATTR_KPARAM_INFO
	.align		4
.L_322:
        /*0038*/ 	.byte	0x04, 0x17
        /*003a*/ 	.short	(.L_324 - .L_323)
.L_323:
        /*003c*/ 	.word	0x00000000
        /*0040*/ 	.short	0x0000
        /*0042*/ 	.short	0x0000
        /*0044*/ 	.byte	0x00, 0xf5, 0x21, 0x00


	//----- nvinfo : EIATTR_SPARSE_MMA_MASK
	.align		4
.L_324:
        /*0048*/ 	.byte	0x03, 0x50
        /*004a*/ 	.short	0x0000


	//----- nvinfo : EIATTR_MAXREG_COUNT
	.align		4
        /*004c*/ 	.byte	0x03, 0x1b
        /*004e*/ 	.short	0x00ff


	//----- nvinfo : EIATTR_MERCURY_ISA_VERSION
	.align		4
        /*0050*/ 	.byte	0x03, 0x5f
        /*0052*/ 	.short	0x0101


	//----- nvinfo : EIATTR_VRC_CTA_INIT_COUNT
	.align		4
        /*0054*/ 	.byte	0x02, 0x4a
	.zero		1
	.zero		1


	//----- nvinfo : EIATTR_EXIT_INSTR_OFFSETS
	.align		4
        /*0058*/ 	.byte	0x04, 0x1c
        /*005a*/ 	.short	(.L_326 - .L_325)


	//   ....[0]....
.L_325:
        /*005c*/ 	.word	0x000000f0


	//   ....[1]....
        /*0060*/ 	.word	0x00000a30


	//----- nvinfo : EIATTR_CRS_STACK_SIZE
	.align		4
.L_326:
        /*0064*/ 	.byte	0x04, 0x1e
        /*0066*/ 	.short	(.L_328 - .L_327)
.L_327:
        /*0068*/ 	.word	0x00000000


	//----- nvinfo : EIATTR_CBANK_PARAM_SIZE
	.align		4
.L_328:
        /*006c*/ 	.byte	0x03, 0x19
        /*006e*/ 	.short	0x0018


	//----- nvinfo : EIATTR_PARAM_CBANK
	.align		4
        /*0070*/ 	.byte	0x04, 0x0a
        /*0072*/ 	.short	(.L_330 - .L_329)
	.align		4
.L_329:
        /*0074*/ 	.word	index@(.nv.constant0._Z10makeUpNullPdS_ii)
        /*0078*/ 	.short	0x0380
        /*007a*/ 	.short	0x0018


	//----- nvinfo : EIATTR_SW_WAR
	.align		4
.L_330:
        /*007c*/ 	.byte	0x04, 0x36
        /*007e*/ 	.short	(.L_332 - .L_331)
.L_331:
        /*0080*/ 	.word	0x00000008
.L_332:


//--------------------- .nv.info._Z12makeDownNullPdS_ii --------------------------
	.section	.nv.info._Z12makeDownNullPdS_ii,"",@"SHT_CUDA_INFO"
	.sectionflags	@""
	.align	4


	//----- nvinfo : EIATTR_CUDA_API_VERSION
	.align		4
        /*0000*/ 	.byte	0x04, 0x37
        /*0002*/ 	.short	(.L_334 - .L_333)
.L_333:
        /*0004*/ 	.word	0x00000082


	//----- nvinfo : EIATTR_KPARAM_INFO
	.align		4
.L_334:
        /*0008*/ 	.byte	0x04, 0x17
        /*000a*/ 	.short	(.L_336 - .L_335)
.L_335:
        /*000c*/ 	.word	0x00000000
        /*0010*/ 	.short	0x0003
        /*0012*/ 	.short	0x0014
        /*0014*/ 	.byte	0x00, 0xf0, 0x11, 0x00


	//----- nvinfo : EIATTR_KPARAM_INFO
	.align		4
.L_336:
        /*0018*/ 	.byte	0x04, 0x17
        /*001a*/ 	.short	(.L_338 - .L_337)
.L_337:
        /*001c*/ 	.word	0x00000000
        /*0020*/ 	.short	0x0002
        /*0022*/ 	.short	0x0010
        /*0024*/ 	.byte	0x00, 0xf0, 0x11, 0x00


	//----- nvinfo : EIATTR_KPARAM_INFO
	.align		4
.L_338:
        /*0028*/ 	.byte	0x04, 0x17
        /*002a*/ 	.short	(.L_340 - .L_339)
.L_339:
        /*002c*/ 	.word	0x00000000
        /*0030*/ 	.short	0x0001
        /*0032*/ 	.short	0x0008
        /*0034*/ 	.byte	0x00, 0xf5, 0x21, 0x00


	//----- nvinfo : EIATTR_KPARAM_INFO
	.align		4
.L_340:
        /*0038*/ 	.byte	0x04, 0x17
        /*003a*/ 	.short	(.L_342 - .L_341)
.L_341:
        /*003c*/ 	.word	0x00000000
        /*0040*/ 	.short	0x0000
        /*0042*/ 	.short	0x0000
        /*0044*/ 	.byte	0x00, 0xf5, 0x21, 0x00


	//----- nvinfo : EIATTR_SPARSE_MMA_MASK
	.align		4
.L_342:
        /*0048*/ 	.byte	0x03, 0x50
        /*004a*/ 	.short	0x0000


	//----- nvinfo : EIATTR_MAXREG_COUNT
	.align		4
        /*004c*/ 	.byte	0x03, 0x1b
        /*004e*/ 	.short	0x00ff


	//----- nvinfo : EIATTR_MERCURY_ISA_VERSION
	.align		4
        /*0050*/ 	.byte	0x03, 0x5f
        /*0052*/ 	.short	0x0101


	//----- nvinfo : EIATTR_VRC_CTA_INIT_COUNT
	.align		4
        /*0054*/ 	.byte	0x02, 0x4a
	.zero		1
	.zero		1


	//----- nvinfo : EIATTR_EXIT_INSTR_OFFSETS
	.align		4
        /*0058*/ 	.byte	0x04, 0x1c
        /*005a*/ 	.short	(.L_344 - .L_343)


	//   ....[0]....
.L_343:
        /*005c*/ 	.word	0x000000b0


	//   ....[1]....
        /*0060*/ 	.word	0x00001140


	//----- nvinfo : EIATTR_CRS_STACK_SIZE
	.align		4
.L_344:
        /*0064*/ 	.byte	0x04, 0x1e
        /*0066*/ 	.short	(.L_346 - .L_345)
.L_345:
        /*0068*/ 	.word	0x00000000


	//----- nvinfo : EIATTR_CBANK_PARAM_SIZE
	.align		4
.L_346:
        /*006c*/ 	.byte	0x03, 0x19
        /*006e*/ 	.short	0x0018


	//----- nvinfo : EIATTR_PARAM_CBANK
	.align		4
        /*0070*/ 	.byte	0x04, 0x0a
        /*0072*/ 	.short	(.L_348 - .L_347)
	.align		4
.L_347:
        /*0074*/ 	.word	index@(.nv.constant0._Z12makeDownNullPdS_ii)
        /*0078*/ 	.short	0x0380
        /*007a*/ 	.short	0x0018


	//----- nvinfo : EIATTR_SW_WAR
	.align		4
.L_348:
        /*007c*/ 	.byte	0x04, 0x36
        /*007e*/ 	.short	(.L_350 - .L_349)
.L_349:
        /*0080*/ 	.word	0x00000008
.L_350:


//--------------------- .nv.info._Z14devideIdentityPdS_i --------------------------
	.section	.nv.info._Z14devideIdentityPdS_i,"",@"SHT_CUDA_INFO"
	.sectionflags	@""
	.align	4


	//----- nvinfo : EIATTR_CUDA_API_VERSION
	.align		4
        /*0000*/ 	.byte	0x04, 0x37
        /*0002*/ 	.short	(.L_352 - .L_351)
.L_351:
        /*0004*/ 	.word	0x00000082


	//----- nvinfo : EIATTR_KPARAM_INFO
	.align		4
.L_352:
        /*0008*/ 	.byte	0x04, 0x17
        /*000a*/ 	.short	(.L_354 - .L_353)
.L_353:
        /*000c*/ 	.word	0x00000000
        /*0010*/ 	.short	0x0002
        /*0012*/ 	.short	0x0010
        /*0014*/ 	.byte	0x00, 0xf0, 0x11, 0x00


	//----- nvinfo : EIATTR_KPARAM_INFO
	.align		4
.L_354:
        /*0018*/ 	.byte	0x04, 0x17
        /*001a*/ 	.short	(.L_356 - .L_355)
.L_355:
        /*001c*/ 	.word	0x00000000
        /*0020*/ 	.short	0x0001
        /*0022*/ 	.short	0x0008
        /*0024*/ 	.byte	0x00, 0xf5, 0x21, 0x00


	//----- nvinfo : EIATTR_KPARAM_INFO
	.align		4
.L_356:
        /*0028*/ 	.byte	0x04, 0x17
        /*002a*/ 	.short	(.L_358 - .L_357)
.L_357:
        /*002c*/ 	.word	0x00000000
        /*0030*/ 	.short	0x0000
        /*0032*/ 	.short	0x0000
        /*0034*/ 	.byte	0x00, 0xf5, 0x21, 0x00


	//----- nvinfo : EIATTR_SPARSE_MMA_MASK
	.align		4
.L_358:
        /*0038*/ 	.byte	0x03, 0x50
        /*003a*/ 	.short	0x0000


	//----- nvinfo : EIATTR_MAXREG_COUNT
	.align		4
        /*003c*/ 	.byte	0x03, 0x1b
        /*003e*/ 	.short	0x00ff


	//----- nvinfo : EIATTR_MERCURY_ISA_VERSION
	.align		4
        /*0040*/ 	.byte	0x03, 0x5f
        /*0042*/ 	.short	0x0101


	//----- nvinfo : EIATTR_VRC_CTA_INIT_COUNT
	.align		4
        /*0044*/ 	.byte	0x02, 0x4a
	.zero		1
	.zero		1


	//----- nvinfo : EIATTR_EXIT_INSTR_OFFSETS
	.align		4
        /*0048*/ 	.byte	0x04, 0x1c
        /*004a*/ 	.short	(.L_360 - .L_359)


	//   ....[0]....
.L_359:
        /*004c*/ 	.word	0x000000d0


	//   ....[1]....
        /*0050*/ 	.word	0x00001180


	//----- nvinfo : EIATTR_CRS_STACK_SIZE
	.align		4
.L_360:
        /*0054*/ 	.byte	0x04, 0x1e
        /*0056*/ 	.short	(.L_362 - .L_361)
.L_361:
        /*0058*/ 	.word	0x00000000


	//----- nvinfo : EIATTR_CBANK_PARAM_SIZE
	.align		4
.L_362:
        /*005c*/ 	.byte	0x03, 0x19
        /*005e*/ 	.short	0x0014


	//----- nvinfo : EIATTR_PARAM_CBANK
	.align		4
        /*0060*/ 	.byte	0x04, 0x0a
        /*0062*/ 	.short	(.L_364 - .L_363)
	.align		4
.L_363:
        /*0064*/ 	.word	index@(.nv.constant0._Z14devideIdentityPdS_i)
        /*0068*/ 	.short	0x0380
        /*006a*/ 	.short	0x0014


	//----- nvinfo : EIATTR_SW_WAR
	.align		4
.L_364:
        /*006c*/ 	.byte	0x04, 0x36
        /*006e*/ 	.short	(.L_366 - .L_365)
.L_365:
        /*0070*/ 	.word	0x00000008
.L_366:


//--------------------- .nv.info._Z9swapLinesPdS_iii --------------------------
	.section	.nv.info._Z9swapLinesPdS_iii,"",@"SHT_CUDA_INFO"
	.sectionflags	@""
	.align	4


	//----- nvinfo : EIATTR_CUDA_API_VERSION
	.align		4
        /*0000*/ 	.byte	0x04, 0x37
        /*0002*/ 	.short	(.L_368 - .L_367)
.L_367:
        /*0004*/ 	.word	0x00000082


	//----- nvinfo : EIATTR_KPARAM_INFO
	.align		4
.L_368:
        /*0008*/ 	.byte	0x04, 0x17
        /*000a*/ 	.short	(.L_370 - .L_369)
.L_369:
        /*000c*/ 	.word	0x00000000
        /*0010*/ 	.short	0x0004
        /*0012*/ 	.short	0x0018
        /*0014*/ 	.byte	0x00, 0xf0, 0x11, 0x00


	//----- nvinfo : EIATTR_KPARAM_INFO
	.align		4
.L_370:
        /*0018*/ 	.byte	0x04, 0x17
        /*001a*/ 	.short	(.L_372 - .L_371)
.L_371:
        /*001c*/ 	.word	0x00000000
        /*0020*/ 	.short	0x0003
        /*0022*/ 	.short	0x0014
        /*0024*/ 	.byte	0x00, 0xf0, 0x11, 0x00


	//----- nvinfo : EIATTR_KPARAM_INFO
	.align		4
.L_372:
        /*0028*/ 	.byte	0x04, 0x17
        /*002a*/ 	.short	(.L_374 - .L_373)
.L_373:
        /*002c*/ 	.word	0x00000000
        /*0030*/ 	.short	0x0002
        /*0032*/ 	.short	0x0010
        /*0034*/ 	.byte	0x00, 0xf0, 0x11, 0x00


	//----- nvinfo : EIATTR_KPARAM_INFO
	.align		4
.L_374:
        /*0038*/ 	.byte	0x04, 0x17
        /*003a*/ 	.short	(.L_376 - .L_375)
.L_375:
        /*003c*/ 	.word	0x00000000
        /*0040*/ 	.short	0x0001
        /*0042*/ 	.short	0x0008
        /*0044*/ 	.byte	0x00, 0xf5, 0x21, 0x00


	//----- nvinfo : EIATTR_KPARAM_INFO
	.align		4
.L_376:
        /*0048*/ 	.byte	0x04, 0x17
        /*004a*/ 	.short	(.L_378 - .L_377)
.L_377:
        /*004c*/ 	.word	0x00000000
        /*0050*/ 	.short	0x0000
        /*0052*/ 	.short	0x0000
        /*0054*/ 	.byte	0x00, 0xf5, 0x21, 0x00


	//----- nvinfo : EIATTR_SPARSE_MMA_MASK
	.align		4
.L_378:
        /*0058*/ 	.byte	0x03, 0x50
        /*005a*/ 	.short	0x0000


	//----- nvinfo : EIATTR_MAXREG_COUNT
	.align		4
        /*005c*/ 	.byte	0x03, 0x1b
        /*005e*/ 	.short	0x00ff


	//----- nvinfo : EIATTR_MERCURY_ISA_VERSION
	.align		4
        /*0060*/ 	.byte	0x03, 0x5f
        /*0062*/ 	.short	0x0101


	//----- nvinfo : EIATTR_VRC_CTA_INIT_COUNT
	.align		4
        /*0064*/ 	.byte	0x02, 0x4a
	.zero		1
	.zero		1


	//----- nvinfo : EIATTR_EXIT_INSTR_OFFSETS
	.align		4
        /*0068*/ 	.byte	0x04, 0x1c
        /*006a*/ 	.short	(.L_380 - .L_379)


	//   ....[0]....
.L_379:
        /*006c*/ 	.word	0x00000090


	//   ....[1]....
        /*0070*/ 	.word	0x00000440


	//   ....[2]....
        /*0074*/ 	.word	0x00000870


	//----- nvinfo : EIATTR_CRS_STACK_SIZE
	.align		4
.L_380:
        /*0078*/ 	.byte	0x04, 0x1e
        /*007a*/ 	.short	(.L_382 - .L_381)
.L_381:
        /*007c*/ 	.word	0x00000000


	//----- nvinfo : EIATTR_CBANK_PARAM_SIZE
	.align		4
.L_382:
        /*0080*/ 	.byte	0x03, 0x19
        /*0082*/ 	.short	0x001c


	//----- nvinfo : EIATTR_PARAM_CBANK
	.align		4
        /*0084*/ 	.byte	0x04, 0x0a
        /*0086*/ 	.short	(.L_384 - .L_383)
	.align		4
.L_383:
        /*0088*/ 	.word	index@(.nv.constant0._Z9swapLinesPdS_iii)
        /*008c*/ 	.short	0x0380
        /*008e*/ 	.short	0x001c


	//----- nvinfo : EIATTR_SW_WAR
	.align		4
.L_384:
        /*0090*/ 	.byte	0x04, 0x36
        /*0092*/ 	.short	(.L_386 - .L_385)
.L_385:
        /*0094*/ 	.word	0x00000008
.L_386:


//--------------------- .nv.callgraph             --------------------------
	.section	.nv.callgraph,"",@"SHT_CUDA_CALLGRAPH"
	.align	4
	.sectionentsize	8
	.align		4
        /*0000*/ 	.word	0x00000000
	.align		4
        /*0004*/ 	.word	0xffffffff
	.align		4
        /*0008*/ 	.word	0x00000000
	.align		4
        /*000c*/ 	.word	0xfffffffe
	.align		4
        /*0010*/ 	.word	0x00000000
	.align		4
        /*0014*/ 	.word	0xfffffffd
	.align		4
        /*0018*/ 	.word	0x00000000
	.align		4
        /*001c*/ 	.word	0xfffffffc


//--------------------- .nv.constant4             --------------------------
	.section	.nv.constant4,"a",@progbits
	.align	8
	.align		8
.nv.constant4:
        /*0000*/ 	.dword	_ZN34_INTERNAL_57d470c4_4_k_cu_a7284d964cuda3std3__45__cpo5beginE
	.align		8
        /*0008*/ 	.dword	_ZN34_INTERNAL_57d470c4_4_k_cu_a7284d964cuda3std3__45__cpo3endE
	.align		8
        /*0010*/ 	.dword	_ZN34_INTERNAL_57d470c4_4_k_cu_a7284d964cuda3std3__45__cpo6cbeginE
	.align		8
        /*0018*/ 	.dword	_ZN34_INTERNAL_57d470c4_4_k_cu_a7284d964cuda3std3__45__cpo4cendE
	.align		8
        /*0020*/ 	.dword	_ZN34_INTERNAL_57d470c4_4_k_cu_a7284d964cuda3std3__45__cpo6rbeginE
	.align		8
        /*0028*/ 	.dword	_ZN34_INTERNAL_57d470c4_4_k_cu_a7284d964cuda3std3__45__cpo4rendE
	.align		8
        /*0030*/ 	.dword	_ZN34_INTERNAL_57d470c4_4_k_cu_a7284d964cuda3std3__45__cpo7crbeginE
	.align		8
        /*0038*/ 	.dword	_ZN34_INTERNAL_57d470c4_4_k_cu_a7284d964cuda3std3__45__cpo5crendE
	.align		8
        /*0040*/ 	.dword	_ZN34_INTERNAL_57d470c4_4_k_cu_a7284d964cuda3std3__436_GLOBAL__N__57d470c4_4_k_cu_a7284d966ignoreE
	.align		8
        /*0048*/ 	.dword	_ZN34_INTERNAL_57d470c4_4_k_cu_a7284d964cuda3std3__419piecewise_constructE
	.align		8
        /*0050*/ 	.dword	_ZN34_INTERNAL_57d470c4_4_k_cu_a7284d964cuda3std3__48in_placeE
	.align		8
        /*0058*/ 	.dword	_ZN34_INTERNAL_57d470c4_4_k_cu_a7284d964cuda3std3__420unreachable_sentinelE
	.align		8
        /*0060*/ 	.dword	_ZN34_INTERNAL_57d470c4_4_k_cu_a7284d964cuda3std3__47nulloptE
	.align		8
        /*0068*/ 	.dword	_ZN34_INTERNAL_57d470c4_4_k_cu_a7284d964cuda3std3__48unexpectE
	.align		8
        /*0070*/ 	.dword	_ZN34_INTERNAL_57d470c4_4_k_cu_a7284d964cuda3std6ranges3__45__cpo4swapE
	.align		8
        /*0078*/ 	.dword	_ZN34_INTERNAL_57d470c4_4_k_cu_a7284d964cuda3std6ranges3__45__cpo9iter_moveE
	.align		8
        /*0080*/ 	.dword	_ZN34_INTERNAL_57d470c4_4_k_cu_a7284d964cuda3std6ranges3__45__cpo5beginE
	.align		8
        /*0088*/ 	.dword	_ZN34_INTERNAL_57d470c4_4_k_cu_a7284d964cuda3std6ranges3__45__cpo3endE
	.align		8
        /*0090*/ 	.dword	_ZN34_INTERNAL_57d470c4_4_k_cu_a7284d964cuda3std6ranges3__45__cpo6cbeginE
	.align		8
        /*0098*/ 	.dword	_ZN34_INTERNAL_57d470c4_4_k_cu_a7284d964cuda3std6ranges3__45__cpo4cendE
	.align		8
        /*00a0*/ 	.dword	_ZN34_INTERNAL_57d470c4_4_k_cu_a7284d964cuda3std6ranges3__45__cpo7advanceE
	.align		8
        /*00a8*/ 	.dword	_ZN34_INTERNAL_57d470c4_4_k_cu_a7284d964cuda3std6ranges3__45__cpo9iter_swapE
	.align		8
        /*00b0*/ 	.dword	_ZN34_INTERNAL_57d470c4_4_k_cu_a7284d964cuda3std6ranges3__45__cpo4nextE
	.align		8
        /*00b8*/ 	.dword	_ZN34_INTERNAL_57d470c4_4_k_cu_a7284d964cuda3std6ranges3__45__cpo4prevE
	.align		8
        /*00c0*/ 	.dword	_ZN34_INTERNAL_57d470c4_4_k_cu_a7284d964cuda3std6ranges3__45__cpo4dataE
	.align		8
        /*00c8*/ 	.dword	_ZN34_INTERNAL_57d470c4_4_k_cu_a7284d964cuda3std6ranges3__45__cpo5cdataE
	.align		8
        /*00d0*/ 	.dword	_ZN34_INTERNAL_57d470c4_4_k_cu_a7284d964cuda3std6ranges3__45__cpo4sizeE
	.align		8
        /*00d8*/ 	.dword	_ZN34_INTERNAL_57d470c4_4_k_cu_a7284d964cuda3std6ranges3__45__cpo5ssizeE
	.align		8
        /*00e0*/ 	.dword	_ZN34_INTERNAL_57d470c4_4_k_cu_a7284d964cuda3std6ranges3__45__cpo8distanceE
	.align		8
        /*00e8*/ 	.dword	_ZN34_INTERNAL_57d470c4_4_k_cu_a7284d966thrust24THRUST_300001_SM_1000_NS8cuda_cub3parE
	.align		8
        /*00f0*/ 	.dword	_ZN34_INTERNAL_57d470c4_4_k_cu_a7284d966thrust24THRUST_300001_SM_1000_NS8cuda_cub10par_nosyncE
	.align		8
        /*00f8*/ 	.dword	_ZN34_INTERNAL_57d470c4_4_k_cu_a7284d966thrust24THRUST_300001_SM_1000_NS6system6detail10sequential3seqE
	.align		8
        /*0100*/ 	.dword	_ZN34_INTERNAL_57d470c4_4_k_cu_a7284d966thrust24THRUST_300001_SM_1000_NS6system3cpp3parE
	.align		8
        /*0108*/ 	.dword	_ZN34_INTERNAL_57d470c4_4_k_cu_a7284d966thrust24THRUST_300001_SM_1000_NS12placeholders2_1E
	.align		8
        /*0110*/ 	.dword	_ZN34_INTERNAL_57d470c4_4_k_cu_a7284d966thrust24THRUST_300001_SM_1000_NS12placeholders2_2E
	.align		8
        /*0118*/ 	.dword	_ZN34_INTERNAL_57d470c4_4_k_cu_a7284d966thrust24THRUST_300001_SM_1000_NS12placeholders2_3E
	.align		8
        /*0120*/ 	.dword	_ZN34_INTERNAL_57d470c4_4_k_cu_a7284d966thrust24THRUST_300001_SM_1000_NS12placeholders2_4E
	.align		8
        /*0128*/ 	.dword	_ZN34_INTERNAL_57d470c4_4_k_cu_a7284d966thrust24THRUST_300001_SM_1000_NS12placeholders2_5E
	.align		8
        /*0130*/ 	.dword	_ZN34_INTERNAL_57d470c4_4_k_cu_a7284d966thrust24THRUST_300001_SM_1000_NS12placeholders2_6E
	.align		8
        /*0138*/ 	.dword	_ZN34_INTERNAL_57d470c4_4_k_cu_a7284d966thrust24THRUST_300001_SM_1000_NS12placeholders2_7E
	.align		8
        /*0140*/ 	.dword	_ZN34_INTERNAL_57d470c4_4_k_cu_a7284d966thrust24THRUST_300001_SM_1000_NS12placeholders2_8E
	.align		8
        /*0148*/ 	.dword	_ZN34_INTERNAL_57d470c4_4_k_cu_a7284d966thrust24THRUST_300001_SM_1000_NS12placeholders2_9E
	.align		8
        /*0150*/ 	.dword	_ZN34_INTERNAL_57d470c4_4_k_cu_a7284d966thrust24THRUST_300001_SM_1000_NS12placeholders3_10E
	.align		8
        /*0158*/ 	.dword	_ZN34_INTERNAL_57d470c4_4_k_cu_a7284d966thrust24THRUST_300001_SM_1000_NS3seqE
	.align		8
        /*0160*/ 	.dword	_ZN34_INTERNAL_57d470c4_4_k_cu_a7284d966thrust24THRUST_300001_SM_1000_NS6deviceE


//--------------------- .text._ZN3cub18CUB_300001_SM_10006detail11EmptyKernelIvEEvv --------------------------
	.section	.text._ZN3cub18CUB_300001_SM_10006detail11EmptyKernelIvEEvv,"ax",@progbits
	.align	128
        .global         _ZN3cub18CUB_300001_SM_10006detail11EmptyKernelIvEEvv
        .type           _ZN3cub18CUB_300001_SM_10006detail11EmptyKernelIvEEvv,@function
        .size           _ZN3cub18CUB_300001_SM_10006detail11EmptyKernelIvEEvv,(.L_x_765 - _ZN3cub18CUB_300001_SM_10006detail11EmptyKernelIvEEvv)
        .other          _ZN3cub18CUB_300001_SM_10006detail11EmptyKernelIvEEvv,@"STO_CUDA_ENTRY STV_DEFAULT"
_ZN3cub18CUB_300001_SM_10006detail11EmptyKernelIvEEvv:
.text._ZN3cub18CUB_300001_SM_10006detail11EmptyKernelIvEEvv:
[----:B------:R-:W-:Y:S01]  /*0000*/  LDC R1, c[0x0][0x37c] ;  /* 0x0000df00ff017b82 */ /* 0x000fe20000000800 */
[----:B------:R-:W-:Y:S05]  /*0010*/  EXIT ;  /* 0x000000000000794d */ /* 0x000fea0003800000 */
.L_x_0:
[----:B------:R-:W-:-:S00]  /*0020*/  BRA `(.L_x_0) ;  /* 0xfffffffc00fc7947 */ /* 0x000fc0000383ffff */
[----:B------:R-:W-:-:S00]  /*0030*/  NOP ;  /* 0x0000000000007918 */ /* 0x000fc00000000000 */
        /* <DEDUP_REMOVED lines=12> */
.L_x_765:


//--------------------- .text._ZN6thrust24THRUST_300001_SM_1000_NS8cuda_cub4core6detail13_kernel_agentINS1_8__reduce11ReduceAgentIPN4cuda3std3__45tupleIJdlEEESC_SB_lNS1_9__extrema9arg_max_fIdl10ComparatorEEEEJSC_SC_iSG_EEEvDpT0_ --------------------------
	.section	.text._ZN6thrust24THRUST_300001_SM_1000_NS8cuda_cub4core6detail13_kernel_agentINS1_8__reduce11ReduceAgentIPN4cuda3std3__45tupleIJdlEEESC_SB_lNS1_9__extrema9arg_max_fIdl10ComparatorEEEEJSC_SC_iSG_EEEvDpT0_,"ax",@progbits
	.align	128
        .global         _ZN6thrust24THRUST_300001_SM_1000_NS8cuda_cub4core6detail13_kernel_agentINS1_8__reduce11ReduceAgentIPN4cuda3std3__45tupleIJdlEEESC_SB_lNS1_9__extrema9arg_max_fIdl10ComparatorEEEEJSC_SC_iSG_EEEvDpT0_
        .type           _ZN6thrust24THRUST_300001_SM_1000_NS8cuda_cub4core6detail13_kernel_agentINS1_8__reduce11ReduceAgentIPN4cuda3std3__45tupleIJdlEEESC_SB_lNS1_9__extrema9arg_max_fIdl10ComparatorEEEEJSC_SC_iSG_EEEvDpT0_,@function
        .size           _ZN6thrust24THRUST_300001_SM_1000_NS8cuda_cub4core6detail13_kernel_agentINS1_8__reduce11ReduceAgentIPN4cuda3std3__45tupleIJdlEEESC_SB_lNS1_9__extrema9arg_max_fIdl10ComparatorEEEEJSC_SC_iSG_EEEvDpT0_,(.L_x_766 - _ZN6thrust24THRUST_300001_SM_1000_NS8cuda_cub4core6detail13_kernel_agentINS1_8__reduce11ReduceAgentIPN4cuda3std3__45tupleIJdlEEESC_SB_lNS1_9__extrema9arg_max_fIdl10ComparatorEEEEJSC_SC_iSG_EEEvDpT0_)
        .other          _ZN6thrust24THRUST_300001_SM_1000_NS8cuda_cub4core6detail13_kernel_agentINS1_8__reduce11ReduceAgentIPN4cuda3std3__45tupleIJdlEEESC_SB_lNS1_9__extrema9arg_max_fIdl10ComparatorEEEEJSC_SC_iSG_EEEvDpT0_,@"STO_CUDA_ENTRY STV_DEFAULT"
_ZN6thrust24THRUST_300001_SM_1000_NS8cuda_cub4core6detail13_kernel_agentINS1_8__reduce11ReduceAgentIPN4cuda3std3__45tupleIJdlEEESC_SB_lNS1_9__extrema9arg_max_fIdl10ComparatorEEEEJSC_SC_iSG_EEEvDpT0_:
.text._ZN6thrust24THRUST_300001_SM_1000_NS8cuda_cub4core6detail13_kernel_agentINS1_8__reduce11ReduceAgentIPN4cuda3std3__45tupleIJdlEEESC_SB_lNS1_9__extrema9arg_max_fIdl10ComparatorEEEEJSC_SC_iSG_EEEvDpT0_:
[----:B------:R-:W-:Y:S01]  /*0000*/  LDC R1, c[0x0][0x37c] ;  /* 0x0000df00ff017b82 */ /* 0x000fe20000000800 */
[----:B------:R-:W0:Y:S02]  /*0010*/  LDCU UR8, c[0x0][0x390] ;  /* 0x00007200ff0877ac */ /* 0x000e240008000800 */
[----:B0-----:R-:W-:-:S13]  /*0020*/  ISETP.NE.AND P0, PT, RZ, UR8, PT ;  /* 0x00000008ff007c0c */ /* 0x001fda000bf05270 */
[----:B------:R-:W-:Y:S05]  /*0030*/  @!P0 EXIT ;  /* 0x000000000000894d */ /* 0x000fea0003800000 */
[----:B------:R-:W-:Y:S01]  /*0040*/  UISETP.GT.AND UP0, UPT, UR8, 0x4ff, UPT ;  /* 0x000004ff0800788c */ /* 0x000fe2000bf04270 */
[----:B------:R-:W-:Y:S01]  /*0050*/  BSSY.RECONVERGENT B0, `(.L_x_1) ;  /* 0x00006c1000007945 */ /* 0x000fe20003800200 */
[----:B------:R-:W0:Y:S07]  /*0060*/  LDCU.64 UR10, c[0x0][0x358] ;  /* 0x00006b00ff0a77ac */ /* 0x000e2e0008000a00 */
[----:B------:R-:W-:Y:S05]  /*0070*/  BRA.U UP0, `(.L_x_2) ;  /* 0x0000003900807547 */ /* 0x000fea000b800000 */
[----:B------:R-:W1:Y:S01]  /*0080*/  S2R R0, SR_TID.X ;  /* 0x0000000000007919 */ /* 0x000e620000002100 */
[----:B------:R-:W2:Y:S01]  /*0090*/  LDCU UR4, c[0x0][0x390] ;  /* 0x00007200ff0477ac */ /* 0x000ea20008000800 */
[----:B------:R-:W-:Y:S01]  /*00a0*/  BSSY.RECONVERGENT B1, `(.L_x_3) ;  /* 0x000000b000017945 */ /* 0x000fe20003800200 */
[----:B------:R-:W-:Y:S02]  /*00b0*/  CS2R R14, SRZ ;  /* 0x00000000000e7805 */ /* 0x000fe4000001ff00 */
[----:B------:R-:W-:Y:S02]  /*00c0*/  CS2R R12, SRZ ;  /* 0x00000000000c7805 */ /* 0x000fe4000001ff00 */
[----:B-1----:R-:W-:Y:S01]  /*00d0*/  ISETP.GE.AND P0, PT, R0, UR8, PT ;  /* 0x0000000800007c0c */ /* 0x002fe2000bf06270 */
[----:B------:R-:W-:-:S12]  /*00e0*/  IMAD.MOV.U32 R19, RZ, RZ, R0 ;  /* 0x000000ffff137224 */ /* 0x000fd800078e0000 */
[----:B--2---:R-:W-:Y:S05]  /*00f0*/  @P0 BRA `(.L_x_4) ;  /* 0x0000000000140947 */ /* 0x004fea0003800000 */
[----:B------:R-:W1:Y:S02]  /*0100*/  LDC.64 R2, c[0x0][0x380] ;  /* 0x0000e000ff027b82 */ /* 0x000e640000000a00 */
[----:B-1----:R-:W-:-:S05]  /*0110*/  IMAD.WIDE.U32 R2, R0, 0x10, R2 ;  /* 0x0000001000027825 */ /* 0x002fca00078e0002 */
[----:B0-----:R1:W5:Y:S04]  /*0120*/  LDG.E.64.CONSTANT R14, desc[UR10][R2.64] ;  /* 0x0000000a020e7981 */ /* 0x001368000c1e9b00 */
[----:B------:R1:W5:Y:S01]  /*0130*/  LDG.E.64.CONSTANT R12, desc[UR10][R2.64+0x8] ;  /* 0x0000080a020c7981 */ /* 0x000362000c1e9b00 */
[----:B------:R-:W-:-:S07]  /*0140*/  VIADD R19, R0, 0x100 ;  /* 0x0000010000137836 */ /* 0x000fce0000000000 */
.L_x_4:
[----:B0-----:R-:W-:Y:S05]  /*0150*/  BSYNC.RECONVERGENT B1 ;  /* 0x0000000000017941 */ /* 0x001fea0003800200 */
.L_x_3:
[----:B------:R-:W-:Y:S01]  /*0160*/  ISETP.GE.AND P0, PT, R19, UR8, PT ;  /* 0x0000000813007c0c */ /* 0x000fe2000bf06270 */
[----:B------:R-:W-:-:S12]  /*0170*/  BSSY.RECONVERGENT B1, `(.L_x_5) ;  /* 0x0000099000017945 */ /* 0x000fd80003800200 */
[----:B------:R-:W-:Y:S05]  /*0180*/  @P0 BRA `(.L_x_6) ;  /* 0x00000008005c0947 */ /* 0x000fea0003800000 */
[----:B------:R-:W-:Y:S01]  /*0190*/  LOP3.LUT R4, RZ, R19, RZ, 0x33, !PT ;  /* 0x00000013ff047212 */ /* 0x000fe200078e33ff */
[----:B------:R-:W-:Y:S04]  /*01a0*/  BSSY.RECONVERGENT B2, `(.L_x_7) ;  /* 0x000002e000027945 */ /* 0x000fe80003800200 */
[----:B------:R-:W-:-:S05]  /*01b0*/  VIADD R4, R4, UR8 ;  /* 0x0000000804047c36 */ /* 0x000fca0008000000 */
[----:B-1----:R-:W-:-:S04]  /*01c0*/  LOP3.LUT R2, R4, 0x300, RZ, 0xc0, !PT ;  /* 0x0000030004027812 */ /* 0x002fc800078ec0ff */
[----:B------:R-:W-:-:S13]  /*01d0*/  ISETP.NE.AND P0, PT, R2, 0x300, PT ;  /* 0x000003000200780c */ /* 0x000fda0003f05270 */
[----:B------:R-:W-:Y:S05]  /*01e0*/  @!P0 BRA `(.L_x_8) ;  /* 0x0000000000a48947 */ /* 0x000fea0003800000 */
[----:B------:R-:W0:Y:S01]  /*01f0*/  LDC.64 R2, c[0x0][0x380] ;  /* 0x0000e000ff027b82 */ /* 0x000e220000000a00 */
[----:B------:R-:W-:-:S04]  /*0200*/  LEA.HI R5, R4, 0x1, RZ, 0x18 ;  /* 0x0000000104057811 */ /* 0x000fc800078fc0ff */
[----:B------:R-:W-:-:S05]  /*0210*/  LOP3.LUT R5, R5, 0x3, RZ, 0xc0, !PT ;  /* 0x0000000305057812 */ /* 0x000fca00078ec0ff */
[----:B------:R-:W-:Y:S02]  /*0220*/  IMAD.MOV R5, RZ, RZ, -R5 ;  /* 0x000000ffff057224 */ /* 0x000fe400078e0a05 */
[----:B0-----:R-:W-:-:S04]  /*0230*/  IMAD.WIDE.U32 R2, R19, 0x10, R2 ;  /* 0x0000001013027825 */ /* 0x001fc800078e0002 */
[----:B------:R-:W-:-:S07]  /*0240*/  IMAD.MOV.U32 R16, RZ, RZ, R2 ;  /* 0x000000ffff107224 */ /* 0x000fce00078e0002 */
.L_x_11:
[----:B------:R-:W-:-:S05]  /*0250*/  IMAD.MOV.U32 R2, RZ, RZ, R16 ;  /* 0x000000ffff027224 */ /* 0x000fca00078e0010 */
[----:B------:R-:W2:Y:S04]  /*0260*/  LDG.E.64.CONSTANT R8, desc[UR10][R2.64] ;  /* 0x0000000a02087981 */ /* 0x000ea8000c1e9b00 */
[----:B------:R-:W3:Y:S01]  /*0270*/  LDG.E.64.CONSTANT R10, desc[UR10][R2.64+0x8] ;  /* 0x0000080a020a7981 */ /* 0x000ee2000c1e9b00 */
[----:B------:R-:W-:Y:S01]  /*0280*/  VIADD R5, R5, 0x1 ;  /* 0x0000000105057836 */ /* 0x000fe20000000000 */
[----:B------:R-:W-:Y:S01]  /*0290*/  BSSY.RECONVERGENT B3, `(.L_x_9) ;  /* 0x000001b000037945 */ /* 0x000fe20003800200 */
[----:B-----5:R-:W-:Y:S01]  /*02a0*/  IMAD.MOV.U32 R21, RZ, RZ, R13 ;  /* 0x000000ffff157224 */ /* 0x020fe200078e000d */
[----:B------:R-:W-:Y:S01]  /*02b0*/  IADD3 R16, P3, PT, R2, 0x1000, RZ ;  /* 0x0000100002107810 */ /* 0x000fe20007f7e0ff */
[----:B------:R-:W-:Y:S01]  /*02c0*/  IMAD.MOV.U32 R17, RZ, RZ, R12 ;  /* 0x000000ffff117224 */ /* 0x000fe200078e000c */
[----:B------:R-:W-:Y:S01]  /*02d0*/  ISETP.NE.AND P2, PT, R5, RZ, PT ;  /* 0x000000ff0500720c */ /* 0x000fe20003f45270 */
[----:B------:R-:W-:-:S02]  /*02e0*/  IMAD.MOV.U32 R6, RZ, RZ, R14 ;  /* 0x000000ffff067224 */ /* 0x000fc400078e000e */
[----:B------:R-:W-:Y:S01]  /*02f0*/  IMAD.MOV.U32 R7, RZ, RZ, R15 ;  /* 0x000000ffff077224 */ /* 0x000fe200078e000f */
[----:B--2---:R-:W-:Y:S01]  /*0300*/  DSETP.GEU.AND P0, PT, |R14|, |R8|, PT ;  /* 0x400000080e00722a */ /* 0x004fe20003f0e200 */
[----:B------:R-:W-:Y:S02]  /*0310*/  IMAD.MOV.U32 R14, RZ, RZ, R8 ;  /* 0x000000ffff0e7224 */ /* 0x000fe400078e0008 */
[----:B---3--:R-:W-:Y:S02]  /*0320*/  IMAD.MOV.U32 R12, RZ, RZ, R10 ;  /* 0x000000ffff0c7224 */ /* 0x008fe400078e000a */
[----:B------:R-:W-:Y:S02]  /*0330*/  IMAD.MOV.U32 R13, RZ, RZ, R11 ;  /* 0x000000ffff0d7224 */ /* 0x000fe400078e000b */
[----:B------:R-:W-:-:S07]  /*0340*/  IMAD.MOV.U32 R15, RZ, RZ, R9 ;  /* 0x000000ffff0f7224 */ /* 0x000fce00078e0009 */
[----:B------:R-:W-:Y:S05]  /*0350*/  @!P0 BRA `(.L_x_10) ;  /* 0x0000000000388947 */ /* 0x000fea0003800000 */
[----:B------:R-:W-:Y:S01]  /*0360*/  DSETP.GEU.AND P0, PT, |R8|, |R6|, PT ;  /* 0x400000060800722a */ /* 0x000fe20003f0e200 */
[----:B------:R-:W-:Y:S02]  /*0370*/  IMAD.MOV.U32 R14, RZ, RZ, R6 ;  /* 0x000000ffff0e7224 */ /* 0x000fe400078e0006 */
[----:B------:R-:W-:Y:S02]  /*0380*/  IMAD.MOV.U32 R15, RZ, RZ, R7 ;  /* 0x000000ffff0f7224 */ /* 0x000fe400078e0007 */
[----:B------:R-:W-:Y:S02]  /*0390*/  IMAD.MOV.U32 R12, RZ, RZ, R17 ;  /* 0x000000ffff0c7224 */ /* 0x000fe400078e0011 */
[----:B------:R-:W-:-:S07]  /*03a0*/  IMAD.MOV.U32 R13, RZ, RZ, R21 ;  /* 0x000000ffff0d7224 */ /* 0x000fce00078e0015 */
[----:B------:R-:W-:Y:S05]  /*03b0*/  @!P0 BRA `(.L_x_10) ;  /* 0x0000000000208947 */ /* 0x000fea0003800000 */
[CC--:B------:R-:W-:Y:S02]  /*03c0*/  ISETP.GE.U32.AND P1, PT, R17.reuse, R10.reuse, PT ;  /* 0x0000000a1100720c */ /* 0x0c0fe40003f26070 */
[----:B------:R-:W-:Y:S02]  /*03d0*/  ISETP.LT.U32.AND P0, PT, R17, R10, PT ;  /* 0x0000000a1100720c */ /* 0x000fe40003f01070 */
[CC--:B------:R-:W-:Y:S02]  /*03e0*/  ISETP.GE.AND.EX P1, PT, R21.reuse, R11.reuse, PT, P1 ;  /* 0x0000000b1500720c */ /* 0x0c0fe40003f26310 */
[----:B------:R-:W-:Y:S02]  /*03f0*/  ISETP.LT.AND.EX P0, PT, R21, R11, PT, P0 ;  /* 0x0000000b1500720c */ /* 0x000fe40003f01300 */
[----:B------:R-:W-:Y:S02]  /*0400*/  FSEL R14, R6, R8, !P1 ;  /* 0x00000008060e7208 */ /* 0x000fe40004800000 */
[----:B------:R-:W-:-:S02]  /*0410*/  FSEL R15, R7, R9, !P1 ;  /* 0x00000009070f7208 */ /* 0x000fc40004800000 */
[----:B------:R-:W-:Y:S02]  /*0420*/  SEL R12, R17, R10, P0 ;  /* 0x0000000a110c7207 */ /* 0x000fe40000000000 */
[----:B------:R-:W-:-:S07]  /*0430*/  SEL R13, R21, R11, P0 ;  /* 0x0000000b150d7207 */ /* 0x000fce0000000000 */
.L_x_10:
[----:B------:R-:W-:Y:S05]  /*0440*/  BSYNC.RECONVERGENT B3 ;  /* 0x0000000000037941 */ /* 0x000fea0003800200 */
.L_x_9:
[----:B------:R-:W-:Y:S02]  /*0450*/  IMAD.X R3, RZ, RZ, R3, P3 ;  /* 0x000000ffff037224 */ /* 0x000fe400018e0603 */
[----:B------:R-:W-:Y:S01]  /*0460*/  VIADD R19, R19, 0x100 ;  /* 0x0000010013137836 */ /* 0x000fe20000000000 */
[----:B------:R-:W-:Y:S06]  /*0470*/  @P2 BRA `(.L_x_11) ;  /* 0xfffffffc00742947 */ /* 0x000fec000383ffff */
.L_x_8:
[----:B------:R-:W-:Y:S05]  /*0480*/  BSYNC.RECONVERGENT B2 ;  /* 0x0000000000027941 */ /* 0x000fea0003800200 */
.L_x_7:
[----:B------:R-:W0:Y:S01]  /*0490*/  LDC.64 R8, c[0x0][0x380] ;  /* 0x0000e000ff087b82 */ /* 0x000e220000000a00 */
[----:B------:R-:W-:-:S13]  /*04a0*/  ISETP.GE.U32.AND P0, PT, R4, 0x300, PT ;  /* 0x000003000400780c */ /* 0x000fda0003f06070 */
[----:B------:R-:W-:Y:S05]  /*04b0*/  @!P0 BRA `(.L_x_6) ;  /* 0x0000000400908947 */ /* 0x000fea0003800000 */
.L_x_20:
[----:B0-----:R-:W-:-:S05]  /*04c0*/  IMAD.WIDE R20, R19, 0x10, R8 ;  /* 0x0000001013147825 */ /* 0x001fca00078e0208 */
[----:B------:R-:W2:Y:S04]  /*04d0*/  LDG.E.64.CONSTANT R10, desc[UR10][R20.64] ;  /* 0x0000000a140a7981 */ /* 0x000ea8000c1e9b00 */
[----:B------:R-:W3:Y:S04]  /*04e0*/  LDG.E.64.CONSTANT R16, desc[UR10][R20.64+0x8] ;  /* 0x0000080a14107981 */ /* 0x000ee8000c1e9b00 */
[----:B-----5:R0:W5:Y:S04]  /*04f0*/  LDG.E.64.CONSTANT R6, desc[UR10][R20.64+0x1000] ;  /* 0x0010000a14067981 */ /* 0x020168000c1e9b00 */
[----:B------:R0:W5:Y:S01]  /*0500*/  LDG.E.64.CONSTANT R4, desc[UR10][R20.64+0x1008] ;  /* 0x0010080a14047981 */ /* 0x000162000c1e9b00 */
[----:B------:R-:W-:Y:S01]  /*0510*/  BSSY.RECONVERGENT B2, `(.L_x_12) ;  /* 0x0000015000027945 */ /* 0x000fe20003800200 */
[----:B--2---:R-:W-:Y:S01]  /*0520*/  DSETP.GEU.AND P0, PT, |R14|, |R10|, PT ;  /* 0x4000000a0e00722a */ /* 0x004fe20003f0e200 */
[----:B------:R-:W-:-:S02]  /*0530*/  IMAD.MOV.U32 R2, RZ, RZ, R10 ;  /* 0x000000ffff027224 */ /* 0x000fc400078e000a */
[----:B------:R-:W-:Y:S02]  /*0540*/  IMAD.MOV.U32 R3, RZ, RZ, R11 ;  /* 0x000000ffff037224 */ /* 0x000fe400078e000b */
[----:B---3--:R-:W-:Y:S02]  /*0550*/  IMAD.MOV.U32 R23, RZ, RZ, R16 ;  /* 0x000000ffff177224 */ /* 0x008fe400078e0010 */
[----:B------:R-:W-:-:S07]  /*0560*/  IMAD.MOV.U32 R25, RZ, RZ, R17 ;  /* 0x000000ffff197224 */ /* 0x000fce00078e0011 */
[----:B0-----:R-:W-:Y:S05]  /*0570*/  @!P0 BRA `(.L_x_13) ;  /* 0x0000000000388947 */ /* 0x001fea0003800000 */
[----:B------:R-:W-:Y:S01]  /*0580*/  DSETP.GEU.AND P0, PT, |R10|, |R14|, PT ;  /* 0x4000000e0a00722a */ /* 0x000fe20003f0e200 */
[----:B------:R-:W-:Y:S02]  /*0590*/  IMAD.MOV.U32 R23, RZ, RZ, R12 ;  /* 0x000000ffff177224 */ /* 0x000fe400078e000c */
[----:B------:R-:W-:Y:S02]  /*05a0*/  IMAD.MOV.U32 R25, RZ, RZ, R13 ;  /* 0x000000ffff197224 */ /* 0x000fe400078e000d */
[----:B------:R-:W-:Y:S02]  /*05b0*/  IMAD.MOV.U32 R2, RZ, RZ, R14 ;  /* 0x000000ffff027224 */ /* 0x000fe400078e000e */
[----:B------:R-:W-:-:S07]  /*05c0*/  IMAD.MOV.U32 R3, RZ, RZ, R15 ;  /* 0x000000ffff037224 */ /* 0x000fce00078e000f */
[----:B------:R-:W-:Y:S05]  /*05d0*/  @!P0 BRA `(.L_x_13) ;  /* 0x0000000000208947 */ /* 0x000fea0003800000 */
[CC--:B------:R-:W-:Y:S02]  /*05e0*/  ISETP.LT.U32.AND P1, PT, R12.reuse, R16.reuse, PT ;  /* 0x000000100c00720c */ /* 0x0c0fe40003f21070 */
[CC--:B------:R-:W-:Y:S02]  /*05f0*/  ISETP.GE.U32.AND P0, PT, R12.reuse, R16.reuse, PT ;  /* 0x000000100c00720c */ /* 0x0c0fe40003f06070 */
[CC--:B------:R-:W-:Y:S02]  /*0600*/  ISETP.LT.AND.EX P1, PT, R13.reuse, R17.reuse, PT, P1 ;  /* 0x000000110d00720c */ /* 0x0c0fe40003f21310 */
[CC--:B------:R-:W-:Y:S02]  /*0610*/  ISETP.GE.AND.EX P0, PT, R13.reuse, R17.reuse, PT, P0 ;  /* 0x000000110d00720c */ /* 0x0c0fe40003f06300 */
[----:B------:R-:W-:Y:S02]  /*0620*/  SEL R23, R12, R16, P1 ;  /* 0x000000100c177207 */ /* 0x000fe40000800000 */
[----:B------:R-:W-:-:S02]  /*0630*/  SEL R25, R13, R17, P1 ;  /* 0x000000110d197207 */ /* 0x000fc40000800000 */
[----:B------:R-:W-:Y:S02]  /*0640*/  FSEL R2, R14, R10, !P0 ;  /* 0x0000000a0e027208 */ /* 0x000fe40004000000 */
[----:B------:R-:W-:-:S07]  /*0650*/  FSEL R3, R15, R11, !P0 ;  /* 0x0000000b0f037208 */ /* 0x000fce0004000000 */
.L_x_13:
[----:B------:R-:W-:Y:S05]  /*0660*/  BSYNC.RECONVERGENT B2 ;  /* 0x0000000000027941 */ /* 0x000fea0003800200 */
.L_x_12:
[----:B------:R0:W5:Y:S04]  /*0670*/  LDG.E.64.CONSTANT R14, desc[UR10][R20.64+0x2000] ;  /* 0x0020000a140e7981 */ /* 0x000168000c1e9b00 */
[----:B------:R0:W5:Y:S04]  /*0680*/  LDG.E.64.CONSTANT R12, desc[UR10][R20.64+0x2008] ;  /* 0x0020080a140c7981 */ /* 0x000168000c1e9b00 */
[----:B------:R0:W5:Y:S04]  /*0690*/  LDG.E.64.CONSTANT R10, desc[UR10][R20.64+0x3000] ;  /* 0x0030000a140a7981 */ /* 0x000168000c1e9b00 */
[----:B------:R0:W5:Y:S02]  /*06a0*/  LDG.E.64.CONSTANT R16, desc[UR10][R20.64+0x3008] ;  /* 0x0030080a14107981 */ /* 0x000164000c1e9b00 */
[----:B-----5:R-:W-:Y:S01]  /*06b0*/  DSETP.GEU.AND P0, PT, |R2|, |R6|, PT ;  /* 0x400000060200722a */ /* 0x020fe20003f0e200 */
[----:B------:R-:W-:Y:S01]  /*06c0*/  BSSY.RECONVERGENT B2, `(.L_x_14) ;  /* 0x0000014000027945 */ /* 0x000fe20003800200 */
[----:B------:R-:W-:-:S02]  /*06d0*/  IMAD.MOV.U32 R26, RZ, RZ, R6 ;  /* 0x000000ffff1a7224 */ /* 0x000fc400078e0006 */
[----:B------:R-:W-:Y:S02]  /*06e0*/  IMAD.MOV.U32 R27, RZ, RZ, R7 ;  /* 0x000000ffff1b7224 */ /* 0x000fe400078e0007 */
[----:B------:R-:W-:Y:S02]  /*06f0*/  IMAD.MOV.U32 R29, RZ, RZ, R4 ;  /* 0x000000ffff1d7224 */ /* 0x000fe400078e0004 */
[----:B------:R-:W-:-:S06]  /*0700*/  IMAD.MOV.U32 R18, RZ, RZ, R5 ;  /* 0x000000ffff127224 */ /* 0x000fcc00078e0005 */
[----:B0-----:R-:W-:Y:S05]  /*0710*/  @!P0 BRA `(.L_x_15) ;  /* 0x0000000000388947 */ /* 0x001fea0003800000 */
        /* <DEDUP_REMOVED lines=14> */
.L_x_15:
[----:B------:R-:W-:Y:S05]  /*0800*/  BSYNC.RECONVERGENT B2 ;  /* 0x0000000000027941 */ /* 0x000fea0003800200 */
.L_x_14:
[----:B------:R-:W-:Y:S01]  /*0810*/  DSETP.GEU.AND P0, PT, |R26|, |R14|, PT ;  /* 0x4000000e1a00722a */ /* 0x000fe20003f0e200 */
[----:B------:R-:W-:Y:S01]  /*0820*/  BSSY.RECONVERGENT B2, `(.L_x_16) ;  /* 0x0000014000027945 */ /* 0x000fe20003800200 */
[----:B------:R-:W-:Y:S02]  /*0830*/  IMAD.MOV.U32 R2, RZ, RZ, R14 ;  /* 0x000000ffff027224 */ /* 0x000fe400078e000e */
[----:B------:R-:W-:Y:S02]  /*0840*/  IMAD.MOV.U32 R3, RZ, RZ, R15 ;  /* 0x000000ffff037224 */ /* 0x000fe400078e000f */
[----:B------:R-:W-:Y:S02]  /*0850*/  IMAD.MOV.U32 R5, RZ, RZ, R12 ;  /* 0x000000ffff057224 */ /* 0x000fe400078e000c */
[----:B------:R-:W-:-:S06]  /*0860*/  IMAD.MOV.U32 R7, RZ, RZ, R13 ;  /* 0x000000ffff077224 */ /* 0x000fcc00078e000d */
        /* <DEDUP_REMOVED lines=15> */
.L_x_17:
[----:B------:R-:W-:Y:S05]  /*0960*/  BSYNC.RECONVERGENT B2 ;  /* 0x0000000000027941 */ /* 0x000fea0003800200 */
.L_x_16:
        /* <DEDUP_REMOVED lines=21> */
.L_x_19:
[----:B------:R-:W-:Y:S05]  /*0ac0*/  BSYNC.RECONVERGENT B2 ;  /* 0x0000000000027941 */ /* 0x000fea0003800200 */
.L_x_18:
[----:B------:R-:W-:-:S05]  /*0ad0*/  VIADD R19, R19, 0x400 ;  /* 0x0000040013137836 */ /* 0x000fca0000000000 */
[----:B------:R-:W-:-:S13]  /*0ae0*/  ISETP.GE.AND P0, PT, R19, UR4, PT ;  /* 0x0000000413007c0c */ /* 0x000fda000bf06270 */
[----:B------:R-:W-:Y:S05]  /*0af0*/  @!P0 BRA `(.L_x_20) ;  /* 0xfffffff800708947 */ /* 0x000fea000383ffff */
.L_x_6:
[----:B------:R-:W-:Y:S05]  /*0b00*/  BSYNC.RECONVERGENT B1 ;  /* 0x0000000000017941 */ /* 0x000fea0003800200 */
.L_x_5:
[----:B------:R-:W2:Y:S02]  /*0b10*/  LDCU UR6, c[0x0][0x390] ;  /* 0x00007200ff0677ac */ /* 0x000ea40008000800 */
[----:B--2---:R-:W-:-:S09]  /*0b20*/  UISETP.GE.AND UP0, UPT, UR6, 0x100, UPT ;  /* 0x000001000600788c */ /* 0x004fd2000bf06270 */
[----:B------:R-:W-:Y:S05]  /*0b30*/  BRA.U !UP0, `(.L_x_21) ;  /* 0x0000001508507547 */ /* 0x000fea000b800000 */
[----:B0-----:R-:W0:Y:S01]  /*0b40*/  S2R R9, SR_LANEID ;  /* 0x0000000000097919 */ /* 0x001e220000000000 */
[----:B------:R-:W-:Y:S01]  /*0b50*/  BSSY.RECONVERGENT B1, `(.L_x_22) ;  /* 0x000001f000017945 */ /* 0x000fe20003800200 */
[----:B-----5:R-:W-:Y:S01]  /*0b60*/  IMAD.MOV.U32 R11, RZ, RZ, R12 ;  /* 0x000000ffff0b7224 */ /* 0x020fe200078e000c */
[----:B------:R2:W3:Y:S01]  /*0b70*/  SHFL.DOWN PT, R4, R14, 0x1, 0x1f ;  /* 0x08201f000e047f89 */ /* 0x0004e200000e0000 */
[----:B------:R-:W-:Y:S02]  /*0b80*/  IMAD.MOV.U32 R16, RZ, RZ, R13 ;  /* 0x000000ffff107224 */ /* 0x000fe400078e000d */
[----:B-1----:R-:W-:Y:S01]  /*0b90*/  IMAD.MOV.U32 R2, RZ, RZ, R14 ;  /* 0x000000ffff027224 */ /* 0x002fe200078e000e */
[----:B------:R2:W1:Y:S01]  /*0ba0*/  SHFL.DOWN PT, R5, R15, 0x1, 0x1f ;  /* 0x08201f000f057f89 */ /* 0x00046200000e0000 */
[----:B------:R-:W-:-:S03]  /*0bb0*/  IMAD.MOV.U32 R3, RZ, RZ, R15 ;  /* 0x000000ffff037224 */ /* 0x000fc600078e000f */
[----:B------:R2:W4:Y:S04]  /*0bc0*/  SHFL.DOWN PT, R7, R12, 0x1, 0x1f ;  /* 0x08201f000c077f89 */ /* 0x00052800000e0000 */
[----:B------:R2:W1:Y:S01]  /*0bd0*/  SHFL.DOWN PT, R17, R13, 0x1, 0x1f ;  /* 0x08201f000d117f89 */ /* 0x00046200000e0000 */
[----:B0-----:R-:W-:-:S13]  /*0be0*/  ISETP.GT.AND P0, PT, R9, 0x1e, PT ;  /* 0x0000001e0900780c */ /* 0x001fda0003f04270 */
[----:B-1234-:R-:W-:Y:S05]  /*0bf0*/  @P0 BRA `(.L_x_23) ;  /* 0x0000000000500947 */ /* 0x01efea0003800000 */
[----:B------:R-:W-:Y:S01]  /*0c00*/  DSETP.GEU.AND P0, PT, |R14|, |R4|, PT ;  /* 0x400000040e00722a */ /* 0x000fe20003f0e200 */
[----:B------:R-:W-:Y:S02]  /*0c10*/  IMAD.MOV.U32 R11, RZ, RZ, R7 ;  /* 0x000000ffff0b7224 */ /* 0x000fe400078e0007 */
[----:B------:R-:W-:Y:S02]  /*0c20*/  IMAD.MOV.U32 R16, RZ, RZ, R17 ;  /* 0x000000ffff107224 */ /* 0x000fe400078e0011 */
        /* <DEDUP_REMOVED lines=9> */
[CC--:B------:R-:W-:Y:S02]  /*0cc0*/  ISETP.LT.U32.AND P1, PT, R12.reuse, R7.reuse, PT ;  /* 0x000000070c00720c */ /* 0x0c0fe40003f21070 */
[C---:B------:R-:W-:Y:S02]  /*0cd0*/  ISETP.GE.U32.AND P0, PT, R12.reuse, R7, PT ;  /* 0x000000070c00720c */ /* 0x040fe40003f06070 */
[CC--:B------:R-:W-:Y:S02]  /*0ce0*/  ISETP.LT.AND.EX P1, PT, R13.reuse, R17.reuse, PT, P1 ;  /* 0x000000110d00720c */ /* 0x0c0fe40003f21310 */
[C---:B------:R-:W-:Y:S02]  /*0cf0*/  ISETP.GE.AND.EX P0, PT, R13.reuse, R17, PT, P0 ;  /* 0x000000110d00720c */ /* 0x040fe40003f06300 */
[----:B------:R-:W-:Y:S02]  /*0d00*/  SEL R11, R12, R7, P1 ;  /* 0x000000070c0b7207 */ /* 0x000fe40000800000 */
[----:B------:R-:W-:-:S02]  /*0d10*/  SEL R16, R13, R17, P1 ;  /* 0x000000110d107207 */ /* 0x000fc40000800000 */
[----:B------:R-:W-:Y:S02]  /*0d20*/  FSEL R2, R14, R4, !P0 ;  /* 0x000000040e027208 */ /* 0x000fe40004000000 */
[----:B------:R-:W-:-:S07]  /*0d30*/  FSEL R3, R15, R5, !P0 ;  /* 0x000000050f037208 */ /* 0x000fce0004000000 */
.L_x_23:
[----:B------:R-:W-:Y:S05]  /*0d40*/  BSYNC.RECONVERGENT B1 ;  /* 0x0000000000017941 */ /* 0x000fea0003800200 */
.L_x_22:
[----:B------:R-:W-:Y:S01]  /*0d50*/  ISETP.GT.AND P0, PT, R9, 0x1d, PT ;  /* 0x0000001d0900780c */ /* 0x000fe20003f04270 */
[----:B------:R0:W1:Y:S01]  /*0d60*/  SHFL.DOWN PT, R6, R2, 0x2, 0x1f ;  /* 0x08401f0002067f89 */ /* 0x00006200000e0000 */
[----:B------:R-:W-:Y:S01]  /*0d70*/  BSSY.RECONVERGENT B1, `(.L_x_24) ;  /* 0x000001d000017945 */ /* 0x000fe20003800200 */
[----:B------:R-:W-:Y:S02]  /*0d80*/  IMAD.MOV.U32 R8, RZ, RZ, R11 ;  /* 0x000000ffff087224 */ /* 0x000fe400078e000b */
[----:B------:R0:W2:Y:S01]  /*0d90*/  SHFL.DOWN PT, R7, R3, 0x2, 0x1f ;  /* 0x08401f0003077f89 */ /* 0x0000a200000e0000 */
[----:B------:R-:W-:Y:S02]  /*0da0*/  IMAD.MOV.U32 R10, RZ, RZ, R16 ;  /* 0x000000ffff0a7224 */ /* 0x000fe400078e0010 */
[----:B------:R-:W-:Y:S01]  /*0db0*/  IMAD.MOV.U32 R4, RZ, RZ, R2 ;  /* 0x000000ffff047224 */ /* 0x000fe200078e0002 */
[----:B------:R0:W3:Y:S01]  /*0dc0*/  SHFL.DOWN PT, R12, R11, 0x2, 0x1f ;  /* 0x08401f000b0c7f89 */ /* 0x0000e200000e0000 */
[----:B------:R-:W-:-:S03]  /*0dd0*/  IMAD.MOV.U32 R5, RZ, RZ, R3 ;  /* 0x000000ffff057224 */ /* 0x000fc600078e0003 */
[----:B------:R0:W4:Y:S01]  /*0de0*/  SHFL.DOWN PT, R13, R16, 0x2, 0x1f ;  /* 0x08401f00100d7f89 */ /* 0x00012200000e0000 */
[----:B------:R-:W-:Y:S05]  /*0df0*/  @P0 BRA `(.L_x_25) ;  /* 0x0000000000500947 */ /* 0x000fea0003800000 */
[----:B-12---:R-:W-:Y:S01]  /*0e00*/  DSETP.GEU.AND P0, PT, |R2|, |R6|, PT ;  /* 0x400000060200722a */ /* 0x006fe20003f0e200 */
[----:B---3--:R-:W-:Y:S02]  /*0e10*/  IMAD.MOV.U32 R8, RZ, RZ, R12 ;  /* 0x000000ffff087224 */ /* 0x008fe400078e000c */
[----:B----4-:R-:W-:Y:S02]  /*0e20*/  IMAD.MOV.U32 R10, RZ, RZ, R13 ;  /* 0x000000ffff0a7224 */ /* 0x010fe400078e000d */
        /* <DEDUP_REMOVED lines=17> */
.L_x_25:
[----:B------:R-:W-:Y:S05]  /*0f40*/  BSYNC.RECONVERGENT B1 ;  /* 0x0000000000017941 */ /* 0x000fea0003800200 */
.L_x_24:
[----:B------:R-:W-:Y:S01]  /*0f50*/  ISETP.GT.AND P0, PT, R9, 0x1b, PT ;  /* 0x0000001b0900780c */ /* 0x000fe20003f04270 */
[----:B-1----:R1:W1:Y:S01]  /*0f60*/  SHFL.DOWN PT, R6, R4, 0x4, 0x1f ;  /* 0x08801f0004067f89 */ /* 0x00226200000e0000 */
[----:B------:R-:W-:Y:S01]  /*0f70*/  BSSY.RECONVERGENT B1, `(.L_x_26) ;  /* 0x000001d000017945 */ /* 0x000fe20003800200 */
[----:B0-----:R-:W-:Y:S02]  /*0f80*/  IMAD.MOV.U32 R11, RZ, RZ, R8 ;  /* 0x000000ffff0b7224 */ /* 0x001fe400078e0008 */
[----:B--2---:R0:W2:Y:S01]  /*0f90*/  SHFL.DOWN PT, R7, R5, 0x4, 0x1f ;  /* 0x08801f0005077f89 */ /* 0x0040a200000e0000 */
[----:B---3--:R-:W-:Y:S02]  /*0fa0*/  IMAD.MOV.U32 R12, RZ, RZ, R10 ;  /* 0x000000ffff0c7224 */ /* 0x008fe400078e000a */
[----:B------:R-:W-:Y:S01]  /*0fb0*/  IMAD.MOV.U32 R2, RZ, RZ, R4 ;  /* 0x000000ffff027224 */ /* 0x000fe200078e0004 */
[----:B----4-:R0:W3:Y:S01]  /*0fc0*/  SHFL.DOWN PT, R13, R8, 0x4, 0x1f ;  /* 0x08801f00080d7f89 */ /* 0x0100e200000e0000 */
        /* <DEDUP_REMOVED lines=23> */
.L_x_27:
[----:B------:R-:W-:Y:S05]  /*1140*/  BSYNC.RECONVERGENT B1 ;  /* 0x0000000000017941 */ /* 0x000fea0003800200 */
.L_x_26:
[----:B------:R-:W-:Y:S01]  /*1150*/  ISETP.GT.AND P0, PT, R9, 0x17, PT ;  /* 0x000000170900780c */ /* 0x000fe20003f04270 */
[----:B-1----:R1:W1:Y:S01]  /*1160*/  SHFL.DOWN PT, R6, R2, 0x8, 0x1f ;  /* 0x09001f0002067f89 */ /* 0x00226200000e0000 */
[----:B------:R-:W-:Y:S01]  /*1170*/  BSSY.RECONVERGENT B1, `(.L_x_28) ;  /* 0x000001d000017945 */ /* 0x000fe20003800200 */
[----:B0-----:R-:W-:Y:S02]  /*1180*/  IMAD.MOV.U32 R8, RZ, RZ, R11 ;  /* 0x000000ffff087224 */ /* 0x001fe400078e000b */
[----:B--2---:R0:W2:Y:S01]  /*1190*/  SHFL.DOWN PT, R7, R3, 0x8, 0x1f ;  /* 0x09001f0003077f89 */ /* 0x0040a200000e0000 */
[----:B------:R-:W-:Y:S02]  /*11a0*/  IMAD.MOV.U32 R10, RZ, RZ, R12 ;  /* 0x000000ffff0a7224 */ /* 0x000fe400078e000c */
[----:B------:R-:W-:Y:S01]  /*11b0*/  IMAD.MOV.U32 R4, RZ, RZ, R2 ;  /* 0x000000ffff047224 */ /* 0x000fe200078e0002 */
[----:B------:R0:W0:Y:S01]  /*11c0*/  SHFL.DOWN PT, R14, R11, 0x8, 0x1f ;  /* 0x09001f000b0e7f89 */ /* 0x00002200000e0000 */
[----:B------:R-:W-:-:S03]  /*11d0*/  IMAD.MOV.U32 R5, RZ, RZ, R3 ;  /* 0x000000ffff057224 */ /* 0x000fc600078e0003 */
[----:B---3--:R3:W0:Y:S01]  /*11e0*/  SHFL.DOWN PT, R13, R12, 0x8, 0x1f ;  /* 0x09001f000c0d7f89 */ /* 0x00862200000e0000 */
[----:B------:R-:W-:Y:S05]  /*11f0*/  @P0 BRA `(.L_x_29) ;  /* 0x0000000000500947 */ /* 0x000fea0003800000 */
[----:B-12---:R-:W-:Y:S01]  /*1200*/  DSETP.GEU.AND P0, PT, |R2|, |R6|, PT ;  /* 0x400000060200722a */ /* 0x006fe20003f0e200 */
[----:B0-----:R-:W-:Y:S02]  /*1210*/  IMAD.MOV.U32 R8, RZ, RZ, R14 ;  /* 0x000000ffff087224 */ /* 0x001fe400078e000e */
        /* <DEDUP_REMOVED lines=18> */
.L_x_29:
[----:B------:R-:W-:Y:S05]  /*1340*/  BSYNC.RECONVERGENT B1 ;  /* 0x0000000000017941 */ /* 0x000fea0003800200 */
.L_x_28:
[----:B------:R-:W-:Y:S01]  /*1350*/  ISETP.GT.AND P0, PT, R9, 0xf, PT ;  /* 0x0000000f0900780c */ /* 0x000fe20003f04270 */
[----:B-1----:R1:W1:Y:S01]  /*1360*/  SHFL.DOWN PT, R6, R4, 0x10, 0x1f ;  /* 0x0a001f0004067f89 */ /* 0x00226200000e0000 */
[----:B------:R-:W-:Y:S01]  /*1370*/  BSSY.RECONVERGENT B1, `(.L_x_30) ;  /* 0x000001d000017945 */ /* 0x000fe20003800200 */
[----:B0-----:R-:W-:Y:S02]  /*1380*/  IMAD.MOV.U32 R14, RZ, RZ, R8 ;  /* 0x000000ffff0e7224 */ /* 0x001fe400078e0008 */
[----:B--2---:R0:W2:Y:S01]  /*1390*/  SHFL.DOWN PT, R7, R5, 0x10, 0x1f ;  /* 0x0a001f0005077f89 */ /* 0x0040a200000e0000 */
[----:B----4-:R-:W-:Y:S02]  /*13a0*/  IMAD.MOV.U32 R15, RZ, RZ, R10 ;  /* 0x000000ffff0f7224 */ /* 0x010fe400078e000a */
[----:B------:R-:W-:Y:S01]  /*13b0*/  IMAD.MOV.U32 R2, RZ, RZ, R4 ;  /* 0x000000ffff027224 */ /* 0x000fe200078e0004 */
[----:B------:R0:W4:Y:S01]  /*13c0*/  SHFL.DOWN PT, R11, R8, 0x10, 0x1f ;  /* 0x0a001f00080b7f89 */ /* 0x00012200000e0000 */
[----:B------:R-:W-:-:S03]  /*13d0*/  IMAD.MOV.U32 R3, RZ, RZ, R5 ;  /* 0x000000ffff037224 */ /* 0x000fc600078e0005 */
[----:B------:R0:W0:Y:S01]  /*13e0*/  SHFL.DOWN PT, R13, R10, 0x10, 0x1f ;  /* 0x0a001f000a0d7f89 */ /* 0x00002200000e0000 */
[----:B------:R-:W-:Y:S05]  /*13f0*/  @P0 BRA `(.L_x_31) ;  /* 0x0000000000500947 */ /* 0x000fea0003800000 */
[----:B-12---:R-:W-:Y:S01]  /*1400*/  DSETP.GEU.AND P0, PT, |R4|, |R6|, PT ;  /* 0x400000060400722a */ /* 0x006fe20003f0e200 */
[----:B----4-:R-:W-:Y:S02]  /*1410*/  IMAD.MOV.U32 R14, RZ, RZ, R11 ;  /* 0x000000ffff0e7224 */ /* 0x010fe400078e000b */
[----:B0-----:R-:W-:Y:S02]  /*1420*/  IMAD.MOV.U32 R15, RZ, RZ, R13 ;  /* 0x000000ffff0f7224 */ /* 0x001fe400078e000d */
        /* <DEDUP_REMOVED lines=17> */
.L_x_31:
[----:B------:R-:W-:Y:S05]  /*1540*/  BSYNC.RECONVERGENT B1 ;  /* 0x0000000000017941 */ /* 0x000fea0003800200 */
.L_x_30:
[----:B------:R-:W-:Y:S01]  /*1550*/  ISETP.NE.AND P0, PT, R9, RZ, PT ;  /* 0x000000ff0900720c */ /* 0x000fe20003f05270 */
[----:B------:R-:W-:-:S12]  /*1560*/  BSSY.RECONVERGENT B1, `(.L_x_32) ;  /* 0x000000a000017945 */ /* 0x000fd80003800200 */
[----:B------:R-:W-:Y:S05]  /*1570*/  @P0 BRA `(.L_x_33) ;  /* 0x0000000000200947 */ /* 0x000fea0003800000 */
[----:B-1----:R-:W1:Y:S01]  /*1580*/  S2R R6, SR_CgaCtaId ;  /* 0x0000000000067919 */ /* 0x002e620000008800 */
[----:B0-----:R-:W-:Y:S02]  /*1590*/  MOV R5, 0x400 ;  /* 0x0000040000057802 */ /* 0x001fe40000000f00 */
[----:B------:R-:W-:-:S04]  /*15a0*/  SHF.R.U32.HI R4, RZ, 0x1, R0 ;  /* 0x00000001ff047819 */ /* 0x000fc80000011600 */
[----:B------:R-:W-:Y:S02]  /*15b0*/  LOP3.LUT R4, R4, 0x1f0, RZ, 0xc0, !PT ;  /* 0x000001f004047812 */ /* 0x000fe400078ec0ff */
[----:B-1----:R-:W-:-:S05]  /*15c0*/  LEA R5, R6, R5, 0x18 ;  /* 0x0000000506057211 */ /* 0x002fca00078ec0ff */
[----:B------:R-:W-:-:S05]  /*15d0*/  IMAD.IADD R5, R4, 0x1, R5 ;  /* 0x0000000104057824 */ /* 0x000fca00078e0205 */
[----:B------:R0:W-:Y:S04]  /*15e0*/  STS.64 [R5+0x10], R14 ;  /* 0x0000100e05007388 */ /* 0x0001e80000000a00 */
[----:B------:R0:W-:Y:S02]  /*15f0*/  STS.64 [R5+0x8], R2 ;  /* 0x0000080205007388 */ /* 0x0001e40000000a00 */
.L_x_33:
[----:B------:R-:W-:Y:S05]  /*1600*/  BSYNC.RECONVERGENT B1 ;  /* 0x0000000000017941 */ /* 0x000fea0003800200 */
.L_x_32:
[----:B------:R-:W-:Y:S01]  /*1610*/  BAR.SYNC.DEFER_BLOCKING 0x0 ;  /* 0x0000000000007b1d */ /* 0x000fe20000010000 */
[----:B------:R-:W-:-:S13]  /*1620*/  ISETP.NE.AND P1, PT, R0, RZ, PT ;  /* 0x000000ff0000720c */ /* 0x000fda0003f25270 */
[----:B------:R-:W-:Y:S05]  /*1630*/  @P1 BRA `(.L_x_34) ;  /* 0x0000005400881947 */ /* 0x000fea0003800000 */
[----:B0-----:R-:W0:Y:S01]  /*1640*/  S2R R5, SR_CgaCtaId ;  /* 0x0000000000057919 */ /* 0x001e220000008800 */
[----:B------:R-:W-:Y:S01]  /*1650*/  MOV R0, 0x400 ;  /* 0x0000040000007802 */ /* 0x000fe20000000f00 */
[----:B------:R-:W-:Y:S03]  /*1660*/  BSSY.RECONVERGENT B1, `(.L_x_35) ;  /* 0x000001a000017945 */ /* 0x000fe60003800200 */
[----:B0-----:R-:W-:-:S05]  /*1670*/  LEA R0, R5, R0, 0x18 ;  /* 0x0000000005007211 */ /* 0x001fca00078ec0ff */
[----:B------:R-:W0:Y:S04]  /*1680*/  LDS.64 R16, [R0+0x18] ;  /* 0x0000180000107984 */ /* 0x000e280000000a00 */
[----:B-12---:R-:W1:Y:S04]  /*1690*/  LDS.128 R4, [R0+0x20] ;  /* 0x0000200000047984 */ /* 0x006e680000000c00 */
[----:B---3--:R2:W3:Y:S04]  /*16a0*/  LDS.64 R12, [R0+0x80] ;  /* 0x00008000000c7984 */ /* 0x0084e80000000a00 */
[----:B----4-:R2:W4:Y:S01]  /*16b0*/  LDS.128 R8, [R0+0x30] ;  /* 0x0000300000087984 */ /* 0x0105220000000c00 */
[----:B0-----:R-:W-:Y:S01]  /*16c0*/  DSETP.GEU.AND P0, PT, |R2|, |R16|, PT ;  /* 0x400000100200722a */ /* 0x001fe20003f0e200 */
[----:B------:R-:W-:-:S02]  /*16d0*/  IMAD.MOV.U32 R24, RZ, RZ, R16 ;  /* 0x000000ffff187224 */ /* 0x000fc400078e0010 */
[----:B------:R-:W-:Y:S02]  /*16e0*/  IMAD.MOV.U32 R25, RZ, RZ, R17 ;  /* 0x000000ffff197224 */ /* 0x000fe400078e0011 */
[----:B-1----:R-:W-:Y:S02]  /*16f0*/  IMAD.MOV.U32 R26, RZ, RZ, R4 ;  /* 0x000000ffff1a7224 */ /* 0x002fe400078e0004 */
[----:B------:R-:W-:-:S07]  /*1700*/  IMAD.MOV.U32 R27, RZ, RZ, R5 ;  /* 0x000000ffff1b7224 */ /* 0x000fce00078e0005 */
[----:B--234-:R-:W-:Y:S05]  /*1710*/  @!P0 BRA `(.L_x_36) ;  /* 0x0000000000388947 */ /* 0x01cfea0003800000 */
        /* <DEDUP_REMOVED lines=14> */
.L_x_36:
[----:B------:R-:W-:Y:S05]  /*1800*/  BSYNC.RECONVERGENT B1 ;  /* 0x0000000000017941 */ /* 0x000fea0003800200 */
.L_x_35:
[----:B------:R0:W1:Y:S01]  /*1810*/  LDS.128 R16, [R0+0x40] ;  /* 0x0000400000107984 */ /* 0x0000620000000c00 */
[----:B------:R-:W-:Y:S01]  /*1820*/  DSETP.GEU.AND P0, PT, |R24|, |R6|, PT ;  /* 0x400000061800722a */ /* 0x000fe20003f0e200 */
[----:B------:R-:W-:Y:S01]  /*1830*/  BSSY.RECONVERGENT B1, `(.L_x_37) ;  /* 0x0000015000017945 */ /* 0x000fe20003800200 */
[----:B------:R-:W-:Y:S01]  /*1840*/  IMAD.MOV.U32 R4, RZ, RZ, R6 ;  /* 0x000000ffff047224 */ /* 0x000fe200078e0006 */
[----:B------:R0:W2:Y:S01]  /*1850*/  LDS.128 R20, [R0+0x50] ;  /* 0x0000500000147984 */ /* 0x0000a20000000c00 */
        /* <DEDUP_REMOVED lines=18> */
.L_x_38:
[----:B------:R-:W-:Y:S05]  /*1980*/  BSYNC.RECONVERGENT B1 ;  /* 0x0000000000017941 */ /* 0x000fea0003800200 */
.L_x_37:
[----:B------:R-:W-:Y:S01]  /*1990*/  DSETP.GEU.AND P0, PT, |R4|, |R10|, PT ;  /* 0x4000000a0400722a */ /* 0x000fe20003f0e200 */
[----:B------:R-:W-:Y:S01]  /*19a0*/  BSSY.RECONVERGENT B1, `(.L_x_39) ;  /* 0x0000014000017945 */ /* 0x000fe20003800200 */
[----:B------:R-:W-:Y:S02]  /*19b0*/  IMAD.MOV.U32 R2, RZ, RZ, R10 ;  /* 0x000000ffff027224 */ /* 0x000fe400078e000a */
[----:B------:R-:W-:Y:S02]  /*19c0*/  IMAD.MOV.U32 R3, RZ, RZ, R11 ;  /* 0x000000ffff037224 */ /* 0x000fe400078e000b */
[----:B-1----:R-:W-:Y:S02]  /*19d0*/  IMAD.MOV.U32 R27, RZ, RZ, R16 ;  /* 0x000000ffff1b7224 */ /* 0x002fe400078e0010 */
        /* <DEDUP_REMOVED lines=16> */
.L_x_40:
[----:B------:R-:W-:Y:S05]  /*1ae0*/  BSYNC.RECONVERGENT B1 ;  /* 0x0000000000017941 */ /* 0x000fea0003800200 */
.L_x_39:
[----:B------:R0:W1:Y:S01]  /*1af0*/  LDS.128 R8, [R0+0x60] ;  /* 0x0000600000087984 */ /* 0x0000620000000c00 */
[----:B------:R-:W-:Y:S01]  /*1b00*/  DSETP.GEU.AND P0, PT, |R2|, |R18|, PT ;  /* 0x400000120200722a */ /* 0x000fe20003f0e200 */
[----:B------:R-:W-:Y:S01]  /*1b10*/  BSSY.RECONVERGENT B1, `(.L_x_41) ;  /* 0x0000015000017945 */ /* 0x000fe20003800200 */
[----:B------:R-:W-:Y:S01]  /*1b20*/  IMAD.MOV.U32 R14, RZ, RZ, R18 ;  /* 0x000000ffff0e7224 */ /* 0x000fe200078e0012 */
[----:B------:R0:W3:Y:S01]  /*1b30*/  LDS.128 R4, [R0+0x70] ;  /* 0x0000700000047984 */ /* 0x0000e20000000c00 */
[----:B------:R-:W-:Y:S02]  /*1b40*/  IMAD.MOV.U32 R15, RZ, RZ, R19 ;  /* 0x000000ffff0f7224 */ /* 0x000fe400078e0013 */
[----:B--2---:R-:W-:Y:S02]  /*1b50*/  IMAD.MOV.U32 R17, RZ, RZ, R20 ;  /* 0x000000ffff117224 */ /* 0x004fe400078e0014 */
        /* <DEDUP_REMOVED lines=16> */
.L_x_42:
[----:B------:R-:W-:Y:S05]  /*1c60*/  BSYNC.RECONVERGENT B1 ;  /* 0x0000000000017941 */ /* 0x000fea0003800200 */
.L_x_41:
        /* <DEDUP_REMOVED lines=21> */
.L_x_44:
[----:B------:R-:W-:Y:S05]  /*1dc0*/  BSYNC.RECONVERGENT B1 ;  /* 0x0000000000017941 */ /* 0x000fea0003800200 */
.L_x_43:
[----:B------:R-:W-:Y:S01]  /*1dd0*/  DSETP.GEU.AND P0, PT, |R2|, |R10|, PT ;  /* 0x4000000a0200722a */ /* 0x000fe20003f0e200 */
[----:B------:R-:W-:Y:S01]  /*1de0*/  BSSY.RECONVERGENT B1, `(.L_x_45) ;  /* 0x0000014000017945 */ /* 0x000fe20003800200 */
[----:B------:R-:W-:Y:S02]  /*1df0*/  IMAD.MOV.U32 R8, RZ, RZ, R10 ;  /* 0x000000ffff087224 */ /* 0x000fe400078e000a */
[----:B------:R-:W-:Y:S02]  /*1e00*/  IMAD.MOV.U32 R9, RZ, RZ, R11 ;  /* 0x000000ffff097224 */ /* 0x000fe400078e000b */
[----:B---3--:R-:W-:Y:S02]  /*1e10*/  IMAD.MOV.U32 R17, RZ, RZ, R4 ;  /* 0x000000ffff117224 */ /* 0x008fe400078e0004 */
        /* <DEDUP_REMOVED lines=16> */
.L_x_46:
[----:B------:R-:W-:Y:S05]  /*1f20*/  BSYNC.RECONVERGENT B1 ;  /* 0x0000000000017941 */ /* 0x000fea0003800200 */
.L_x_45:
        /* <DEDUP_REMOVED lines=19> */
[----:B------:R-:W-:Y:S01]  /*2060*/  SEL R15, R0, R13, P2 ;  /* 0x0000000d000f7207 */ /* 0x000fe20001000000 */
[----:B------:R-:W-:Y:S06]  /*2070*/  BRA `(.L_x_34) ;  /* 0x0000004800f87947 */ /* 0x000fec0003800000 */
.L_x_21:
[----:B------:R-:W2:Y:S01]  /*2080*/  S2R R4, SR_LANEID ;  /* 0x0000000000047919 */ /* 0x000ea20000000000 */
[----:B-1----:R-:W-:Y:S01]  /*2090*/  LOP3.LUT R2, R0, 0x3e0, RZ, 0xc0, !PT ;  /* 0x000003e000027812 */ /* 0x002fe200078ec0ff */
[----:B------:R-:W-:Y:S01]  /*20a0*/  BSSY.RECONVERGENT B1, `(.L_x_47) ;  /* 0x0000024000017945 */ /* 0x000fe20003800200 */
[----:B-----5:R-:W-:Y:S02]  /*20b0*/  IMAD.MOV.U32 R16, RZ, RZ, R12 ;  /* 0x000000ffff107224 */ /* 0x020fe400078e000c */
[----:B------:R-:W-:Y:S02]  /*20c0*/  IMAD.MOV.U32 R18, RZ, RZ, R13 ;  /* 0x000000ffff127224 */ /* 0x000fe400078e000d */
[----:B------:R-:W-:Y:S01]  /*20d0*/  VIADD R3, R2, 0x20 ;  /* 0x0000002002037836 */ /* 0x000fe20000000000 */
[----:B------:R-:W-:-:S04]  /*20e0*/  LOP3.LUT R2, RZ, R2, RZ, 0x33, !PT ;  /* 0x00000002ff027212 */ /* 0x000fc800078e33ff */
[----:B------:R-:W-:Y:S01]  /*20f0*/  ISETP.GT.AND P0, PT, R3, UR6, PT ;  /* 0x0000000603007c0c */ /* 0x000fe2000bf04270 */
[----:B------:R-:W-:Y:S02]  /*2100*/  VIADD R2, R2, UR6 ;  /* 0x0000000602027c36 */ /* 0x000fe40008000000 */
[----:B------:R-:W-:-:S03]  /*2110*/  IMAD.MOV.U32 R3, RZ, RZ, R15 ;  /* 0x000000ffff037224 */ /* 0x000fc600078e000f */
[----:B------:R-:W-:Y:S01]  /*2120*/  SEL R5, R2, 0x1f, P0 ;  /* 0x0000001f02057807 */ /* 0x000fe20000000000 */
[----:B------:R-:W-:-:S04]  /*2130*/  IMAD.MOV.U32 R2, RZ, RZ, R14 ;  /* 0x000000ffff027224 */ /* 0x000fc800078e000e */
[----:B------:R1:W3:Y:S04]  /*2140*/  SHFL.DOWN PT, R6, R14, 0x1, R5 ;  /* 0x082000000e067989 */ /* 0x0002e800000e0005 */
[----:B------:R1:W4:Y:S04]  /*2150*/  SHFL.DOWN PT, R7, R15, 0x1, R5 ;  /* 0x082000000f077989 */ /* 0x00032800000e0005 */
[----:B0-----:R1:W0:Y:S01]  /*2160*/  SHFL.DOWN PT, R9, R12, 0x1, R5 ;  /* 0x082000000c097989 */ /* 0x00122200000e0005 */
[----:B--2---:R-:W-:-:S03]  /*2170*/  ISETP.GE.AND P0, PT, R4, R5, PT ;  /* 0x000000050400720c */ /* 0x004fc60003f06270 */
[----:B------:R1:W2:Y:S10]  /*2180*/  SHFL.DOWN PT, R11, R13, 0x1, R5 ;  /* 0x082000000d0b7989 */ /* 0x0002b400000e0005 */
[----:B-1----:R-:W-:Y:S05]  /*2190*/  @P0 BRA `(.L_x_48) ;  /* 0x0000000000500947 */ /* 0x002fea0003800000 */
[----:B---34-:R-:W-:Y:S01]  /*21a0*/  DSETP.GEU.AND P0, PT, |R14|, |R6|, PT ;  /* 0x400000060e00722a */ /* 0x018fe20003f0e200 */
[----:B0-----:R-:W-:Y:S02]  /*21b0*/  IMAD.MOV.U32 R16, RZ, RZ, R9 ;  /* 0x000000ffff107224 */ /* 0x001fe400078e0009 */
[----:B--2---:R-:W-:Y:S02]  /*21c0*/  IMAD.MOV.U32 R18, RZ, RZ, R11 ;  /* 0x000000ffff127224 */ /* 0x004fe400078e000b */
        /* <DEDUP_REMOVED lines=17> */
.L_x_48:
[----:B------:R-:W-:Y:S05]  /*22e0*/  BSYNC.RECONVERGENT B1 ;  /* 0x0000000000017941 */ /* 0x000fea0003800200 */
.L_x_47:
[----:B---3--:R-:W-:Y:S01]  /*22f0*/  VIADD R6, R4, 0x2 ;  /* 0x0000000204067836 */ /* 0x008fe20000000000 */
[----:B------:R1:W3:Y:S01]  /*2300*/  SHFL.DOWN PT, R8, R2, 0x2, R5 ;  /* 0x0840000002087989 */ /* 0x0002e200000e0005 */
[----:B------:R-:W-:Y:S01]  /*2310*/  BSSY.RECONVERGENT B1, `(.L_x_49) ;  /* 0x000001e000017945 */ /* 0x000fe20003800200 */
[----:B------:R-:W-:Y:S02]  /*2320*/  IMAD.MOV.U32 R10, RZ, RZ, R16 ;  /* 0x000000ffff0a7224 */ /* 0x000fe400078e0010 */
[----:B------:R-:W-:Y:S01]  /*2330*/  ISETP.GT.AND P0, PT, R6, R5, PT ;  /* 0x000000050600720c */ /* 0x000fe20003f04270 */
[----:B0-----:R1:W0:Y:S01]  /*2340*/  SHFL.DOWN PT, R9, R3, 0x2, R5 ;  /* 0x0840000003097989 */ /* 0x00122200000e0005 */
[----:B------:R-:W-:Y:S02]  /*2350*/  IMAD.MOV.U32 R12, RZ, RZ, R18 ;  /* 0x000000ffff0c7224 */ /* 0x000fe400078e0012 */
[----:B------:R-:W-:Y:S01]  /*2360*/  IMAD.MOV.U32 R6, RZ, RZ, R2 ;  /* 0x000000ffff067224 */ /* 0x000fe200078e0002 */
[----:B--2---:R1:W2:Y:S01]  /*2370*/  SHFL.DOWN PT, R11, R16, 0x2, R5 ;  /* 0x08400000100b7989 */ /* 0x0042a200000e0005 */
[----:B----4-:R-:W-:-:S03]  /*2380*/  IMAD.MOV.U32 R7, RZ, RZ, R3 ;  /* 0x000000ffff077224 */ /* 0x010fc600078e0003 */
[----:B------:R1:W4:Y:S04]  /*2390*/  SHFL.DOWN PT, R13, R18, 0x2, R5 ;  /* 0x08400000120d7989 */ /* 0x00032800000e0005 */
[----:B------:R-:W-:Y:S05]  /*23a0*/  @P0 BRA `(.L_x_50) ;  /* 0x0000000000500947 */ /* 0x000fea0003800000 */
[----:B0--3--:R-:W-:Y:S01]  /*23b0*/  DSETP.GEU.AND P0, PT, |R2|, |R8|, PT ;  /* 0x400000080200722a */ /* 0x009fe20003f0e200 */
[----:B--2---:R-:W-:Y:S02]  /*23c0*/  IMAD.MOV.U32 R10, RZ, RZ, R11 ;  /* 0x000000ffff0a7224 */ /* 0x004fe400078e000b */
        /* <DEDUP_REMOVED lines=18> */
.L_x_50:
[----:B------:R-:W-:Y:S05]  /*24f0*/  BSYNC.RECONVERGENT B1 ;  /* 0x0000000000017941 */ /* 0x000fea0003800200 */
.L_x_49:
[----:B-1----:R-:W-:Y:S01]  /*2500*/  VIADD R2, R4, 0x4 ;  /* 0x0000000404027836 */ /* 0x002fe20000000000 */
[----:B---3--:R1:W3:Y:S01]  /*2510*/  SHFL.DOWN PT, R8, R6, 0x4, R5 ;  /* 0x0880000006087989 */ /* 0x0082e200000e0005 */
[----:B------:R-:W-:Y:S01]  /*2520*/  BSSY.RECONVERGENT B1, `(.L_x_51) ;  /* 0x000001e000017945 */ /* 0x000fe20003800200 */
[----:B------:R-:W-:Y:S02]  /*2530*/  IMAD.MOV.U32 R14, RZ, RZ, R10 ;  /* 0x000000ffff0e7224 */ /* 0x000fe400078e000a */
[----:B------:R-:W-:Y:S01]  /*2540*/  ISETP.GT.AND P0, PT, R2, R5, PT ;  /* 0x000000050200720c */ /* 0x000fe20003f04270 */
[----:B0-----:R1:W0:Y:S01]  /*2550*/  SHFL.DOWN PT, R9, R7, 0x4, R5 ;  /* 0x0880000007097989 */ /* 0x00122200000e0005 */
[----:B------:R-:W-:Y:S02]  /*2560*/  IMAD.MOV.U32 R16, RZ, RZ, R12 ;  /* 0x000000ffff107224 */ /* 0x000fe400078e000c */
[----:B------:R-:W-:Y:S01]  /*2570*/  IMAD.MOV.U32 R2, RZ, RZ, R6 ;  /* 0x000000ffff027224 */ /* 0x000fe200078e0006 */
[----:B--2---:R1:W2:Y:S01]  /*2580*/  SHFL.DOWN PT, R11, R10, 0x4, R5 ;  /* 0x088000000a0b7989 */ /* 0x0042a200000e0005 */
[----:B------:R-:W-:-:S03]  /*2590*/  IMAD.MOV.U32 R3, RZ, RZ, R7 ;  /* 0x000000ffff037224 */ /* 0x000fc600078e0007 */
[----:B----4-:R1:W4:Y:S04]  /*25a0*/  SHFL.DOWN PT, R13, R12, 0x4, R5 ;  /* 0x088000000c0d7989 */ /* 0x01032800000e0005 */
        /* <DEDUP_REMOVED lines=21> */
.L_x_52:
[----:B------:R-:W-:Y:S05]  /*2700*/  BSYNC.RECONVERGENT B1 ;  /* 0x0000000000017941 */ /* 0x000fea0003800200 */
.L_x_51:
        /* <DEDUP_REMOVED lines=32> */
.L_x_54:
[----:B------:R-:W-:Y:S05]  /*2910*/  BSYNC.RECONVERGENT B1 ;  /* 0x0000000000017941 */ /* 0x000fea0003800200 */
.L_x_53:
        /* <DEDUP_REMOVED lines=32> */
.L_x_56:
[----:B------:R-:W-:Y:S05]  /*2b20*/  BSYNC.RECONVERGENT B1 ;  /* 0x0000000000017941 */ /* 0x000fea0003800200 */
.L_x_55:
[----:B------:R-:W-:Y:S01]  /*2b30*/  ISETP.NE.AND P0, PT, R4, RZ, PT ;  /* 0x000000ff0400720c */ /* 0x000fe20003f05270 */
[----:B------:R-:W-:-:S12]  /*2b40*/  BSSY.RECONVERGENT B1, `(.L_x_57) ;  /* 0x000000a000017945 */ /* 0x000fd80003800200 */
[----:B------:R-:W-:Y:S05]  /*2b50*/  @P0 BRA `(.L_x_58) ;  /* 0x0000000000200947 */ /* 0x000fea0003800000 */
[----:B-1----:R-:W1:Y:S01]  /*2b60*/  S2R R6, SR_CgaCtaId ;  /* 0x0000000000067919 */ /* 0x002e620000008800 */
[----:B------:R-:W-:Y:S02]  /*2b70*/  MOV R5, 0x400 ;  /* 0x0000040000057802 */ /* 0x000fe40000000f00 */
[----:B------:R-:W-:-:S04]  /*2b80*/  SHF.R.U32.HI R4, RZ, 0x1, R0 ;  /* 0x00000001ff047819 */ /* 0x000fc80000011600 */
[----:B------:R-:W-:Y:S02]  /*2b90*/  LOP3.LUT R4, R4, 0x1f0, RZ, 0xc0, !PT ;  /* 0x000001f004047812 */ /* 0x000fe400078ec0ff */
[----:B-1----:R-:W-:-:S05]  /*2ba0*/  LEA R5, R6, R5, 0x18 ;  /* 0x0000000506057211 */ /* 0x002fca00078ec0ff */
[----:B------:R-:W-:-:S05]  /*2bb0*/  IMAD.IADD R5, R4, 0x1, R5 ;  /* 0x0000000104057824 */ /* 0x000fca00078e0205 */
[----:B------:R1:W-:Y:S04]  /*2bc0*/  STS.64 [R5+0x10], R14 ;  /* 0x0000100e05007388 */ /* 0x0003e80000000a00 */
[----:B------:R1:W-:Y:S02]  /*2bd0*/  STS.64 [R5+0x8], R2 ;  /* 0x0000080205007388 */ /* 0x0003e40000000a00 */
.L_x_58:
[----:B------:R-:W-:Y:S05]  /*2be0*/  BSYNC.RECONVERGENT B1 ;  /* 0x0000000000017941 */ /* 0x000fea0003800200 */
.L_x_57:
[----:B------:R-:W-:Y:S01]  /*2bf0*/  BAR.SYNC.DEFER_BLOCKING 0x0 ;  /* 0x0000000000007b1d */ /* 0x000fe20000010000 */
[----:B------:R-:W-:-:S13]  /*2c00*/  ISETP.NE.AND P1, PT, R0, RZ, PT ;  /* 0x000000ff0000720c */ /* 0x000fda0003f25270 */
[----:B------:R-:W-:Y:S05]  /*2c10*/  @P1 BRA `(.L_x_34) ;  /* 0x0000004000101947 */ /* 0x000fea0003800000 */
[----:B------:R-:W-:Y:S01]  /*2c20*/  UISETP.GE.AND UP0, UPT, UR6, 0x21, UPT ;  /* 0x000000210600788c */ /* 0x000fe2000bf06270 */
[----:B--2---:R-:W-:Y:S02]  /*2c30*/  IMAD.MOV.U32 R11, RZ, RZ, R14 ;  /* 0x000000ffff0b7224 */ /* 0x004fe400078e000e */
[----:B---3--:R-:W-:Y:S02]  /*2c40*/  IMAD.MOV.U32 R8, RZ, RZ, R15 ;  /* 0x000000ffff087224 */ /* 0x008fe400078e000f */
[----:B------:R-:W-:Y:S02]  /*2c50*/  IMAD.MOV.U32 R4, RZ, RZ, R2 ;  /* 0x000000ffff047224 */ /* 0x000fe400078e0002 */
[----:B-1----:R-:W-:Y:S02]  /*2c60*/  IMAD.MOV.U32 R5, RZ, RZ, R3 ;  /* 0x000000ffff057224 */ /* 0x002fe400078e0003 */
[----:B------:R-:W-:Y:S05]  /*2c70*/  BRA.U !UP0, `(.L_x_59) ;  /* 0x00000001086c7547 */ /* 0x000fea000b800000 */
[----:B------:R-:W1:Y:S01]  /*2c80*/  S2UR UR5, SR_CgaCtaId ;  /* 0x00000000000579c3 */ /* 0x000e620000008800 */
[----:B------:R-:W-:Y:S01]  /*2c90*/  UMOV UR4, 0x400 ;  /* 0x0000040000047882 */ /* 0x000fe20000000000 */
[----:B------:R-:W-:Y:S01]  /*2ca0*/  BSSY.RECONVERGENT B1, `(.L_x_59) ;  /* 0x0000018000017945 */ /* 0x000fe20003800200 */
[----:B-1----:R-:W-:-:S09]  /*2cb0*/  ULEA UR4, UR5, UR4, 0x18 ;  /* 0x0000000405047291 */ /* 0x002fd2000f8ec0ff */
[----:B------:R-:W1:Y:S04]  /*2cc0*/  LDS.64 R6, [UR4+0x18] ;  /* 0x00001804ff067984 */ /* 0x000e680008000a00 */
[----:B----4-:R-:W2:Y:S01]  /*2cd0*/  LDS.64 R12, [UR4+0x20] ;  /* 0x00002004ff0c7984 */ /* 0x010ea20008000a00 */
[----:B-1----:R-:W-:Y:S01]  /*2ce0*/  DSETP.GEU.AND P0, PT, |R2|, |R6|, PT ;  /* 0x400000060200722a */ /* 0x002fe20003f0e200 */
[----:B------:R-:W-:Y:S02]  /*2cf0*/  IMAD.MOV.U32 R4, RZ, RZ, R6 ;  /* 0x000000ffff047224 */ /* 0x000fe400078e0006 */
[----:B------:R-:W-:Y:S02]  /*2d00*/  IMAD.MOV.U32 R5, RZ, RZ, R7 ;  /* 0x000000ffff057224 */ /* 0x000fe400078e0007 */
[----:B--2---:R-:W-:-:S02]  /*2d10*/  IMAD.MOV.U32 R11, RZ, RZ, R12 ;  /* 0x000000ffff0b7224 */ /* 0x004fc400078e000c */
        /* <DEDUP_REMOVED lines=16> */
.L_x_60:
[----:B------:R-:W-:Y:S05]  /*2e20*/  BSYNC.RECONVERGENT B1 ;  /* 0x0000000000017941 */ /* 0x000fea0003800200 */
.L_x_59:
[----:B------:R-:W-:Y:S01]  /*2e30*/  UISETP.GE.AND UP0, UPT, UR6, 0x41, UPT ;  /* 0x000000410600788c */ /* 0x000fe2000bf06270 */
[----:B0-----:R-:W-:Y:S02]  /*2e40*/  IMAD.MOV.U32 R9, RZ, RZ, R11 ;  /* 0x000000ffff097224 */ /* 0x001fe400078e000b */
[----:B------:R-:W-:Y:S02]  /*2e50*/  IMAD.MOV.U32 R0, RZ, RZ, R8 ;  /* 0x000000ffff007224 */ /* 0x000fe400078e0008 */
[----:B------:R-:W-:Y:S02]  /*2e60*/  IMAD.MOV.U32 R2, RZ, RZ, R4 ;  /* 0x000000ffff027224 */ /* 0x000fe400078e0004 */
[----:B------:R-:W-:Y:S02]  /*2e70*/  IMAD.MOV.U32 R3, RZ, RZ, R5 ;  /* 0x000000ffff037224 */ /* 0x000fe400078e0005 */
[----:B------:R-:W-:Y:S05]  /*2e80*/  BRA.U !UP0, `(.L_x_61) ;  /* 0x00000001086c7547 */ /* 0x000fea000b800000 */
[----:B------:R-:W0:Y:S01]  /*2e90*/  S2UR UR5, SR_CgaCtaId ;  /* 0x00000000000579c3 */ /* 0x000e220000008800 */
[----:B------:R-:W-:Y:S01]  /*2ea0*/  UMOV UR4, 0x400 ;  /* 0x0000040000047882 */ /* 0x000fe20000000000 */
[----:B------:R-:W-:Y:S01]  /*2eb0*/  BSSY.RECONVERGENT B1, `(.L_x_61) ;  /* 0x0000018000017945 */ /* 0x000fe20003800200 */
[----:B0-----:R-:W-:-:S09]  /*2ec0*/  ULEA UR4, UR5, UR4, 0x18 ;  /* 0x0000000405047291 */ /* 0x001fd2000f8ec0ff */
[----:B------:R-:W0:Y:S04]  /*2ed0*/  LDS.64 R6, [UR4+0x28] ;  /* 0x00002804ff067984 */ /* 0x000e280008000a00 */
[----:B----4-:R-:W1:Y:S01]  /*2ee0*/  LDS.64 R12, [UR4+0x30] ;  /* 0x00003004ff0c7984 */ /* 0x010e620008000a00 */
[----:B0-----:R-:W-:Y:S01]  /*2ef0*/  DSETP.GEU.AND P0, PT, |R4|, |R6|, PT ;  /* 0x400000060400722a */ /* 0x001fe20003f0e200 */
[----:B------:R-:W-:Y:S02]  /*2f00*/  IMAD.MOV.U32 R2, RZ, RZ, R6 ;  /* 0x000000ffff027224 */ /* 0x000fe400078e0006 */
[----:B------:R-:W-:Y:S02]  /*2f10*/  IMAD.MOV.U32 R3, RZ, RZ, R7 ;  /* 0x000000ffff037224 */ /* 0x000fe400078e0007 */
[----:B-1----:R-:W-:-:S02]  /*2f20*/  IMAD.MOV.U32 R9, RZ, RZ, R12 ;  /* 0x000000ffff097224 */ /* 0x002fc400078e000c */
        /* <DEDUP_REMOVED lines=16> */
.L_x_62:
[----:B------:R-:W-:Y:S05]  /*3030*/  BSYNC.RECONVERGENT B1 ;  /* 0x0000000000017941 */ /* 0x000fea0003800200 */
.L_x_61:
[----:B------:R-:W-:Y:S01]  /*3040*/  UISETP.GE.AND UP0, UPT, UR6, 0x61, UPT ;  /* 0x000000610600788c */ /* 0x000fe2000bf06270 */
[----:B------:R-:W-:Y:S02]  /*3050*/  IMAD.MOV.U32 R11, RZ, RZ, R9 ;  /* 0x000000ffff0b7224 */ /* 0x000fe400078e0009 */
        /* <DEDUP_REMOVED lines=30> */
.L_x_64:
[----:B------:R-:W-:Y:S05]  /*3240*/  BSYNC.RECONVERGENT B1 ;  /* 0x0000000000017941 */ /* 0x000fea0003800200 */
.L_x_63:
        /* <DEDUP_REMOVED lines=32> */
.L_x_66:
[----:B------:R-:W-:Y:S05]  /*3450*/  BSYNC.RECONVERGENT B1 ;  /* 0x0000000000017941 */ /* 0x000fea0003800200 */
.L_x_65:
        /* <DEDUP_REMOVED lines=32> */
.L_x_68:
[----:B------:R-:W-:Y:S05]  /*3660*/  BSYNC.RECONVERGENT B1 ;  /* 0x0000000000017941 */ /* 0x000fea0003800200 */
.L_x_67:
        /* <DEDUP_REMOVED lines=32> */
.L_x_70:
[----:B------:R-:W-:Y:S05]  /*3870*/  BSYNC.RECONVERGENT B1 ;  /* 0x0000000000017941 */ /* 0x000fea0003800200 */
.L_x_69:
[----:B------:R-:W-:Y:S01]  /*3880*/  UISETP.GE.AND UP0, UPT, UR6, 0xe1, UPT ;  /* 0x000000e10600788c */ /* 0x000fe2000bf06270 */
[----:B------:R-:W-:Y:S02]  /*3890*/  IMAD.MOV.U32 R14, RZ, RZ, R9 ;  /* 0x000000ffff0e7224 */ /* 0x000fe400078e0009 */
[----:B------:R-:W-:Y:S02]  /*38a0*/  IMAD.MOV.U32 R15, RZ, RZ, R0 ;  /* 0x000000ffff0f7224 */ /* 0x000fe400078e0000 */
[----:B------:R-:W-:Y:S02]  /*38b0*/  IMAD.MOV.U32 R2, RZ, RZ, R6 ;  /* 0x000000ffff027224 */ /* 0x000fe400078e0006 */
[----:B------:R-:W-:Y:S02]  /*38c0*/  IMAD.MOV.U32 R3, RZ, RZ, R7 ;  /* 0x000000ffff037224 */ /* 0x000fe400078e0007 */
[----:B------:R-:W-:Y:S05]  /*38d0*/  BRA.U !UP0, `(.L_x_34) ;  /* 0x0000003108e07547 */ /* 0x000fea000b800000 */
[----:B------:R-:W0:Y:S01]  /*38e0*/  S2UR UR5, SR_CgaCtaId ;  /* 0x00000000000579c3 */ /* 0x000e220000008800 */
[----:B------:R-:W-:Y:S02]  /*38f0*/  UMOV UR4, 0x400 ;  /* 0x0000040000047882 */ /* 0x000fe40000000000 */
[----:B0-----:R-:W-:-:S09]  /*3900*/  ULEA UR4, UR5, UR4, 0x18 ;  /* 0x0000000405047291 */ /* 0x001fd2000f8ec0ff */
[----:B------:R-:W0:Y:S04]  /*3910*/  LDS.64 R4, [UR4+0x78] ;  /* 0x00007804ff047984 */ /* 0x000e280008000a00 */
[----:B------:R-:W1:Y:S01]  /*3920*/  LDS.64 R10, [UR4+0x80] ;  /* 0x00008004ff0a7984 */ /* 0x000e620008000a00 */
        /* <DEDUP_REMOVED lines=21> */
.L_x_2:
[----:B------:R-:W1:Y:S01]  /*3a80*/  S2R R0, SR_TID.X ;  /* 0x0000000000007919 */ /* 0x000e620000002100 */
[----:B------:R-:W1:Y:S02]  /*3a90*/  LDC.64 R2, c[0x0][0x380] ;  /* 0x0000e000ff027b82 */ /* 0x000e640000000a00 */
[----:B-1----:R-:W-:-:S05]  /*3aa0*/  IMAD.WIDE.U32 R18, R0, 0x10, R2 ;  /* 0x0000001000127825 */ /* 0x002fca00078e0002 */
[----:B0-----:R-:W2:Y:S04]  /*3ab0*/  LDG.E.64.CONSTANT R20, desc[UR10][R18.64] ;  /* 0x0000000a12147981 */ /* 0x001ea8000c1e9b00 */
[----:B------:R-:W2:Y:S04]  /*3ac0*/  LDG.E.64.CONSTANT R14, desc[UR10][R18.64+0x1000] ;  /* 0x0010000a120e7981 */ /* 0x000ea8000c1e9b00 */
[----:B------:R-:W3:Y:S04]  /*3ad0*/  LDG.E.64.CONSTANT R12, desc[UR10][R18.64+0x8] ;  /* 0x0000080a120c7981 */ /* 0x000ee8000c1e9b00 */
[----:B------:R-:W3:Y:S04]  /*3ae0*/  LDG.E.64.CONSTANT R10, desc[UR10][R18.64+0x1008] ;  /* 0x0010080a120a7981 */ /* 0x000ee8000c1e9b00 */
[----:B------:R-:W4:Y:S04]  /*3af0*/  LDG.E.64.CONSTANT R8, desc[UR10][R18.64+0x2000] ;  /* 0x0020000a12087981 */ /* 0x000f28000c1e9b00 */
[----:B------:R-:W5:Y:S04]  /*3b00*/  LDG.E.64.CONSTANT R6, desc[UR10][R18.64+0x2008] ;  /* 0x0020080a12067981 */ /* 0x000f68000c1e9b00 */
[----:B------:R-:W5:Y:S04]  /*3b10*/  LDG.E.64.CONSTANT R4, desc[UR10][R18.64+0x3000] ;  /* 0x0030000a12047981 */ /* 0x000f68000c1e9b00 */
[----:B------:R-:W5:Y:S04]  /*3b20*/  LDG.E.64.CONSTANT R2, desc[UR10][R18.64+0x3008] ;  /* 0x0030080a12027981 */ /* 0x000f68000c1e9b00 */
[----:B------:R-:W5:Y:S04]  /*3b30*/  LDG.E.64.CONSTANT R16, desc[UR10][R18.64+0x4000] ;  /* 0x0040000a12107981 */ /* 0x000f68000c1e9b00 */
[----:B------:R-:W5:Y:S01]  /*3b40*/  LDG.E.64.CONSTANT R22, desc[UR10][R18.64+0x4008] ;  /* 0x0040080a12167981 */ /* 0x000f62000c1e9b00 */
[----:B------:R-:W-:Y:S01]  /*3b50*/  UISETP.GE.U32.AND UP0, UPT, UR8, 0xa00, UPT ;  /* 0x00000a000800788c */ /* 0x000fe2000bf06070 */
[----:B--2---:R-:W-:-:S14]  /*3b60*/  DSETP.GEU.AND P2, PT, |R20|, |R14|, PT ;  /* 0x4000000e1400722a */ /* 0x004fdc0003f4e200 */
[----:B---3--:R-:W-:-:S04]  /*3b70*/  @P2 ISETP.GE.U32.AND P0, PT, R12, R10, PT ;  /* 0x0000000a0c00220c */ /* 0x008fc80003f06070 */
[----:B------:R-:W-:-:S13]  /*3b80*/  @P2 ISETP.GE.AND.EX P0, PT, R13, R11, PT, P0 ;  /* 0x0000000b0d00220c */ /* 0x000fda0003f06300 */
[----:B------:R-:W-:-:S06]  /*3b90*/  @P2 DSETP.LT.OR P0, PT, |R14|, |R20|, !P0 ;  /* 0x400000140e00222a */ /* 0x000fcc0004701600 */
[----:B------:R-:W-:Y:S02]  /*3ba0*/  @P2 FSEL R20, R20, R14, P0 ;  /* 0x0000000e14142208 */ /* 0x000fe40000000000 */
[----:B------:R-:W-:Y:S02]  /*3bb0*/  @P2 FSEL R21, R21, R15, P0 ;  /* 0x0000000f15152208 */ /* 0x000fe40000000000 */
[----:B------:R-:W-:Y:S01]  /*3bc0*/  @P2 SEL R10, R12, R10, P0 ;  /* 0x0000000a0c0a2207 */ /* 0x000fe20000000000 */
[----:B------:R-:W-:Y:S01]  /*3bd0*/  @P2 IMAD.MOV.U32 R14, RZ, RZ, R20 ;  /* 0x000000ffff0e2224 */ /* 0x000fe200078e0014 */
[----:B------:R-:W-:Y:S01]  /*3be0*/  @P2 SEL R11, R13, R11, P0 ;  /* 0x0000000b0d0b2207 */ /* 0x000fe20000000000 */
[----:B------:R-:W-:-:S06]  /*3bf0*/  @P2 IMAD.MOV.U32 R15, RZ, RZ, R21 ;  /* 0x000000ffff0f2224 */ /* 0x000fcc00078e0015 */
[----:B----4-:R-:W-:-:S14]  /*3c00*/  DSETP.GEU.AND P1, PT, |R14|, |R8|, PT ;  /* 0x400000080e00722a */ /* 0x010fdc0003f2e200 */
[----:B-----5:R-:W-:-:S04]  /*3c10*/  @P1 ISETP.GE.U32.AND P0, PT, R10, R6, PT ;  /* 0x000000060a00120c */ /* 0x020fc80003f06070 */
        /* <DEDUP_REMOVED lines=8> */
[----:B------:R-:W-:-:S14]  /*3ca0*/  DSETP.GEU.AND P2, PT, |R8|, |R4|, PT ;  /* 0x400000040800722a */ /* 0x000fdc0003f4e200 */
[----:B------:R-:W-:-:S04]  /*3cb0*/  @P2 ISETP.GE.U32.AND P0, PT, R6, R2, PT ;  /* 0x000000020600220c */ /* 0x000fc80003f06070 */
        /* <DEDUP_REMOVED lines=15> */
[----:B------:R-:W-:Y:S01]  /*3db0*/  IMAD.MOV.U32 R2, RZ, RZ, RZ ;  /* 0x000000ffff027224 */ /* 0x000fe200078e00ff */
[----:B------:R-:W-:Y:S01]  /*3dc0*/  @P1 SEL R23, R3, R23, P0 ;  /* 0x0000001703171207 */ /* 0x000fe20000000000 */
[----:B------:R-:W-:Y:S02]  /*3dd0*/  IMAD.MOV.U32 R3, RZ, RZ, 0x500 ;  /* 0x00000500ff037424 */ /* 0x000fe400078e00ff */
[----:B------:R-:W-:Y:S02]  /*3de0*/  @P1 IMAD.MOV.U32 R16, RZ, RZ, R4 ;  /* 0x000000ffff101224 */ /* 0x000fe400078e0004 */
[----:B------:R-:W-:Y:S01]  /*3df0*/  @P1 IMAD.MOV.U32 R17, RZ, RZ, R5 ;  /* 0x000000ffff111224 */ /* 0x000fe200078e0005 */
[----:B------:R-:W-:Y:S06]  /*3e00*/  BRA.U !UP0, `(.L_x_71) ;  /* 0x0000000d08987547 */ /* 0x000fec000b800000 */
[----:B------:R-:W-:Y:S01]  /*3e10*/  UIADD3 UR9, UP0, UPT, UR8, -0xa00, URZ ;  /* 0xfffff60008097890 */ /* 0x000fe2000ff1e0ff */
[----:B------:R-:W-:Y:S02]  /*3e20*/  IMAD.MOV.U32 R3, RZ, RZ, 0x500 ;  /* 0x00000500ff037424 */ /* 0x000fe400078e00ff */
[----:B------:R-:W-:Y:S01]  /*3e30*/  IMAD.MOV.U32 R2, RZ, RZ, RZ ;  /* 0x000000ffff027224 */ /* 0x000fe200078e00ff */
[----:B------:R-:W-:Y:S02]  /*3e40*/  ULEA.HI.X.SX32 UR8, UR8, 0xffffffff, 0x1, UP0 ;  /* 0xffffffff08087891 */ /* 0x000fe400080f0eff */
[----:B------:R-:W-:Y:S02]  /*3e50*/  UIMAD.WIDE.U32 UR12, UR9, -0x33333333, URZ ;  /* 0xcccccccd090c78a5 */ /* 0x000fe4000f8e00ff */
[----:B------:R-:W-:Y:S02]  /*3e60*/  UIMAD.WIDE.U32 UR4, UR8, -0x33333333, URZ ;  /* 0xcccccccd080478a5 */ /* 0x000fe4000f8e00ff */
[----:B------:R-:W-:-:S02]  /*3e70*/  UISETP.GE.U32.AND UP1, UPT, UR9, 0x500, UPT ;  /* 0x000005000900788c */ /* 0x000fc4000bf26070 */
[----:B------:R-:W-:Y:S02]  /*3e80*/  UIMAD.WIDE.U32 UR4, UP0, UR9, -0x33333334, UR4 ;  /* 0xcccccccc090478a5 */ /* 0x000fe4000f800004 */
[----:B------:R-:W-:Y:S02]  /*3e90*/  UISETP.GE.U32.AND.EX UP1, UPT, UR8, URZ, UPT, UP1 ;  /* 0x000000ff0800728c */ /* 0x000fe4000bf26110 */
[----:B------:R-:W-:Y:S02]  /*3ea0*/  UIADD3.X UR7, UPT, UPT, URZ, URZ, URZ, UP0, !UPT ;  /* 0x000000ffff077290 */ /* 0x000fe400087fe4ff */
[----:B------:R-:W-:Y:S01]  /*3eb0*/  UIADD3 URZ, UP0, UPT, UR13, UR4, URZ ;  /* 0x000000040dff7290 */ /* 0x000fe2000ff1e0ff */
[----:B------:R-:W-:-:S03]  /*3ec0*/  UMOV UR6, UR5 ;  /* 0x0000000500067c82 */ /* 0x000fc60008000000 */
[----:B------:R-:W-:-:S04]  /*3ed0*/  UIMAD.WIDE.U32.X UR4, UR8, -0x33333334, UR6, UP0 ;  /* 0xcccccccc080478a5 */ /* 0x000fc800080e0406 */
[----:B------:R-:W-:-:S04]  /*3ee0*/  USHF.R.U64 UR6, UR4, 0xa, UR5 ;  /* 0x0000000a04067899 */ /* 0x000fc80008001205 */
[----:B------:R-:W-:-:S04]  /*3ef0*/  ULOP3.LUT UR7, UR6, 0x1, URZ, 0xc0, !UPT ;  /* 0x0000000106077892 */ /* 0x000fc8000f8ec0ff */
[----:B------:R-:W-:-:S04]  /*3f00*/  UISETP.NE.U32.AND UP0, UPT, UR7, 0x1, UPT ;  /* 0x000000010700788c */ /* 0x000fc8000bf05070 */
[----:B------:R-:W-:Y:S01]  /*3f10*/  UISETP.NE.U32.AND.EX UP0, UPT, URZ, URZ, UPT, UP0 ;  /* 0x000000ffff00728c */ /* 0x000fe2000bf05100 */
[----:B------:R-:W-:Y:S10]  /*3f20*/  BRA.U !UP1, `(.L_x_72) ;  /* 0x00000009093c7547 */ /* 0x000ff4000b800000 */
[----:B------:R-:W0:Y:S01]  /*3f30*/  LDCU.64 UR8, c[0x0][0x380] ;  /* 0x00007000ff0877ac */ /* 0x000e220008000a00 */
[----:B------:R-:W-:Y:S02]  /*3f40*/  IMAD.MOV.U32 R3, RZ, RZ, 0x500 ;  /* 0x00000500ff037424 */ /* 0x000fe400078e00ff */
[----:B------:R-:W-:Y:S01]  /*3f50*/  IMAD.MOV.U32 R2, RZ, RZ, RZ ;  /* 0x000000ffff027224 */ /* 0x000fe200078e00ff */
[----:B------:R-:W-:-:S04]  /*3f60*/  UIADD3 UR4, UP1, UPT, UR6, 0x1, URZ ;  /* 0x0000000106047890 */ /* 0x000fc8000ff3e0ff */
[----:B------:R-:W-:Y:S02]  /*3f70*/  ULEA.HI.X UR5, UR5, URZ, URZ, 0x16, UP1 ;  /* 0x000000ff05057291 */ /* 0x000fe400088fb4ff */
[----:B------:R-:W-:Y:S02]  /*3f80*/  ULOP3.LUT UR4, UR4, 0xfffffffe, URZ, 0xc0, !UPT ;  /* 0xfffffffe04047892 */ /* 0x000fe4000f8ec0ff */
[----:B------:R-:W-:Y:S01]  /*3f90*/  ULOP3.LUT UR5, UR5, 0x7fffff, URZ, 0xc0, !UPT ;  /* 0x007fffff05057892 */ /* 0x000fe2000f8ec0ff */
[----:B0-----:R-:W-:-:S04]  /*3fa0*/  LEA R6, P0, R0, UR8, 0x4 ;  /* 0x0000000800067c11 */ /* 0x001fc8000f8020ff */
[----:B------:R-:W-:Y:S02]  /*3fb0*/  IADD3 R6, P1, PT, R6, 0xe008, RZ ;  /* 0x0000e00806067810 */ /* 0x000fe40007f3e0ff */
[----:B------:R-:W-:-:S05]  /*3fc0*/  LEA.HI.X R5, R0, UR9, RZ, 0x4, P0 ;  /* 0x0000000900057c11 */ /* 0x000fca00080f24ff */
[----:B------:R-:W-:-:S07]  /*3fd0*/  IMAD.X R5, RZ, RZ, R5, P1 ;  /* 0x000000ffff057224 */ /* 0x000fce00008e0605 */
.L_x_73:
[----:B------:R-:W-:-:S05]  /*3fe0*/  IMAD.MOV.U32 R4, RZ, RZ, R6 ;  /* 0x000000ffff047224 */ /* 0x000fca00078e0006 */
[----:B------:R-:W2:Y:S04]  /*3ff0*/  LDG.E.64.CONSTANT R12, desc[UR10][R4.64+-0x9008] ;  /* 0xff6ff80a040c7981 */ /* 0x000ea8000c1e9b00 */
[----:B------:R-:W3:Y:S04]  /*4000*/  LDG.E.64.CONSTANT R8, desc[UR10][R4.64+-0x9000] ;  /* 0xff70000a04087981 */ /* 0x000ee8000c1e9b00 */
[----:B------:R-:W4:Y:S04]  /*4010*/  LDG.E.64.CONSTANT R10, desc[UR10][R4.64+-0x8008] ;  /* 0xff7ff80a040a7981 */ /* 0x000f28000c1e9b00 */
[----:B------:R-:W5:Y:S04]  /*4020*/  LDG.E.64.CONSTANT R6, desc[UR10][R4.64+-0x8000] ;  /* 0xff80000a04067981 */ /* 0x000f68000c1e9b00 */
[----:B------:R-:W5:Y:S04]  /*4030*/  LDG.E.64.CONSTANT R26, desc[UR10][R4.64+-0x7008] ;  /* 0xff8ff80a041a7981 */ /* 0x000f68000c1e9b00 */
[----:B------:R-:W5:Y:S04]  /*4040*/  LDG.E.64.CONSTANT R24, desc[UR10][R4.64+-0x7000] ;  /* 0xff90000a04187981 */ /* 0x000f68000c1e9b00 */
[----:B------:R-:W5:Y:S04]  /*4050*/  LDG.E.64.CONSTANT R20, desc[UR10][R4.64+-0x6008] ;  /* 0xff9ff80a04147981 */ /* 0x000f68000c1e9b00 */
[----:B------:R-:W5:Y:S01]  /*4060*/  LDG.E.64.CONSTANT R18, desc[UR10][R4.64+-0x6000] ;  /* 0xffa0000a04127981 */ /* 0x000f62000c1e9b00 */
[----:B--2---:R-:W-:-:S14]  /*4070*/  DSETP.GEU.AND P2, PT, |R16|, |R12|, PT ;  /* 0x4000000c1000722a */ /* 0x004fdc0003f4e200 */
[----:B---3--:R-:W-:-:S04]  /*4080*/  @P2 ISETP.GE.U32.AND P0, PT, R22, R8, PT ;  /* 0x000000081600220c */ /* 0x008fc80003f06070 */
[----:B------:R-:W-:-:S13]  /*4090*/  @P2 ISETP.GE.AND.EX P0, PT, R23, R9, PT, P0 ;  /* 0x000000091700220c */ /* 0x000fda0003f06300 */
[----:B------:R-:W-:-:S06]  /*40a0*/  @P2 DSETP.LT.OR P0, PT, |R12|, |R16|, !P0 ;  /* 0x400000100c00222a */ /* 0x000fcc0004701600 */
[----:B------:R-:W-:Y:S02]  /*40b0*/  @P2 FSEL R17, R17, R13, P0 ;  /* 0x0000000d11112208 */ /* 0x000fe40000000000 */
[----:B------:R-:W-:-:S03]  /*40c0*/  @P2 FSEL R14, R16, R12, P0 ;  /* 0x0000000c100e2208 */ /* 0x000fc60000000000 */
[----:B------:R-:W-:Y:S02]  /*40d0*/  @P2 IMAD.MOV.U32 R13, RZ, RZ, R17 ;  /* 0x000000ffff0d2224 */ /* 0x000fe400078e0011 */
[----:B------:R-:W2:Y:S01]  /*40e0*/  LDG.E.64.CONSTANT R16, desc[UR10][R4.64+-0x5008] ;  /* 0xffaff80a04107981 */ /* 0x000ea2000c1e9b00 */
[----:B------:R-:W-:-:S03]  /*40f0*/  @P2 IMAD.MOV.U32 R12, RZ, RZ, R14 ;  /* 0x000000ffff0c2224 */ /* 0x000fc600078e000e */
[----:B------:R-:W3:Y:S03]  /*4100*/  LDG.E.64.CONSTANT R14, desc[UR10][R4.64+-0x5000] ;  /* 0xffb0000a040e7981 */ /* 0x000ee6000c1e9b00 */
[----:B----4-:R-:W-:Y:S01]  /*4110*/  DSETP.GEU.AND P1, PT, |R12|, |R10|, PT ;  /* 0x4000000a0c00722a */ /* 0x010fe20003f2e200 */
[----:B------:R-:W-:Y:S02]  /*4120*/  @P2 SEL R8, R22, R8, P0 ;  /* 0x0000000816082207 */ /* 0x000fe40000000000 */
[----:B------:R-:W-:Y:S02]  /*4130*/  @P2 SEL R9, R23, R9, P0 ;  /* 0x0000000917092207 */ /* 0x000fe40000000000 */
[----:B------:R-:W4:Y:S09]  /*4140*/  LDG.E.64.CONSTANT R22, desc[UR10][R4.64+-0x4008] ;  /* 0xffbff80a04167981 */ /* 0x000f32000c1e9b00 */
[----:B-----5:R-:W-:-:S04]  /*4150*/  @P1 ISETP.GE.U32.AND P0, PT, R8, R6, PT ;  /* 0x000000060800120c */ /* 0x020fc80003f06070 */
[----:B------:R-:W-:-:S13]  /*4160*/  @P1 ISETP.GE.AND.EX P0, PT, R9, R7, PT, P0 ;  /* 0x000000070900120c */ /* 0x000fda0003f06300 */
[----:B------:R-:W-:-:S06]  /*4170*/  @P1 DSETP.LT.OR P0, PT, |R10|, |R12|, !P0 ;  /* 0x4000000c0a00122a */ /* 0x000fcc0004701600 */
[----:B------:R-:W-:Y:S02]  /*4180*/  @P1 FSEL R12, R12, R10, P0 ;  /* 0x0000000a0c0c1208 */ /* 0x000fe40000000000 */
[----:B------:R-:W-:-:S03]  /*4190*/  @P1 FSEL R13, R13, R11, P0 ;  /* 0x0000000b0d0d1208 */ /* 0x000fc60000000000 */
[----:B------:R-:W-:Y:S02]  /*41a0*/  @P1 IMAD.MOV.U32 R10, RZ, RZ, R12 ;  /* 0x000000ffff0a1224 */ /* 0x000fe400078e000c */
[----:B------:R-:W-:Y:S02]  /*41b0*/  @P1 IMAD.MOV.U32 R11, RZ, RZ, R13 ;  /* 0x000000ffff0b1224 */ /* 0x000fe400078e000d */
[----:B------:R-:W5:Y:S04]  /*41c0*/  LDG.E.64.CONSTANT R12, desc[UR10][R4.64+-0x4000] ;  /* 0xffc0000a040c7981 */ /* 0x000f68000c1e9b00 */
[----:B------:R-:W-:Y:S01]  /*41d0*/  DSETP.GEU.AND P2, PT, |R10|, |R26|, PT ;  /* 0x4000001a0a00722a */ /* 0x000fe20003f4e200 */
[----:B------:R-:W-:Y:S02]  /*41e0*/  @P1 SEL R6, R8, R6, P0 ;  /* 0x0000000608061207 */ /* 0x000fe40000000000 */
[----:B------:R-:W-:-:S11]  /*41f0*/  @P1 SEL R7, R9, R7, P0 ;  /* 0x0000000709071207 */ /* 0x000fd60000000000 */
[----:B------:R-:W-:-:S04]  /*4200*/  @P2 ISETP.GE.U32.AND P0, PT, R6, R24, PT ;  /* 0x000000180600220c */ /* 0x000fc80003f06070 */
[----:B------:R-:W-:-:S13]  /*4210*/  @P2 ISETP.GE.AND.EX P0, PT, R7, R25, PT, P0 ;  /* 0x000000190700220c */ /* 0x000fda0003f06300 */
[----:B------:R-:W-:-:S06]  /*4220*/  @P2 DSETP.LT.OR P0, PT, |R26|, |R10|, !P0 ;  /* 0x4000000a1a00222a */ /* 0x000fcc0004701600 */
[----:B------:R-:W-:Y:S02]  /*4230*/  @P2 FSEL R8, R10, R26, P0 ;  /* 0x0000001a0a082208 */ /* 0x000fe40000000000 */
[----:B------:R-:W-:-:S03]  /*4240*/  @P2 FSEL R11, R11, R27, P0 ;  /* 0x0000001b0b0b2208 */ /* 0x000fc60000000000 */
[----:B------:R-:W-:Y:S02]  /*4250*/  @P2 IMAD.MOV.U32 R26, RZ, RZ, R8 ;  /* 0x000000ffff1a2224 */ /* 0x000fe400078e0008 */
[----:B------:R-:W-:Y:S01]  /*4260*/  @P2 IMAD.MOV.U32 R27, RZ, RZ, R11 ;  /* 0x000000ffff1b2224 */ /* 0x000fe200078e000b */
[----:B------:R-:W5:Y:S04]  /*4270*/  LDG.E.64.CONSTANT R8, desc[UR10][R4.64+-0x3000] ;  /* 0xffd0000a04087981 */ /* 0x000f68000c1e9b00 */
[----:B------:R-:W5:Y:S01]  /*4280*/  LDG.E.64.CONSTANT R10, desc[UR10][R4.64+-0x3008] ;  /* 0xffcff80a040a7981 */ /* 0x000f62000c1e9b00 */
        /* <DEDUP_REMOVED lines=10> */
[----:B------:R-:W5:Y:S01]  /*4330*/  LDG.E.64.CONSTANT R6, desc[UR10][R4.64+-0x2008] ;  /* 0xffdff80a04067981 */ /* 0x000f62000c1e9b00 */
[----:B------:R-:W-:Y:S02]  /*4340*/  @P1 SEL R18, R24, R18, P0 ;  /* 0x0000001218121207 */ /* 0x000fe40000000000 */
[----:B------:R-:W-:Y:S02]  /*4350*/  @P1 SEL R19, R25, R19, P0 ;  /* 0x0000001319131207 */ /* 0x000fe40000000000 */
        /* <DEDUP_REMOVED lines=8> */
[----:B------:R-:W-:Y:S02]  /*43e0*/  @P2 IMAD.MOV.U32 R17, RZ, RZ, R21 ;  /* 0x000000ffff112224 */ /* 0x000fe400078e0015 */
[----:B------:R-:W2:Y:S04]  /*43f0*/  LDG.E.64.CONSTANT R20, desc[UR10][R4.64+-0x1008] ;  /* 0xffeff80a04147981 */ /* 0x000ea8000c1e9b00 */
[----:B----4-:R-:W-:Y:S01]  /*4400*/  DSETP.GEU.AND P1, PT, |R16|, |R22|, PT ;  /* 0x400000161000722a */ /* 0x010fe20003f2e200 */
[----:B------:R-:W-:Y:S02]  /*4410*/  @P2 SEL R14, R18, R14, P0 ;  /* 0x0000000e120e2207 */ /* 0x000fe40000000000 */
[----:B------:R-:W-:-:S02]  /*4420*/  @P2 SEL R15, R19, R15, P0 ;  /* 0x0000000f130f2207 */ /* 0x000fc40000000000 */
[----:B------:R-:W3:Y:S09]  /*4430*/  LDG.E.64.CONSTANT R18, desc[UR10][R4.64+-0x1000] ;  /* 0xfff0000a04127981 */ /* 0x000ef2000c1e9b00 */
[----:B-----5:R-:W-:-:S04]  /*4440*/  @P1 ISETP.GE.U32.AND P0, PT, R14, R12, PT ;  /* 0x0000000c0e00120c */ /* 0x020fc80003f06070 */
[----:B------:R-:W-:Y:S01]  /*4450*/  @P1 ISETP.GE.AND.EX P0, PT, R15, R13, PT, P0 ;  /* 0x0000000d0f00120c */ /* 0x000fe20003f06300 */
[----:B------:R-:W-:Y:S02]  /*4460*/  IMAD.MOV.U32 R26, RZ, RZ, R22 ;  /* 0x000000ffff1a7224 */ /* 0x000fe400078e0016 */
[----:B------:R-:W-:-:S10]  /*4470*/  IMAD.MOV.U32 R27, RZ, RZ, R23 ;  /* 0x000000ffff1b7224 */ /* 0x000fd400078e0017 */
[----:B------:R-:W-:Y:S01]  /*4480*/  @P1 DSETP.LT.OR P0, PT, |R22|, |R16|, !P0 ;  /* 0x400000101600122a */ /* 0x000fe20004701600 */
[----:B------:R-:W4:Y:S05]  /*4490*/  LDG.E.64.CONSTANT R22, desc[UR10][R4.64] ;  /* 0x0000000a04167981 */ /* 0x000f2a000c1e9b00 */
        /* <DEDUP_REMOVED lines=14> */
[----:B------:R-:W-:-:S06]  /*4580*/  @P2 IMAD.MOV.U32 R11, RZ, RZ, R27 ;  /* 0x000000ffff0b2224 */ /* 0x000fcc00078e001b */
        /* <DEDUP_REMOVED lines=10> */
[----:B------:R-:W-:Y:S02]  /*4630*/  @P1 SEL R24, R8, R24, P0 ;  /* 0x0000001808181207 */ /* 0x000fe40000000000 */
[----:B------:R-:W-:Y:S01]  /*4640*/  @P1 SEL R25, R9, R25, P0 ;  /* 0x0000001909191207 */ /* 0x000fe20000000000 */
[----:B------:R-:W-:-:S04]  /*4650*/  UIADD3 UR4, UP1, UPT, UR4, -0x2, URZ ;  /* 0xfffffffe04047890 */ /* 0x000fc8000ff3e0ff */
[----:B------:R-:W-:Y:S02]  /*4660*/  UIADD3.X UR5, UPT, UPT, UR5, -0x1, URZ, UP1, !UPT ;  /* 0xffffffff05057890 */ /* 0x000fe40008ffe4ff */
[----:B------:R-:W-:-:S04]  /*4670*/  UISETP.NE.U32.AND UP1, UPT, UR4, URZ, UPT ;  /* 0x000000ff0400728c */ /* 0x000fc8000bf25070 */
[----:B------:R-:W-:Y:S01]  /*4680*/  UISETP.NE.AND.EX UP1, UPT, UR5, URZ, UPT, UP1 ;  /* 0x000000ff0500728c */ /* 0x000fe2000bf25310 */
[----:B--2---:R-:W-:-:S14]  /*4690*/  DSETP.GEU.AND P2, PT, |R6|, |R20|, PT ;  /* 0x400000140600722a */ /* 0x004fdc0003f4e200 */
[----:B---3--:R-:W-:-:S04]  /*46a0*/  @P2 ISETP.GE.U32.AND P0, PT, R24, R18, PT ;  /* 0x000000121800220c */ /* 0x008fc80003f06070 */
[----:B------:R-:W-:-:S13]  /*46b0*/  @P2 ISETP.GE.AND.EX P0, PT, R25, R19, PT, P0 ;  /* 0x000000131900220c */ /* 0x000fda0003f06300 */
[----:B------:R-:W-:-:S06]  /*46c0*/  @P2 DSETP.LT.OR P0, PT, |R20|, |R6|, !P0 ;  /* 0x400000061400222a */ /* 0x000fcc0004701600 */
[----:B------:R-:W-:Y:S02]  /*46d0*/  @P2 FSEL R6, R6, R20, P0 ;  /* 0x0000001406062208 */ /* 0x000fe40000000000 */
[----:B------:R-:W-:-:S03]  /*46e0*/  @P2 FSEL R7, R7, R21, P0 ;  /* 0x0000001507072208 */ /* 0x000fc60000000000 */
[----:B------:R-:W-:Y:S02]  /*46f0*/  @P2 IMAD.MOV.U32 R20, RZ, RZ, R6 ;  /* 0x000000ffff142224 */ /* 0x000fe400078e0006 */
[----:B------:R-:W-:-:S06]  /*4700*/  @P2 IMAD.MOV.U32 R21, RZ, RZ, R7 ;  /* 0x000000ffff152224 */ /* 0x000fcc00078e0007 */
[----:B-----5:R-:W-:Y:S01]  /*4710*/  DSETP.GEU.AND P1, PT, |R20|, |R16|, PT ;  /* 0x400000101400722a */ /* 0x020fe20003f2e200 */
[----:B------:R-:W-:Y:S02]  /*4720*/  @P2 SEL R18, R24, R18, P0 ;  /* 0x0000001218122207 */ /* 0x000fe40000000000 */
[----:B------:R-:W-:-:S11]  /*4730*/  @P2 SEL R19, R25, R19, P0 ;  /* 0x0000001319132207 */ /* 0x000fd60000000000 */
[----:B----4-:R-:W-:-:S04]  /*4740*/  @P1 ISETP.GE.U32.AND P0, PT, R18, R22, PT ;  /* 0x000000161200120c */ /* 0x010fc80003f06070 */
[----:B------:R-:W-:Y:S02]  /*4750*/  @P1 ISETP.GE.AND.EX P0, PT, R19, R23, PT, P0 ;  /* 0x000000171300120c */ /* 0x000fe40003f06300 */
[----:B------:R-:W-:-:S05]  /*4760*/  IADD3 R6, P2, PT, R4, 0xa000, RZ ;  /* 0x0000a00004067810 */ /* 0x000fca0007f5e0ff */
[----:B------:R-:W-:-:S06]  /*4770*/  IMAD.X R5, RZ, RZ, R5, P2 ;  /* 0x000000ffff057224 */ /* 0x000fcc00010e0605 */
[----:B------:R-:W-:Y:S01]  /*4780*/  @P1 DSETP.LT.OR P0, PT, |R16|, |R20|, !P0 ;  /* 0x400000141000122a */ /* 0x000fe20004701600 */
[----:B------:R-:W-:-:S05]  /*4790*/  IADD3 R3, P2, PT, R3, 0xa00, RZ ;  /* 0x00000a0003037810 */ /* 0x000fca0007f5e0ff */
[----:B------:R-:W-:Y:S02]  /*47a0*/  @P1 FSEL R4, R20, R16, P0 ;  /* 0x0000001014041208 */ /* 0x000fe40000000000 */
[----:B------:R-:W-:Y:S01]  /*47b0*/  @P1 FSEL R21, R21, R17, P0 ;  /* 0x0000001115151208 */ /* 0x000fe20000000000 */
[----:B------:R-:W-:Y:S01]  /*47c0*/  IMAD.X R2, RZ, RZ, R2, P2 ;  /* 0x000000ffff027224 */ /* 0x000fe200010e0602 */
[----:B------:R-:W-:Y:S01]  /*47d0*/  @P1 SEL R22, R18, R22, P0 ;  /* 0x0000001612161207 */ /* 0x000fe20000000000 */
[----:B------:R-:W-:Y:S01]  /*47e0*/  @P1 IMAD.MOV.U32 R16, RZ, RZ, R4 ;  /* 0x000000ffff101224 */ /* 0x000fe200078e0004 */
[----:B------:R-:W-:Y:S01]  /*47f0*/  @P1 SEL R23, R19, R23, P0 ;  /* 0x0000001713171207 */ /* 0x000fe20000000000 */
[----:B------:R-:W-:Y:S01]  /*4800*/  @P1 IMAD.MOV.U32 R17, RZ, RZ, R21 ;  /* 0x000000ffff111224 */ /* 0x000fe200078e0015 */
[----:B------:R-:W-:Y:S06]  /*4810*/  BRA.U UP1, `(.L_x_73) ;  /* 0xfffffff501f07547 */ /* 0x000fec000b83ffff */
.L_x_72:
[----:B------:R-:W-:Y:S05]  /*4820*/  BRA.U !UP0, `(.L_x_71) ;  /* 0x0000000508107547 */ /* 0x000fea000b800000 */
[----:B------:R-:W0:Y:S02]  /*4830*/  LDC.64 R4, c[0x0][0x380] ;  /* 0x0000e000ff047b82 */ /* 0x000e240000000a00 */
[----:B0-----:R-:W-:-:S03]  /*4840*/  IMAD.WIDE.U32 R4, R0, 0x10, R4 ;  /* 0x0000001000047825 */ /* 0x001fc600078e0004 */
[----:B------:R-:W-:-:S04]  /*4850*/  LEA R24, P0, R3, R4, 0x4 ;  /* 0x0000000403187211 */ /* 0x000fc800078020ff */
[----:B------:R-:W-:-:S05]  /*4860*/  LEA.HI.X R25, R3, R5, R2, 0x4, P0 ;  /* 0x0000000503197211 */ /* 0x000fca00000f2402 */
[----:B------:R-:W2:Y:S04]  /*4870*/  LDG.E.64.CONSTANT R20, desc[UR10][R24.64] ;  /* 0x0000000a18147981 */ /* 0x000ea8000c1e9b00 */
[----:B------:R-:W3:Y:S04]  /*4880*/  LDG.E.64.CONSTANT R18, desc[UR10][R24.64+0x8] ;  /* 0x0000080a18127981 */ /* 0x000ee8000c1e9b00 */
[----:B------:R-:W4:Y:S04]  /*4890*/  LDG.E.64.CONSTANT R14, desc[UR10][R24.64+0x1000] ;  /* 0x0010000a180e7981 */ /* 0x000f28000c1e9b00 */
[----:B------:R-:W5:Y:S04]  /*48a0*/  LDG.E.64.CONSTANT R12, desc[UR10][R24.64+0x1008] ;  /* 0x0010080a180c7981 */ /* 0x000f68000c1e9b00 */
        /* <DEDUP_REMOVED lines=16> */
[----:B------:R-:W-:-:S11]  /*49b0*/  @P2 SEL R19, R23, R19, P0 ;  /* 0x0000001317132207 */ /* 0x000fd60000000000 */
[----:B-----5:R-:W-:-:S04]  /*49c0*/  @P1 ISETP.GE.U32.AND P0, PT, R18, R12, PT ;  /* 0x0000000c1200120c */ /* 0x020fc80003f06070 */
        /* <DEDUP_REMOVED lines=27> */
[----:B------:R-:W-:Y:S02]  /*4b80*/  @P1 SEL R5, R9, R5, P0 ;  /* 0x0000000509051207 */ /* 0x000fe40000000000 */
[----:B------:R-:W-:-:S05]  /*4b90*/  IADD3 R3, P1, PT, R3, 0x500, RZ ;  /* 0x0000050003037810 */ /* 0x000fca0007f3e0ff */
[----:B------:R-:W-:Y:S01]  /*4ba0*/  IMAD.X R2, RZ, RZ, R2, P1 ;  /* 0x000000ffff027224 */ /* 0x000fe200008e0602 */
[----:B--2---:R-:W-:-:S14]  /*4bb0*/  DSETP.GEU.AND P2, PT, |R6|, |R16|, PT ;  /* 0x400000100600722a */ /* 0x004fdc0003f4e200 */
[----:B------:R-:W-:-:S04]  /*4bc0*/  @P2 ISETP.GE.U32.AND P0, PT, R4, R26, PT ;  /* 0x0000001a0400220c */ /* 0x000fc80003f06070 */
[----:B------:R-:W-:-:S13]  /*4bd0*/  @P2 ISETP.GE.AND.EX P0, PT, R5, R27, PT, P0 ;  /* 0x0000001b0500220c */ /* 0x000fda0003f06300 */
[----:B------:R-:W-:-:S06]  /*4be0*/  @P2 DSETP.LT.OR P0, PT, |R16|, |R6|, !P0 ;  /* 0x400000061000222a */ /* 0x000fcc0004701600 */
[----:B------:R-:W-:Y:S02]  /*4bf0*/  @P2 FSEL R6, R6, R16, P0 ;  /* 0x0000001006062208 */ /* 0x000fe40000000000 */
[----:B------:R-:W-:Y:S02]  /*4c00*/  @P2 FSEL R7, R7, R17, P0 ;  /* 0x0000001107072208 */ /* 0x000fe40000000000 */
[----:B------:R-:W-:Y:S02]  /*4c10*/  @P2 SEL R26, R4, R26, P0 ;  /* 0x0000001a041a2207 */ /* 0x000fe40000000000 */
[----:B------:R-:W-:Y:S01]  /*4c20*/  @P2 SEL R27, R5, R27, P0 ;  /* 0x0000001b051b2207 */ /* 0x000fe20000000000 */
[----:B------:R-:W-:Y:S02]  /*4c30*/  @P2 IMAD.MOV.U32 R16, RZ, RZ, R6 ;  /* 0x000000ffff102224 */ /* 0x000fe400078e0006 */
[----:B------:R-:W-:Y:S02]  /*4c40*/  @P2 IMAD.MOV.U32 R17, RZ, RZ, R7 ;  /* 0x000000ffff112224 */ /* 0x000fe400078e0007 */
[----:B------:R-:W-:-:S02]  /*4c50*/  IMAD.MOV.U32 R22, RZ, RZ, R26 ;  /* 0x000000ffff167224 */ /* 0x000fc400078e001a */
[----:B------:R-:W-:-:S07]  /*4c60*/  IMAD.MOV.U32 R23, RZ, RZ, R27 ;  /* 0x000000ffff177224 */ /* 0x000fce00078e001b */
.L_x_71:
[----:B------:R-:W0:Y:S02]  /*4c70*/  LDCU UR4, c[0x0][0x390] ;  /* 0x00007200ff0477ac */ /* 0x000e240008000800 */
[----:B0-----:R-:W-:Y:S02]  /*4c80*/  USHF.R.S32.HI UR5, URZ, 0x1f, UR4 ;  /* 0x0000001fff057899 */ /* 0x001fe40008011404 */
[----:B------:R-:W-:-:S04]  /*4c90*/  ISETP.GE.U32.AND P0, PT, R3, UR4, PT ;  /* 0x0000000403007c0c */ /* 0x000fc8000bf06070 */
[----:B------:R-:W-:-:S13]  /*4ca0*/  ISETP.GE.AND.EX P0, PT, R2, UR5, PT, P0 ;  /* 0x0000000502007c0c */ /* 0x000fda000bf06300 */
[----:B------:R-:W-:Y:S05]  /*4cb0*/  @P0 BRA `(.L_x_74) ;  /* 0x00000008009c0947 */ /* 0x000fea0003800000 */
[----:B------:R-:W-:Y:S01]  /*4cc0*/  IADD3 R21, PT, PT, -R3, UR4, RZ ;  /* 0x0000000403157c10 */ /* 0x000fe2000fffe1ff */
[----:B------:R-:W-:Y:S03]  /*4cd0*/  BSSY.RECONVERGENT B1, `(.L_x_74) ;  /* 0x00000a5000017945 */ /* 0x000fe60003800200 */
[----:B------:R-:W-:-:S13]  /*4ce0*/  ISETP.GE.AND P0, PT, R0, R21, PT ;  /* 0x000000150000720c */ /* 0x000fda0003f06270 */
[----:B------:R-:W-:Y:S05]  /*4cf0*/  @P0 BRA `(.L_x_75) ;  /* 0x0000000800880947 */ /* 0x000fea0003800000 */
[----:B------:R-:W-:Y:S01]  /*4d00*/  LOP3.LUT R12, RZ, R0, RZ, 0x33, !PT ;  /* 0x00000000ff0c7212 */ /* 0x000fe200078e33ff */
[----:B------:R-:W-:Y:S01]  /*4d10*/  BSSY.RECONVERGENT B2, `(.L_x_76) ;  /* 0x0000032000027945 */ /* 0x000fe20003800200 */
[----:B------:R-:W-:Y:S02]  /*4d20*/  IMAD.MOV.U32 R20, RZ, RZ, R0 ;  /* 0x000000ffff147224 */ /* 0x000fe400078e0000 */
[----:B------:R-:W-:-:S04]  /*4d30*/  IADD3 R12, PT, PT, -R3, UR4, R12 ;  /* 0x00000004030c7c10 */ /* 0x000fc8000fffe10c */
[----:B------:R-:W-:-:S04]  /*4d40*/  LOP3.LUT R4, R12, 0x300, RZ, 0xc0, !PT ;  /* 0x000003000c047812 */ /* 0x000fc800078ec0ff */
[----:B------:R-:W-:-:S13]  /*4d50*/  ISETP.NE.AND P0, PT, R4, 0x300, PT ;  /* 0x000003000400780c */ /* 0x000fda0003f05270 */
[----:B------:R-:W-:Y:S05]  /*4d60*/  @!P0 BRA `(.L_x_77) ;  /* 0x0000000000b08947 */ /* 0x000fea0003800000 */
[----:B------:R-:W0:Y:S01]  /*4d70*/  LDCU.64 UR6, c[0x0][0x380] ;  /* 0x00007000ff0677ac */ /* 0x000e220008000a00 */
[----:B------:R-:W-:Y:S01]  /*4d80*/  IADD3 R5, P0, PT, R0, R3, RZ ;  /* 0x0000000300057210 */ /* 0x000fe20007f1e0ff */
[----:B------:R-:W-:Y:S01]  /*4d90*/  IMAD.MOV.U32 R20, RZ, RZ, R0 ;  /* 0x000000ffff147224 */ /* 0x000fe200078e0000 */
[----:B------:R-:W-:-:S03]  /*4da0*/  LEA.HI R4, R12, 0x1, RZ, 0x18 ;  /* 0x000000010c047811 */ /* 0x000fc600078fc0ff */
[----:B------:R-:W-:Y:S01]  /*4db0*/  IMAD.X R6, RZ, RZ, R2, P0 ;  /* 0x000000ffff067224 */ /* 0x000fe200000e0602 */
[----:B------:R-:W-:-:S05]  /*4dc0*/  LOP3.LUT R4, R4, 0x3, RZ, 0xc0, !PT ;  /* 0x0000000304047812 */ /* 0x000fca00078ec0ff */
[----:B------:R-:W-:Y:S01]  /*4dd0*/  IMAD.MOV R13, RZ, RZ, -R4 ;  /* 0x000000ffff0d7224 */ /* 0x000fe200078e0a04 */
[----:B0-----:R-:W-:-:S04]  /*4de0*/  LEA R14, P1, R5, UR6, 0x4 ;  /* 0x00000006050e7c11 */ /* 0x001fc8000f8220ff */
[----:B------:R-:W-:-:S09]  /*4df0*/  LEA.HI.X R5, R5, UR7, R6, 0x4, P1 ;  /* 0x0000000705057c11 */ /* 0x000fd200088f2406 */
.L_x_80:
[----:B------:R-:W-:-:S05]  /*4e00*/  IMAD.MOV.U32 R4, RZ, RZ, R14 ;  /* 0x000000ffff047224 */ /* 0x000fca00078e000e */
[----:B------:R-:W2:Y:S04]  /*4e10*/  LDG.E.64.CONSTANT R8, desc[UR10][R4.64] ;  /* 0x0000000a04087981 */ /* 0x000ea8000c1e9b00 */
[----:B------:R-:W3:Y:S01]  /*4e20*/  LDG.E.64.CONSTANT R6, desc[UR10][R4.64+0x8] ;  /* 0x0000080a04067981 */ /* 0x000ee2000c1e9b00 */
[----:B------:R-:W-:Y:S01]  /*4e30*/  VIADD R13, R13, 0x1 ;  /* 0x000000010d0d7836 */ /* 0x000fe20000000000 */
[----:B------:R-:W-:Y:S01]  /*4e40*/  BSSY.RECONVERGENT B3, `(.L_x_78) ;  /* 0x000001b000037945 */ /* 0x000fe20003800200 */
[----:B------:R-:W-:Y:S01]  /*4e50*/  IMAD.MOV.U32 R15, RZ, RZ, R22 ;  /* 0x000000ffff0f7224 */ /* 0x000fe200078e0016 */
        /* <DEDUP_REMOVED lines=25> */
.L_x_79:
[----:B------:R-:W-:Y:S05]  /*4ff0*/  BSYNC.RECONVERGENT B3 ;  /* 0x0000000000037941 */ /* 0x000fea0003800200 */
.L_x_78:
[----:B------:R-:W-:Y:S02]  /*5000*/  IMAD.X R5, RZ, RZ, R5, P3 ;  /* 0x000000ffff057224 */ /* 0x000fe400018e0605 */
[----:B------:R-:W-:Y:S01]  /*5010*/  VIADD R20, R20, 0x100 ;  /* 0x0000010014147836 */ /* 0x000fe20000000000 */
[----:B------:R-:W-:Y:S06]  /*5020*/  @P2 BRA `(.L_x_80) ;  /* 0xfffffffc00742947 */ /* 0x000fec000383ffff */
.L_x_77:
[----:B------:R-:W-:Y:S05]  /*5030*/  BSYNC.RECONVERGENT B2 ;  /* 0x0000000000027941 */ /* 0x000fea0003800200 */
.L_x_76:
[----:B------:R-:W-:-:S13]  /*5040*/  ISETP.GE.U32.AND P0, PT, R12, 0x300, PT ;  /* 0x000003000c00780c */ /* 0x000fda0003f06070 */
[----:B------:R-:W-:Y:S05]  /*5050*/  @!P0 BRA `(.L_x_75) ;  /* 0x0000000400b08947 */ /* 0x000fea0003800000 */
[----:B------:R-:W0:Y:S01]  /*5060*/  LDCU.64 UR6, c[0x0][0x380] ;  /* 0x00007000ff0677ac */ /* 0x000e220008000a00 */
[----:B------:R-:W-:-:S05]  /*5070*/  IADD3 R3, P0, PT, R20, R3, RZ ;  /* 0x0000000314037210 */ /* 0x000fca0007f1e0ff */
[----:B------:R-:W-:Y:S01]  /*5080*/  IMAD.X R2, RZ, RZ, R2, P0 ;  /* 0x000000ffff027224 */ /* 0x000fe200000e0602 */
[----:B0-----:R-:W-:-:S04]  /*5090*/  LEA R8, P1, R3, UR6, 0x4 ;  /* 0x0000000603087c11 */ /* 0x001fc8000f8220ff */
[----:B------:R-:W-:Y:S02]  /*50a0*/  IADD3 R8, P0, PT, R8, 0x3008, RZ ;  /* 0x0000300808087810 */ /* 0x000fe40007f1e0ff */
[----:B------:R-:W-:-:S05]  /*50b0*/  LEA.HI.X R9, R3, UR7, R2, 0x4, P1 ;  /* 0x0000000703097c11 */ /* 0x000fca00088f2402 */
[----:B------:R-:W-:-:S07]  /*50c0*/  IMAD.X R9, RZ, RZ, R9, P0 ;  /* 0x000000ffff097224 */ /* 0x000fce00000e0609 */
.L_x_89:
[----:B------:R-:W2:Y:S04]  /*50d0*/  LDG.E.64.CONSTANT R10, desc[UR10][R8.64+-0x3008] ;  /* 0xffcff80a080a7981 */ /* 0x000ea8000c1e9b00 */
[----:B------:R-:W3:Y:S04]  /*50e0*/  LDG.E.64.CONSTANT R12, desc[UR10][R8.64+-0x3000] ;  /* 0xffd0000a080c7981 */ /* 0x000ee8000c1e9b00 */
[----:B------:R0:W5:Y:S04]  /*50f0*/  LDG.E.64.CONSTANT R6, desc[UR10][R8.64+-0x2008] ;  /* 0xffdff80a08067981 */ /* 0x000168000c1e9b00 */
        /* <DEDUP_REMOVED lines=22> */
.L_x_82:
[----:B------:R-:W-:Y:S05]  /*5260*/  BSYNC.RECONVERGENT B2 ;  /* 0x0000000000027941 */ /* 0x000fea0003800200 */
.L_x_81:
        /* <DEDUP_REMOVED lines=25> */
.L_x_84:
[----:B------:R-:W-:Y:S05]  /*5400*/  BSYNC.RECONVERGENT B2 ;  /* 0x0000000000027941 */ /* 0x000fea0003800200 */
.L_x_83:
        /* <DEDUP_REMOVED lines=21> */
.L_x_86:
[----:B------:R-:W-:Y:S05]  /*5560*/  BSYNC.RECONVERGENT B2 ;  /* 0x0000000000027941 */ /* 0x000fea0003800200 */
.L_x_85:
        /* <DEDUP_REMOVED lines=21> */
.L_x_88:
[----:B------:R-:W-:Y:S05]  /*56c0*/  BSYNC.RECONVERGENT B2 ;  /* 0x0000000000027941 */ /* 0x000fea0003800200 */
.L_x_87:
[----:B------:R-:W-:Y:S01]  /*56d0*/  VIADD R20, R20, 0x400 ;  /* 0x0000040014147836 */ /* 0x000fe20000000000 */
[----:B------:R-:W-:-:S04]  /*56e0*/  IADD3 R8, P1, PT, R8, 0x4000, RZ ;  /* 0x0000400008087810 */ /* 0x000fc80007f3e0ff */
[----:B------:R-:W-:Y:S01]  /*56f0*/  ISETP.GE.AND P0, PT, R20, R21, PT ;  /* 0x000000151400720c */ /* 0x000fe20003f06270 */
[----:B------:R-:W-:-:S12]  /*5700*/  IMAD.X R9, RZ, RZ, R9, P1 ;  /* 0x000000ffff097224 */ /* 0x000fd800008e0609 */
[----:B------:R-:W-:Y:S05]  /*5710*/  @!P0 BRA `(.L_x_89) ;  /* 0xfffffff8006c8947 */ /* 0x000fea000383ffff */
.L_x_75:
[----:B------:R-:W-:Y:S05]  /*5720*/  BSYNC.RECONVERGENT B1 ;  /* 0x0000000000017941 */ /* 0x000fea0003800200 */
.L_x_74:
[----:B------:R-:W0:Y:S01]  /*5730*/  S2R R8, SR_LANEID ;  /* 0x0000000000087919 */ /* 0x000e220000000000 */
[----:B------:R-:W-:Y:S01]  /*5740*/  BSSY.RECONVERGENT B1, `(.L_x_90) ;  /* 0x000001f000017945 */ /* 0x000fe20003800200 */
[----:B------:R-:W-:Y:S01]  /*5750*/  IMAD.MOV.U32 R11, RZ, RZ, R22 ;  /* 0x000000ffff0b7224 */ /* 0x000fe200078e0016 */
[----:B------:R1:W2:Y:S01]  /*5760*/  SHFL.DOWN PT, R4, R16, 0x1, 0x1f ;  /* 0x08201f0010047f89 */ /* 0x0002a200000e0000 */
[----:B------:R-:W-:Y:S02]  /*5770*/  IMAD.MOV.U32 R12, RZ, RZ, R23 ;  /* 0x000000ffff0c7224 */ /* 0x000fe400078e0017 */
[----:B------:R-:W-:Y:S01]  /*5780*/  IMAD.MOV.U32 R2, RZ, RZ, R16 ;  /* 0x000000ffff027224 */ /* 0x000fe200078e0010 */
[----:B------:R1:W3:Y:S01]  /*5790*/  SHFL.DOWN PT, R5, R17, 0x1, 0x1f ;  /* 0x08201f0011057f89 */ /* 0x0002e200000e0000 */
        /* <DEDUP_REMOVED lines=25> */
.L_x_91:
[----:B------:R-:W-:Y:S05]  /*5930*/  BSYNC.RECONVERGENT B1 ;  /* 0x0000000000017941 */ /* 0x000fea0003800200 */
.L_x_90:
        /* <DEDUP_REMOVED lines=31> */
.L_x_93:
[----:B------:R-:W-:Y:S05]  /*5b30*/  BSYNC.RECONVERGENT B1 ;  /* 0x0000000000017941 */ /* 0x000fea0003800200 */
.L_x_92:
[----:B------:R-:W-:Y:S01]  /*5b40*/  ISETP.GT.AND P0, PT, R8, 0x1b, PT ;  /* 0x0000001b0800780c */ /* 0x000fe20003f04270 */
[----:B-1----:R1:W1:Y:S01]  /*5b50*/  SHFL.DOWN PT, R6, R4, 0x4, 0x1f ;  /* 0x08801f0004067f89 */ /* 0x00226200000e0000 */
[----:B------:R-:W-:Y:S01]  /*5b60*/  BSSY.RECONVERGENT B1, `(.L_x_94) ;  /* 0x000001d000017945 */ /* 0x000fe20003800200 */
[----:B0-----:R-:W-:Y:S02]  /*5b70*/  IMAD.MOV.U32 R11, RZ, RZ, R9 ;  /* 0x000000ffff0b7224 */ /* 0x001fe400078e0009 */
[----:B--2---:R0:W2:Y:S01]  /*5b80*/  SHFL.DOWN PT, R7, R5, 0x4, 0x1f ;  /* 0x08801f0005077f89 */ /* 0x0040a200000e0000 */
[----:B------:R-:W-:Y:S02]  /*5b90*/  IMAD.MOV.U32 R12, RZ, RZ, R10 ;  /* 0x000000ffff0c7224 */ /* 0x000fe400078e000a */
[----:B------:R-:W-:Y:S01]  /*5ba0*/  IMAD.MOV.U32 R2, RZ, RZ, R4 ;  /* 0x000000ffff027224 */ /* 0x000fe200078e0004 */
[----:B---3--:R0:W3:Y:S01]  /*5bb0*/  SHFL.DOWN PT, R14, R9, 0x4, 0x1f ;  /* 0x08801f00090e7f89 */ /* 0x0080e200000e0000 */
[----:B------:R-:W-:-:S03]  /*5bc0*/  IMAD.MOV.U32 R3, RZ, RZ, R5 ;  /* 0x000000ffff037224 */ /* 0x000fc600078e0005 */
[----:B----4-:R0:W4:Y:S01]  /*5bd0*/  SHFL.DOWN PT, R13, R10, 0x4, 0x1f ;  /* 0x08801f000a0d7f89 */ /* 0x01012200000e0000 */
        /* <DEDUP_REMOVED lines=21> */
.L_x_95:
[----:B------:R-:W-:Y:S05]  /*5d30*/  BSYNC.RECONVERGENT B1 ;  /* 0x0000000000017941 */ /* 0x000fea0003800200 */
.L_x_94:
        /* <DEDUP_REMOVED lines=31> */
.L_x_97:
[----:B------:R-:W-:Y:S05]  /*5f30*/  BSYNC.RECONVERGENT B1 ;  /* 0x0000000000017941 */ /* 0x000fea0003800200 */
.L_x_96:
[----:B------:R-:W-:Y:S01]  /*5f40*/  ISETP.GT.AND P0, PT, R8, 0xf, PT ;  /* 0x0000000f0800780c */ /* 0x000fe20003f04270 */
[----:B-1----:R1:W1:Y:S01]  /*5f50*/  SHFL.DOWN PT, R6, R4, 0x10, 0x1f ;  /* 0x0a001f0004067f89 */ /* 0x00226200000e0000 */
[----:B------:R-:W-:Y:S01]  /*5f60*/  BSSY.RECONVERGENT B1, `(.L_x_98) ;  /* 0x000001d000017945 */ /* 0x000fe20003800200 */
[----:B---3--:R-:W-:Y:S02]  /*5f70*/  IMAD.MOV.U32 R14, RZ, RZ, R9 ;  /* 0x000000ffff0e7224 */ /* 0x008fe400078e0009 */
[----:B--2---:R2:W3:Y:S01]  /*5f80*/  SHFL.DOWN PT, R7, R5, 0x10, 0x1f ;  /* 0x0a001f0005077f89 */ /* 0x0044e200000e0000 */
[----:B------:R-:W-:Y:S02]  /*5f90*/  IMAD.MOV.U32 R15, RZ, RZ, R10 ;  /* 0x000000ffff0f7224 */ /* 0x000fe400078e000a */
[----:B------:R-:W-:Y:S01]  /*5fa0*/  IMAD.MOV.U32 R2, RZ, RZ, R4 ;  /* 0x000000ffff027224 */ /* 0x000fe200078e0004 */
[----:B0-----:R2:W0:Y:S01]  /*5fb0*/  SHFL.DOWN PT, R12, R9, 0x10, 0x1f ;  /* 0x0a001f00090c7f89 */ /* 0x00142200000e0000 */
[----:B------:R-:W-:-:S03]  /*5fc0*/  IMAD.MOV.U32 R3, RZ, RZ, R5 ;  /* 0x000000ffff037224 */ /* 0x000fc600078e0005 */
[----:B------:R2:W0:Y:S01]  /*5fd0*/  SHFL.DOWN PT, R11, R10, 0x10, 0x1f ;  /* 0x0a001f000a0b7f89 */ /* 0x00042200000e0000 */
[----:B------:R-:W-:Y:S05]  /*5fe0*/  @P0 BRA `(.L_x_99) ;  /* 0x0000000000500947 */ /* 0x000fea0003800000 */
[----:B-1-3--:R-:W-:Y:S01]  /*5ff0*/  DSETP.GEU.AND P0, PT, |R4|, |R6|, PT ;  /* 0x400000060400722a */ /* 0x00afe20003f0e200 */
        /* <DEDUP_REMOVED lines=19> */
.L_x_99:
[----:B------:R-:W-:Y:S05]  /*6130*/  BSYNC.RECONVERGENT B1 ;  /* 0x0000000000017941 */ /* 0x000fea0003800200 */
.L_x_98:
[----:B------:R-:W-:Y:S01]  /*6140*/  ISETP.NE.AND P0, PT, R8, RZ, PT ;  /* 0x000000ff0800720c */ /* 0x000fe20003f05270 */
[----:B------:R-:W-:-:S12]  /*6150*/  BSSY.RECONVERGENT B1, `(.L_x_100) ;  /* 0x000000a000017945 */ /* 0x000fd80003800200 */
[----:B------:R-:W-:Y:S05]  /*6160*/  @P0 BRA `(.L_x_101) ;  /* 0x0000000000200947 */ /* 0x000fea0003800000 */
[----:B-1----:R-:W1:Y:S01]  /*6170*/  S2R R6, SR_CgaCtaId ;  /* 0x0000000000067919 */ /* 0x002e620000008800 */
[----:B--2---:R-:W-:Y:S02]  /*6180*/  MOV R5, 0x400 ;  /* 0x0000040000057802 */ /* 0x004fe40000000f00 */
[----:B------:R-:W-:-:S04]  /*6190*/  SHF.R.U32.HI R4, RZ, 0x1, R0 ;  /* 0x00000001ff047819 */ /* 0x000fc80000011600 */
[----:B------:R-:W-:Y:S02]  /*61a0*/  LOP3.LUT R4, R4, 0x1f0, RZ, 0xc0, !PT ;  /* 0x000001f004047812 */ /* 0x000fe400078ec0ff */
[----:B-1----:R-:W-:-:S05]  /*61b0*/  LEA R5, R6, R5, 0x18 ;  /* 0x0000000506057211 */ /* 0x002fca00078ec0ff */
[----:B------:R-:W-:-:S05]  /*61c0*/  IMAD.IADD R5, R4, 0x1, R5 ;  /* 0x0000000104057824 */ /* 0x000fca00078e0205 */
[----:B------:R1:W-:Y:S04]  /*61d0*/  STS.64 [R5+0x10], R14 ;  /* 0x0000100e05007388 */ /* 0x0003e80000000a00 */
[----:B------:R1:W-:Y:S02]  /*61e0*/  STS.64 [R5+0x8], R2 ;  /* 0x0000080205007388 */ /* 0x0003e40000000a00 */
.L_x_101:
[----:B------:R-:W-:Y:S05]  /*61f0*/  BSYNC.RECONVERGENT B1 ;  /* 0x0000000000017941 */ /* 0x000fea0003800200 */
.L_x_100:
[----:B------:R-:W-:Y:S01]  /*6200*/  BAR.SYNC.DEFER_BLOCKING 0x0 ;  /* 0x0000000000007b1d */ /* 0x000fe20000010000 */
[----:B------:R-:W-:-:S13]  /*6210*/  ISETP.NE.AND P1, PT, R0, RZ, PT ;  /* 0x000000ff0000720c */ /* 0x000fda0003f25270 */
[----:B------:R-:W-:Y:S05]  /*6220*/  @P1 BRA `(.L_x_34) ;  /* 0x00000008008c1947 */ /* 0x000fea0003800000 */
[----:B-12---:R-:W1:Y:S01]  /*6230*/  S2R R5, SR_CgaCtaId ;  /* 0x0000000000057919 */ /* 0x006e620000008800 */
[----:B------:R-:W-:Y:S01]  /*6240*/  MOV R0, 0x400 ;  /* 0x0000040000007802 */ /* 0x000fe20000000f00 */
[----:B------:R-:W-:Y:S03]  /*6250*/  BSSY.RECONVERGENT B1, `(.L_x_102) ;  /* 0x000001a000017945 */ /* 0x000fe60003800200 */
[----:B-1----:R-:W-:-:S05]  /*6260*/  LEA R0, R5, R0, 0x18 ;  /* 0x0000000005007211 */ /* 0x002fca00078ec0ff */
[----:B------:R-:W1:Y:S04]  /*6270*/  LDS.64 R16, [R0+0x18] ;  /* 0x0000180000107984 */ /* 0x000e680000000a00 */
[----:B---3--:R-:W2:Y:S04]  /*6280*/  LDS.128 R4, [R0+0x20] ;  /* 0x0000200000047984 */ /* 0x008ea80000000c00 */
[----:B0---4-:R0:W3:Y:S04]  /*6290*/  LDS.64 R12, [R0+0x80] ;  /* 0x00008000000c7984 */ /* 0x0110e80000000a00 */
[----:B------:R0:W4:Y:S01]  /*62a0*/  LDS.128 R8, [R0+0x30] ;  /* 0x0000300000087984 */ /* 0x0001220000000c00 */
[----:B-1----:R-:W-:Y:S01]  /*62b0*/  DSETP.GEU.AND P0, PT, |R2|, |R16|, PT ;  /* 0x400000100200722a */ /* 0x002fe20003f0e200 */
[----:B------:R-:W-:-:S02]  /*62c0*/  IMAD.MOV.U32 R24, RZ, RZ, R16 ;  /* 0x000000ffff187224 */ /* 0x000fc400078e0010 */
[----:B------:R-:W-:Y:S02]  /*62d0*/  IMAD.MOV.U32 R25, RZ, RZ, R17 ;  /* 0x000000ffff197224 */ /* 0x000fe400078e0011 */
[----:B--2---:R-:W-:Y:S02]  /*62e0*/  IMAD.MOV.U32 R27, RZ, RZ, R4 ;  /* 0x000000ffff1b7224 */ /* 0x004fe400078e0004 */
[----:B------:R-:W-:-:S07]  /*62f0*/  IMAD.MOV.U32 R29, RZ, RZ, R5 ;  /* 0x000000ffff1d7224 */ /* 0x000fce00078e0005 */
[----:B0--34-:R-:W-:Y:S05]  /*6300*/  @!P0 BRA `(.L_x_103) ;  /* 0x0000000000388947 */ /* 0x019fea0003800000 */
        /* <DEDUP_REMOVED lines=14> */
.L_x_103:
[----:B------:R-:W-:Y:S05]  /*63f0*/  BSYNC.RECONVERGENT B1 ;  /* 0x0000000000017941 */ /* 0x000fea0003800200 */
.L_x_102:
        /* <DEDUP_REMOVED lines=23> */
.L_x_105:
[----:B------:R-:W-:Y:S05]  /*6570*/  BSYNC.RECONVERGENT B1 ;  /* 0x0000000000017941 */ /* 0x000fea0003800200 */
.L_x_104:
        /* <DEDUP_REMOVED lines=21> */
.L_x_107:
[----:B------:R-:W-:Y:S05]  /*66d0*/  BSYNC.RECONVERGENT B1 ;  /* 0x0000000000017941 */ /* 0x000fea0003800200 */
.L_x_106:
        /* <DEDUP_REMOVED lines=23> */
.L_x_109:
[----:B------:R-:W-:Y:S05]  /*6850*/  BSYNC.RECONVERGENT B1 ;  /* 0x0000000000017941 */ /* 0x000fea0003800200 */
.L_x_108:
        /* <DEDUP_REMOVED lines=21> */
.L_x_111:
[----:B------:R-:W-:Y:S05]  /*69b0*/  BSYNC.RECONVERGENT B1 ;  /* 0x0000000000017941 */ /* 0x000fea0003800200 */
.L_x_110:
        /* <DEDUP_REMOVED lines=21> */
.L_x_113:
[----:B------:R-:W-:Y:S05]  /*6b10*/  BSYNC.RECONVERGENT B1 ;  /* 0x0000000000017941 */ /* 0x000fea0003800200 */
.L_x_112:
        /* <DEDUP_REMOVED lines=20> */
.L_x_34:
[----:B------:R-:W-:Y:S05]  /*6c60*/  BSYNC.RECONVERGENT B0 ;  /* 0x0000000000007941 */ /* 0x000fea0003800200 */
.L_x_1:
[----:B------:R-:W-:Y:S05]  /*6c70*/  @P1 EXIT ;  /* 0x000000000000194d */ /* 0x000fea0003800000 */
[----:B012---:R-:W0:Y:S02]  /*6c80*/  LDC.64 R4, c[0x0][0x388] ;  /* 0x0000e200ff047b82 */ /* 0x007e240000000a00 */
[----:B0-----:R-:W-:Y:S04]  /*6c90*/  STG.E.64 desc[UR10][R4.64], R2 ;  /* 0x0000000204007986 */ /* 0x001fe8000c101b0a */
[----:B------:R-:W-:Y:S01]  /*6ca0*/  STG.E.64 desc[UR10][R4.64+0x8], R14 ;  /* 0x0000080e04007986 */ /* 0x000fe2000c101b0a */
[----:B------:R-:W-:Y:S05]  /*6cb0*/  EXIT ;  /* 0x000000000000794d */ /* 0x000fea0003800000 */
.L_x_114:
        /* <DEDUP_REMOVED lines=12> */
.L_x_766:


//--------------------- .text._ZN6thrust24THRUST_300001_SM_1000_NS8cuda_cub4core6detail13_kernel_agentINS1_8__reduce10DrainAgentIlEEJN3cub18CUB_300001_SM_10009GridQueueIyEElEEEvDpT0_ --------------------------
	.section	.text._ZN6thrust24THRUST_300001_SM_1000_NS8cuda_cub4core6detail13_kernel_agentINS1_8__reduce10DrainAgentIlEEJN3cub18CUB_300001_SM_10009GridQueueIyEElEEEvDpT0_,"ax",@progbits
	.align	128
        .global         _ZN6thrust24THRUST_300001_SM_1000_NS8cuda_cub4core6detail13_kernel_agentINS1_8__reduce10DrainAgentIlEEJN3cub18CUB_300001_SM_10009GridQueueIyEElEEEvDpT0_
        .type           _ZN6thrust24THRUST_300001_SM_1000_NS8cuda_cub4core6detail13_kernel_agentINS1_8__reduce10DrainAgentIlEEJN3cub18CUB_300001_SM_10009GridQueueIyEElEEEvDpT0_,@function
        .size           _ZN6thrust24THRUST_300001_SM_1000_NS8cuda_cub4core6detail13_kernel_agentINS1_8__reduce10DrainAgentIlEEJN3cub18CUB_300001_SM_10009GridQueueIyEElEEEvDpT0_,(.L_x_767 - _ZN6thrust24THRUST_300001_SM_1000_NS8cuda_cub4core6detail13_kernel_agentINS1_8__reduce10DrainAgentIlEEJN3cub18CUB_300001_SM_10009GridQueueIyEElEEEvDpT0_)
        .other          _ZN6thrust24THRUST_300001_SM_1000_NS8cuda_cub4core6detail13_kernel_agentINS1_8__reduce10DrainAgentIlEEJN3cub18CUB_300001_SM_10009GridQueueIyEElEEEvDpT0_,@"STO_CUDA_ENTRY STV_DEFAULT"
_ZN6thrust24THRUST_300001_SM_1000_NS8cuda_cub4core6detail13_kernel_agentINS1_8__reduce10DrainAgentIlEEJN3cub18CUB_300001_SM_10009GridQueueIyEElEEEvDpT0_:
.text._ZN6thrust24THRUST_300001_SM_1000_NS8cuda_cub4core6detail13_kernel_agentINS1_8__reduce10DrainAgentIlEEJN3cub18CUB_300001_SM_10009GridQueueIyEElEEEvDpT0_:
[----:B------:R-:W-:Y:S08]  /*0000*/  LDC R1, c[0x0][0x37c] ;  /* 0x0000df00ff017b82 */ /* 0x000ff00000000800 */
[----:B------:R-:W0:Y:S01]  /*0010*/  LDC.64 R2, c[0x0][0x380] ;  /* 0x0000e000ff027b82 */ /* 0x000e220000000a00 */
[----:B------:R-:W0:Y:S07]  /*0020*/  LDCU.64 UR4, c[0x0][0x358] ;  /* 0x00006b00ff0477ac */ /* 0x000e2e0008000a00 */
[----:B------:R-:W1:Y:S01]  /*0030*/  LDC.64 R4, c[0x0][0x388] ;  /* 0x0000e200ff047b82 */ /* 0x000e620000000a00 */
[----:B0-----:R-:W-:Y:S04]  /*0040*/  STG.E.64 desc[UR4][R2.64+0x8], RZ ;  /* 0x000008ff02007986 */ /* 0x001fe8000c101b04 */
[----:B-1----:R-:W-:Y:S01]  /*0050*/  STG.E.64 desc[UR4][R2.64], R4 ;  /* 0x0000000402007986 */ /* 0x002fe2000c101b04 */
[----:B------:R-:W-:Y:S05]  /*0060*/  EXIT ;  /* 0x000000000000794d */ /* 0x000fea0003800000 */
.L_x_115:
        /* <DEDUP_REMOVED lines=9> */
.L_x_767:


//--------------------- .text._ZN6thrust24THRUST_300001_SM_1000_NS8cuda_cub4core6detail13_kernel_agentINS1_8__reduce11ReduceAgentINS0_12zip_iteratorIN4cuda3std3__45tupleIJNS0_10device_ptrIdEENS0_17counting_iteratorIlNS0_11use_defaultESF_SF_EEEEEEEPNSB_IJdlEEESJ_lNS1_9__extrema9arg_max_fIdl10ComparatorEEEEJSI_SK_lN3cub18CUB_300001_SM_100013GridEvenShareIlEENSR_9GridQueueIyEESO_EEEvDpT0_ --------------------------
	.section	.text._ZN6thrust24THRUST_300001_SM_1000_NS8cuda_cub4core6detail13_kernel_agentINS1_8__reduce11ReduceAgentINS0_12zip_iteratorIN4cuda3std3__45tupleIJNS0_10device_ptrIdEENS0_17counting_iteratorIlNS0_11use_defaultESF_SF_EEEEEEEPNSB_IJdlEEESJ_lNS1_9__extrema9arg_max_fIdl10ComparatorEEEEJSI_SK_lN3cub18CUB_300001_SM_100013GridEvenShareIlEENSR_9GridQueueIyEESO_EEEvDpT0_,"ax",@progbits
	.align	128
        .global         _ZN6thrust24THRUST_300001_SM_1000_NS8cuda_cub4core6detail13_kernel_agentINS1_8__reduce11ReduceAgentINS0_12zip_iteratorIN4cuda3std3__45tupleIJNS0_10device_ptrIdEENS0_17counting_iteratorIlNS0_11use_defaultESF_SF_EEEEEEEPNSB_IJdlEEESJ_lNS1_9__extrema9arg_max_fIdl10ComparatorEEEEJSI_SK_lN3cub18CUB_300001_SM_100013GridEvenShareIlEENSR_9GridQueueIyEESO_EEEvDpT0_
        .type           _ZN6thrust24THRUST_300001_SM_1000_NS8cuda_cub4core6detail13_kernel_agentINS1_8__reduce11ReduceAgentINS0_12zip_iteratorIN4cuda3std3__45tupleIJNS0_10device_ptrIdEENS0_17counting_iteratorIlNS0_11use_defaultESF_SF_EEEEEEEPNSB_IJdlEEESJ_lNS1_9__extrema9arg_max_fIdl10ComparatorEEEEJSI_SK_lN3cub18CUB_300001_SM_100013GridEvenShareIlEENSR_9GridQueueIyEESO_EEEvDpT0_,@function
        .size           _ZN6thrust24THRUST_300001_SM_1000_NS8cuda_cub4core6detail13_kernel_agentINS1_8__reduce11ReduceAgentINS0_12zip_iteratorIN4cuda3std3__45tupleIJNS0_10device_ptrIdEENS0_17counting_iteratorIlNS0_11use_defaultESF_SF_EEEEEEEPNSB_IJdlEEESJ_lNS1_9__extrema9arg_max_fIdl10ComparatorEEEEJSI_SK_lN3cub18CUB_300001_SM_100013GridEvenShareIlEENSR_9GridQueueIyEESO_EEEvDpT0_,(.L_x_768 - _ZN6thrust24THRUST_300001_SM_1000_NS8cuda_cub4core6detail13_kernel_agentINS1_8__reduce11ReduceAgentINS0_12zip_iteratorIN4cuda3std3__45tupleIJNS0_10device_ptrIdEENS0_17counting_iteratorIlNS0_11use_defaultESF_SF_EEEEEEEPNSB_IJdlEEESJ_lNS1_9__extrema9arg_max_fIdl10ComparatorEEEEJSI_SK_lN3cub18CUB_300001_SM_100013GridEvenShareIlEENSR_9GridQueueIyEESO_EEEvDpT0_)
        .other          _ZN6thrust24THRUST_300001_SM_1000_NS8cuda_cub4core6detail13_kernel_agentINS1_8__reduce11ReduceAgentINS0_12zip_iteratorIN4cuda3std3__45tupleIJNS0_10device_ptrIdEENS0_17counting_iteratorIlNS0_11use_defaultESF_SF_EEEEEEEPNSB_IJdlEEESJ_lNS1_9__extrema9arg_max_fIdl10ComparatorEEEEJSI_SK_lN3cub18CUB_300001_SM_100013GridEvenShareIlEENSR_9GridQueueIyEESO_EEEvDpT0_,@"STO_CUDA_ENTRY STV_DEFAULT"
_ZN6thrust24THRUST_300001_SM_1000_NS8cuda_cub4core6detail13_kernel_agentINS1_8__reduce11ReduceAgentINS0_12zip_iteratorIN4cuda3std3__45tupleIJNS0_10device_ptrIdEENS0_17counting_iteratorIlNS0_11use_defaultESF_SF_EEEEEEEPNSB_IJdlEEESJ_lNS1_9__extrema9arg_max_fIdl10ComparatorEEEEJSI_SK_lN3cub18CUB_300001_SM_100013GridEvenShareIlEENSR_9GridQueueIyEESO_EEEvDpT0_:
.text._ZN6thrust24THRUST_300001_SM_1000_NS8cuda_cub4core6detail13_kernel_agentINS1_8__reduce11ReduceAgentINS0_12zip_iteratorIN4cuda3std3__45tupleIJNS0_10device_ptrIdEENS0_17counting_iteratorIlNS0_11use_defaultESF_SF_EEEEEEEPNSB_IJdlEEESJ_lNS1_9__extrema9arg_max_fIdl10ComparatorEEEEJSI_SK_lN3cub18CUB_300001_SM_100013GridEvenShareIlEENSR_9GridQueueIyEESO_EEEvDpT0_:
[----:B------:R-:W-:Y:S01]  /*0000*/  LDC R1, c[0x0][0x37c] ;  /* 0x0000df00ff017b82 */ /* 0x000fe20000000800 */
[----:B------:R-:W0:Y:S01]  /*0010*/  S2R R0, SR_CTAID.X ;  /* 0x0000000000007919 */ /* 0x000e220000002500 */
[----:B------:R-:W1:Y:S01]  /*0020*/  LDCU.64 UR4, c[0x0][0x398] ;  /* 0x00007300ff0477ac */ /* 0x000e620008000a00 */
[----:B------:R-:W-:Y:S01]  /*0030*/  BSSY.RECONVERGENT B0, `(.L_x_116) ;  /* 0x0000689000007945 */ /* 0x000fe20003800200 */
[----:B------:R-:W2:Y:S01]  /*0040*/  LDCU UR6, c[0x0][0x370] ;  /* 0x00006e00ff0677ac */ /* 0x000ea20008000800 */
[----:B------:R-:W3:Y:S01]  /*0050*/  LDCU.64 UR10, c[0x0][0x358] ;  /* 0x00006b00ff0a77ac */ /* 0x000ee20008000a00 */
[----:B-1----:R-:W-:Y:S02]  /*0060*/  IMAD.U32 R25, RZ, RZ, UR4 ;  /* 0x00000004ff197e24 */ /* 0x002fe4000f8e00ff */
[----:B------:R-:W-:Y:S01]  /*0070*/  IMAD.U32 R16, RZ, RZ, UR5 ;  /* 0x00000005ff107e24 */ /* 0x000fe2000f8e00ff */
[----:B--2---:R-:W-:Y:S01]  /*0080*/  UIMAD UR6, UR6, 0x500, URZ ;  /* 0x00000500060678a4 */ /* 0x004fe2000f8e02ff */
[----:B0-----:R-:W-:-:S05]  /*0090*/  IMAD R8, R0, 0x500, RZ ;  /* 0x0000050000087824 */ /* 0x001fca00078e02ff */
[----:B------:R-:W-:-:S04]  /*00a0*/  IADD3 R2, P1, PT, R8, 0x500, RZ ;  /* 0x0000050008027810 */ /* 0x000fc80007f3e0ff */
[----:B------:R-:W-:Y:S01]  /*00b0*/  ISETP.GT.U32.AND P0, PT, R2, R25, PT ;  /* 0x000000190200720c */ /* 0x000fe20003f04070 */
[----:B------:R-:W-:-:S05]  /*00c0*/  IMAD.X R3, RZ, RZ, RZ, P1 ;  /* 0x000000ffff037224 */ /* 0x000fca00008e06ff */
[----:B------:R-:W-:-:S13]  /*00d0*/  ISETP.GT.AND.EX P0, PT, R3, R16, PT, P0 ;  /* 0x000000100300720c */ /* 0x000fda0003f04300 */
[----:B---3--:R-:W-:Y:S05]  /*00e0*/  @!P0 BRA `(.L_x_117) ;  /* 0x0000003800e48947 */ /* 0x008fea0003800000 */
[----:B------:R-:W0:Y:S01]  /*00f0*/  S2R R10, SR_TID.X ;  /* 0x00000000000a7919 */ /* 0x000e220000002100 */
[----:B------:R-:W-:Y:S01]  /*0100*/  IMAD.IADD R9, R25, 0x1, -R8 ;  /* 0x0000000119097824 */ /* 0x000fe200078e0a08 */
[----:B------:R-:W-:Y:S01]  /*0110*/  BSSY.RECONVERGENT B1, `(.L_x_118) ;  /* 0x000000f000017945 */ /* 0x000fe20003800200 */
[----:B------:R-:W-:Y:S02]  /*0120*/  CS2R R20, SRZ ;  /* 0x0000000000147805 */ /* 0x000fe4000001ff00 */
[----:B------:R-:W-:Y:S02]  /*0130*/  CS2R R14, SRZ ;  /* 0x00000000000e7805 */ /* 0x000fe4000001ff00 */
[----:B0-----:R-:W-:Y:S01]  /*0140*/  ISETP.GE.AND P0, PT, R10, R9, PT ;  /* 0x000000090a00720c */ /* 0x001fe20003f06270 */
[----:B------:R-:W-:-:S12]  /*0150*/  IMAD.MOV.U32 R6, RZ, RZ, R10 ;  /* 0x000000ffff067224 */ /* 0x000fd800078e000a */
[----:B------:R-:W-:Y:S05]  /*0160*/  @P0 BRA `(.L_x_119) ;  /* 0x0000000000240947 */ /* 0x000fea0003800000 */
[----:B------:R-:W0:Y:S01]  /*0170*/  LDCU.128 UR4, c[0x0][0x380] ;  /* 0x00007000ff0477ac */ /* 0x000e220008000c00 */
[----:B------:R-:W-:-:S05]  /*0180*/  IADD3 R21, P0, PT, R8, R10, RZ ;  /* 0x0000000a08157210 */ /* 0x000fca0007f1e0ff */
[----:B------:R-:W-:Y:S01]  /*0190*/  IMAD.X R20, RZ, RZ, RZ, P0 ;  /* 0x000000ffff147224 */ /* 0x000fe200000e06ff */
[----:B0-----:R-:W-:-:S04]  /*01a0*/  LEA R14, P1, R21, UR4, 0x3 ;  /* 0x00000004150e7c11 */ /* 0x001fc8000f8218ff */
[----:B------:R-:W-:-:S06]  /*01b0*/  LEA.HI.X R15, R21, UR5, R20, 0x3, P1 ;  /* 0x00000005150f7c11 */ /* 0x000fcc00088f1c14 */
[----:B------:R-:W5:Y:S01]  /*01c0*/  LDG.E.64 R14, desc[UR10][R14.64] ;  /* 0x0000000a0e0e7981 */ /* 0x000f62000c1e1b00 */
[----:B------:R-:W-:Y:S01]  /*01d0*/  IADD3 R21, P0, PT, R21, UR6, RZ ;  /* 0x0000000615157c10 */ /* 0x000fe2000ff1e0ff */
[----:B------:R-:W-:-:S03]  /*01e0*/  VIADD R6, R10, 0x100 ;  /* 0x000001000a067836 */ /* 0x000fc60000000000 */
[----:B------:R-:W-:-:S09]  /*01f0*/  IADD3.X R20, PT, PT, R20, UR7, RZ, P0, !PT ;  /* 0x0000000714147c10 */ /* 0x000fd200087fe4ff */
.L_x_119:
[----:B------:R-:W-:Y:S05]  /*0200*/  BSYNC.RECONVERGENT B1 ;  /* 0x0000000000017941 */ /* 0x000fea0003800200 */
.L_x_118:
[----:B------:R-:W-:Y:S01]  /*0210*/  ISETP.GE.AND P0, PT, R6, R9, PT ;  /* 0x000000090600720c */ /* 0x000fe20003f06270 */
[----:B------:R-:W-:-:S12]  /*0220*/  BSSY.RECONVERGENT B1, `(.L_x_120) ;  /* 0x00000af000017945 */ /* 0x000fd80003800200 */
[----:B------:R-:W-:Y:S05]  /*0230*/  @P0 BRA `(.L_x_121) ;  /* 0x0000000800b40947 */ /* 0x000fea0003800000 */
[----:B------:R-:W-:Y:S01]  /*0240*/  LOP3.LUT R2, RZ, R6, RZ, 0x33, !PT ;  /* 0x00000006ff027212 */ /* 0x000fe200078e33ff */
[----:B------:R-:W-:Y:S03]  /*0250*/  BSSY.RECONVERGENT B2, `(.L_x_122) ;  /* 0x0000034000027945 */ /* 0x000fe60003800200 */
[----:B------:R-:W-:-:S04]  /*0260*/  IADD3 R25, PT, PT, -R8, R25, R2 ;  /* 0x0000001908197210 */ /* 0x000fc80007ffe102 */
[----:B------:R-:W-:-:S04]  /*0270*/  LOP3.LUT R2, R25, 0x300, RZ, 0xc0, !PT ;  /* 0x0000030019027812 */ /* 0x000fc800078ec0ff */
[----:B------:R-:W-:-:S13]  /*0280*/  ISETP.NE.AND P0, PT, R2, 0x300, PT ;  /* 0x000003000200780c */ /* 0x000fda0003f05270 */
[----:B------:R-:W-:Y:S05]  /*0290*/  @!P0 BRA `(.L_x_123) ;  /* 0x0000000000bc8947 */ /* 0x000fea0003800000 */
[----:B------:R-:W0:Y:S01]  /*02a0*/  LDCU.128 UR4, c[0x0][0x380] ;  /* 0x00007000ff0477ac */ /* 0x000e220008000c00 */
[----:B------:R-:W-:Y:S02]  /*02b0*/  IADD3 R12, P0, PT, R8, R6, RZ ;  /* 0x00000006080c7210 */ /* 0x000fe40007f1e0ff */
[----:B------:R-:W-:-:S03]  /*02c0*/  LEA.HI R2, R25, 0x1, RZ, 0x18 ;  /* 0x0000000119027811 */ /* 0x000fc600078fc0ff */
[----:B------:R-:W-:Y:S01]  /*02d0*/  IMAD.X R3, RZ, RZ, RZ, P0 ;  /* 0x000000ffff037224 */ /* 0x000fe200000e06ff */
[----:B------:R-:W-:-:S05]  /*02e0*/  LOP3.LUT R2, R2, 0x3, RZ, 0xc0, !PT ;  /* 0x0000000302027812 */ /* 0x000fca00078ec0ff */
[----:B------:R-:W-:Y:S01]  /*02f0*/  IMAD.MOV R7, RZ, RZ, -R2 ;  /* 0x000000ffff077224 */ /* 0x000fe200078e0a02 */
[C---:B0-----:R-:W-:Y:S02]  /*0300*/  IADD3 R13, P1, PT, R12.reuse, UR6, RZ ;  /* 0x000000060c0d7c10 */ /* 0x041fe4000ff3e0ff */
[C---:B------:R-:W-:Y:S02]  /*0310*/  LEA R11, P2, R12.reuse, UR4, 0x3 ;  /* 0x000000040c0b7c11 */ /* 0x040fe4000f8418ff */
[----:B------:R-:W-:Y:S02]  /*0320*/  IADD3.X R16, PT, PT, R3, UR7, RZ, P1, !PT ;  /* 0x0000000703107c10 */ /* 0x000fe40008ffe4ff */
[----:B------:R-:W-:-:S09]  /*0330*/  LEA.HI.X R12, R12, UR5, R3, 0x3, P2 ;  /* 0x000000050c0c7c11 */ /* 0x000fd200090f1c03 */
.L_x_126:
[----:B------:R-:W-:Y:S02]  /*0340*/  IMAD.MOV.U32 R2, RZ, RZ, R11 ;  /* 0x000000ffff027224 */ /* 0x000fe400078e000b */
[----:B------:R-:W-:-:S06]  /*0350*/  IMAD.MOV.U32 R3, RZ, RZ, R12 ;  /* 0x000000ffff037224 */ /* 0x000fcc00078e000c */
[----:B------:R-:W2:Y:S01]  /*0360*/  LDG.E.64 R2, desc[UR10][R2.64] ;  /* 0x0000000a02027981 */ /* 0x000ea2000c1e1b00 */
[----:B------:R-:W-:Y:S01]  /*0370*/  VIADD R7, R7, 0x1 ;  /* 0x0000000107077836 */ /* 0x000fe20000000000 */
[----:B------:R-:W-:Y:S01]  /*0380*/  BSSY.RECONVERGENT B3, `(.L_x_124) ;  /* 0x000001b000037945 */ /* 0x000fe20003800200 */
[----:B------:R-:W-:Y:S01]  /*0390*/  IMAD.MOV.U32 R18, RZ, RZ, R21 ;  /* 0x000000ffff127224 */ /* 0x000fe200078e0015 */
[----:B------:R-:W-:Y:S01]  /*03a0*/  IADD3 R11, P3, PT, R11, 0x800, RZ ;  /* 0x000008000b0b7810 */ /* 0x000fe20007f7e0ff */
[----:B------:R-:W-:Y:S01]  /*03b0*/  IMAD.MOV.U32 R17, RZ, RZ, R20 ;  /* 0x000000ffff117224 */ /* 0x000fe200078e0014 */
[----:B------:R-:W-:Y:S01]  /*03c0*/  ISETP.NE.AND P2, PT, R7, RZ, PT ;  /* 0x000000ff0700720c */ /* 0x000fe20003f45270 */
[----:B-----5:R-:W-:Y:S02]  /*03d0*/  IMAD.MOV.U32 R4, RZ, RZ, R14 ;  /* 0x000000ffff047224 */ /* 0x020fe400078e000e */
[----:B------:R-:W-:Y:S02]  /*03e0*/  IMAD.MOV.U32 R5, RZ, RZ, R15 ;  /* 0x000000ffff057224 */ /* 0x000fe400078e000f */
[----:B------:R-:W-:-:S02]  /*03f0*/  IMAD.MOV.U32 R21, RZ, RZ, R13 ;  /* 0x000000ffff157224 */ /* 0x000fc400078e000d */
[----:B------:R-:W-:Y:S01]  /*0400*/  IMAD.MOV.U32 R20, RZ, RZ, R16 ;  /* 0x000000ffff147224 */ /* 0x000fe200078e0010 */
[----:B--2---:R-:W-:Y:S01]  /*0410*/  DSETP.GEU.AND P0, PT, |R14|, |R2|, PT ;  /* 0x400000020e00722a */ /* 0x004fe20003f0e200 */
[----:B------:R-:W-:Y:S02]  /*0420*/  IMAD.MOV.U32 R14, RZ, RZ, R2 ;  /* 0x000000ffff0e7224 */ /* 0x000fe400078e0002 */
[----:B------:R-:W-:-:S11]  /*0430*/  IMAD.MOV.U32 R15, RZ, RZ, R3 ;  /* 0x000000ffff0f7224 */ /* 0x000fd600078e0003 */
        /* <DEDUP_REMOVED lines=15> */
.L_x_125:
[----:B------:R-:W-:Y:S05]  /*0530*/  BSYNC.RECONVERGENT B3 ;  /* 0x0000000000037941 */ /* 0x000fea0003800200 */
.L_x_124:
[----:B------:R-:W-:Y:S01]  /*0540*/  IADD3 R13, P0, PT, R13, 0x100, RZ ;  /* 0x000001000d0d7810 */ /* 0x000fe20007f1e0ff */
[----:B------:R-:W-:Y:S02]  /*0550*/  VIADD R6, R6, 0x100 ;  /* 0x0000010006067836 */ /* 0x000fe40000000000 */
[----:B------:R-:W-:Y:S02]  /*0560*/  IMAD.X R12, RZ, RZ, R12, P3 ;  /* 0x000000ffff0c7224 */ /* 0x000fe400018e060c */
[----:B------:R-:W-:Y:S01]  /*0570*/  IMAD.X R16, RZ, RZ, R16, P0 ;  /* 0x000000ffff107224 */ /* 0x000fe200000e0610 */
[----:B------:R-:W-:Y:S07]  /*0580*/  @P2 BRA `(.L_x_126) ;  /* 0xfffffffc006c2947 */ /* 0x000fee000383ffff */
.L_x_123:
[----:B------:R-:W-:Y:S05]  /*0590*/  BSYNC.RECONVERGENT B2 ;  /* 0x0000000000027941 */ /* 0x000fea0003800200 */
.L_x_122:
[----:B------:R-:W-:-:S13]  /*05a0*/  ISETP.GE.U32.AND P0, PT, R25, 0x300, PT ;  /* 0x000003001900780c */ /* 0x000fda0003f06070 */
[----:B------:R-:W-:Y:S05]  /*05b0*/  @!P0 BRA `(.L_x_121) ;  /* 0x0000000400d48947 */ /* 0x000fea0003800000 */
[----:B------:R-:W0:Y:S01]  /*05c0*/  LDC.64 R4, c[0x0][0x380] ;  /* 0x0000e000ff047b82 */ /* 0x000e220000000a00 */
[----:B------:R-:W-:-:S07]  /*05d0*/  VIADD R11, R6, 0x200 ;  /* 0x00000200060b7836 */ /* 0x000fce0000000000 */
[----:B------:R-:W1:Y:S02]  /*05e0*/  LDC.64 R2, c[0x0][0x388] ;  /* 0x0000e200ff027b82 */ /* 0x000e640000000a00 */
.L_x_135:
[----:B------:R-:W-:-:S05]  /*05f0*/  VIADD R7, R11, 0xfffffe00 ;  /* 0xfffffe000b077836 */ /* 0x000fca0000000000 */
[----:B------:R-:W-:-:S04]  /*0600*/  IADD3 R13, P0, PT, R8, R7, RZ ;  /* 0x00000007080d7210 */ /* 0x000fc80007f1e0ff */
[----:B------:R-:W-:Y:S02]  /*0610*/  LEA.HI.X.SX32 R12, R7, RZ, 0x1, P0 ;  /* 0x000000ff070c7211 */ /* 0x000fe400000f0eff */
[----:B0-----:R-:W-:-:S04]  /*0620*/  LEA R16, P0, R13, R4, 0x3 ;  /* 0x000000040d107211 */ /* 0x001fc800078018ff */
[----:B------:R-:W-:-:S05]  /*0630*/  LEA.HI.X R17, R13, R5, R12, 0x3, P0 ;  /* 0x000000050d117211 */ /* 0x000fca00000f1c0c */
[----:B------:R-:W2:Y:S04]  /*0640*/  LDG.E.64 R18, desc[UR10][R16.64] ;  /* 0x0000000a10127981 */ /* 0x000ea8000c1e1b00 */
[----:B-----5:R0:W5:Y:S01]  /*0650*/  LDG.E.64 R6, desc[UR10][R16.64+0x800] ;  /* 0x0008000a10067981 */ /* 0x020162000c1e1b00 */
[----:B-1----:R-:W-:Y:S01]  /*0660*/  IADD3 R24, P1, PT, R13, R2, RZ ;  /* 0x000000020d187210 */ /* 0x002fe20007f3e0ff */
[----:B------:R-:W-:Y:S04]  /*0670*/  BSSY.RECONVERGENT B2, `(.L_x_127) ;  /* 0x0000016000027945 */ /* 0x000fe80003800200 */
[----:B------:R-:W-:-:S02]  /*0680*/  IMAD.X R25, R12, 0x1, R3, P1 ;  /* 0x000000010c197824 */ /* 0x000fc400008e0603 */
[----:B------:R-:W-:Y:S02]  /*0690*/  IMAD.MOV.U32 R23, RZ, RZ, R24 ;  /* 0x000000ffff177224 */ /* 0x000fe400078e0018 */
[----:B------:R-:W-:Y:S01]  /*06a0*/  IMAD.MOV.U32 R22, RZ, RZ, R25 ;  /* 0x000000ffff167224 */ /* 0x000fe200078e0019 */
[----:B--2---:R-:W-:Y:S01]  /*06b0*/  DSETP.GEU.AND P0, PT, |R14|, |R18|, PT ;  /* 0x400000120e00722a */ /* 0x004fe20003f0e200 */
[----:B------:R-:W-:Y:S02]  /*06c0*/  IMAD.MOV.U32 R12, RZ, RZ, R18 ;  /* 0x000000ffff0c7224 */ /* 0x000fe400078e0012 */
[----:B------:R-:W-:-:S11]  /*06d0*/  IMAD.MOV.U32 R13, RZ, RZ, R19 ;  /* 0x000000ffff0d7224 */ /* 0x000fd600078e0013 */
        /* <DEDUP_REMOVED lines=15> */
.L_x_128:
[----:B------:R-:W-:Y:S05]  /*07d0*/  BSYNC.RECONVERGENT B2 ;  /* 0x0000000000027941 */ /* 0x000fea0003800200 */
.L_x_127:
[----:B------:R0:W5:Y:S04]  /*07e0*/  LDG.E.64 R14, desc[UR10][R16.64+0x1000] ;  /* 0x0010000a100e7981 */ /* 0x000168000c1e1b00 */
[----:B------:R0:W5:Y:S02]  /*07f0*/  LDG.E.64 R18, desc[UR10][R16.64+0x1800] ;  /* 0x0018000a10127981 */ /* 0x000164000c1e1b00 */
[----:B-----5:R-:W-:Y:S01]  /*0800*/  DSETP.GEU.AND P0, PT, |R12|, |R6|, PT ;  /* 0x400000060c00722a */ /* 0x020fe20003f0e200 */
[----:B------:R-:W-:Y:S01]  /*0810*/  VIADD R21, R11, 0xffffff00 ;  /* 0xffffff000b157836 */ /* 0x000fe20000000000 */
[----:B------:R-:W-:Y:S04]  /*0820*/  BSSY.RECONVERGENT B2, `(.L_x_129) ;  /* 0x0000017000027945 */ /* 0x000fe80003800200 */
[----:B------:R-:W-:-:S02]  /*0830*/  SHF.R.S32.HI R20, RZ, 0x1f, R21 ;  /* 0x0000001fff147819 */ /* 0x000fc40000011415 */
[----:B------:R-:W-:Y:S01]  /*0840*/  IADD3 R26, P1, P2, R21, R2, R8 ;  /* 0x00000002151a7210 */ /* 0x000fe20007a3e008 */
[----:B------:R-:W-:-:S03]  /*0850*/  IMAD.MOV.U32 R21, RZ, RZ, R7 ;  /* 0x000000ffff157224 */ /* 0x000fc600078e0007 */
[----:B------:R-:W-:Y:S01]  /*0860*/  IADD3.X R27, PT, PT, R20, R3, RZ, P1, P2 ;  /* 0x00000003141b7210 */ /* 0x000fe20000fe44ff */
[----:B------:R-:W-:Y:S02]  /*0870*/  IMAD.MOV.U32 R24, RZ, RZ, R26 ;  /* 0x000000ffff187224 */ /* 0x000fe400078e001a */
[----:B------:R-:W-:Y:S02]  /*0880*/  IMAD.MOV.U32 R20, RZ, RZ, R6 ;  /* 0x000000ffff147224 */ /* 0x000fe400078e0006 */
[----:B------:R-:W-:Y:S01]  /*0890*/  IMAD.MOV.U32 R25, RZ, RZ, R27 ;  /* 0x000000ffff197224 */ /* 0x000fe200078e001b */
[----:B0-----:R-:W-:Y:S06]  /*08a0*/  @!P0 BRA `(.L_x_130) ;  /* 0x0000000000388947 */ /* 0x001fec0003800000 */
        /* <DEDUP_REMOVED lines=14> */
.L_x_130:
[----:B------:R-:W-:Y:S05]  /*0990*/  BSYNC.RECONVERGENT B2 ;  /* 0x0000000000027941 */ /* 0x000fea0003800200 */
.L_x_129:
[----:B------:R-:W-:Y:S01]  /*09a0*/  DSETP.GEU.AND P0, PT, |R20|, |R14|, PT ;  /* 0x4000000e1400722a */ /* 0x000fe20003f0e200 */
[----:B------:R-:W-:Y:S01]  /*09b0*/  SHF.R.S32.HI R6, RZ, 0x1f, R11 ;  /* 0x0000001fff067819 */ /* 0x000fe2000001140b */
[----:B------:R-:W-:Y:S01]  /*09c0*/  BSSY.RECONVERGENT B2, `(.L_x_131) ;  /* 0x0000017000027945 */ /* 0x000fe20003800200 */
[C---:B------:R-:W-:Y:S01]  /*09d0*/  IADD3 R23, P1, P2, R11.reuse, R2, R8 ;  /* 0x000000020b177210 */ /* 0x040fe20007a3e008 */
[----:B------:R-:W-:Y:S02]  /*09e0*/  VIADD R17, R11, 0x100 ;  /* 0x000001000b117836 */ /* 0x000fe40000000000 */
[----:B------:R-:W-:Y:S01]  /*09f0*/  IMAD.MOV.U32 R7, RZ, RZ, R15 ;  /* 0x000000ffff077224 */ /* 0x000fe200078e000f */
[----:B------:R-:W-:Y:S01]  /*0a00*/  IADD3.X R16, PT, PT, R6, R3, RZ, P1, P2 ;  /* 0x0000000306107210 */ /* 0x000fe20000fe44ff */
[----:B------:R-:W-:Y:S02]  /*0a10*/  IMAD.MOV.U32 R12, RZ, RZ, R23 ;  /* 0x000000ffff0c7224 */ /* 0x000fe400078e0017 */
[----:B------:R-:W-:-:S02]  /*0a20*/  IMAD.MOV.U32 R6, RZ, RZ, R14 ;  /* 0x000000ffff067224 */ /* 0x000fc400078e000e */
[----:B------:R-:W-:Y:S02]  /*0a30*/  IMAD.MOV.U32 R13, RZ, RZ, R16 ;  /* 0x000000ffff0d7224 */ /* 0x000fe400078e0010 */
        /* <DEDUP_REMOVED lines=15> */
.L_x_132:
[----:B------:R-:W-:Y:S05]  /*0b30*/  BSYNC.RECONVERGENT B2 ;  /* 0x0000000000027941 */ /* 0x000fea0003800200 */
.L_x_131:
[----:B------:R-:W-:Y:S01]  /*0b40*/  DSETP.GEU.AND P0, PT, |R6|, |R18|, PT ;  /* 0x400000120600722a */ /* 0x000fe20003f0e200 */
[----:B------:R-:W-:Y:S01]  /*0b50*/  SHF.R.S32.HI R14, RZ, 0x1f, R17 ;  /* 0x0000001fff0e7819 */ /* 0x000fe20000011411 */
[----:B------:R-:W-:Y:S01]  /*0b60*/  BSSY.RECONVERGENT B2, `(.L_x_133) ;  /* 0x0000016000027945 */ /* 0x000fe20003800200 */
[----:B------:R-:W-:Y:S01]  /*0b70*/  IADD3 R17, P1, P2, R17, R2, R8 ;  /* 0x0000000211117210 */ /* 0x000fe20007a3e008 */
[----:B------:R-:W-:-:S03]  /*0b80*/  IMAD.MOV.U32 R15, RZ, RZ, R19 ;  /* 0x000000ffff0f7224 */ /* 0x000fc600078e0013 */
[----:B------:R-:W-:Y:S01]  /*0b90*/  IADD3.X R16, PT, PT, R14, R3, RZ, P1, P2 ;  /* 0x000000030e107210 */ /* 0x000fe20000fe44ff */
[----:B------:R-:W-:Y:S02]  /*0ba0*/  IMAD.MOV.U32 R21, RZ, RZ, R17 ;  /* 0x000000ffff157224 */ /* 0x000fe400078e0011 */
[----:B------:R-:W-:Y:S02]  /*0bb0*/  IMAD.MOV.U32 R14, RZ, RZ, R18 ;  /* 0x000000ffff0e7224 */ /* 0x000fe400078e0012 */
        /* <DEDUP_REMOVED lines=16> */
.L_x_134:
[----:B------:R-:W-:Y:S05]  /*0cc0*/  BSYNC.RECONVERGENT B2 ;  /* 0x0000000000027941 */ /* 0x000fea0003800200 */
.L_x_133:
[C---:B------:R-:W-:Y:S02]  /*0cd0*/  VIADD R6, R11.reuse, 0x200 ;  /* 0x000002000b067836 */ /* 0x040fe40000000000 */
[----:B------:R-:W-:-:S03]  /*0ce0*/  VIADD R11, R11, 0x400 ;  /* 0x000004000b0b7836 */ /* 0x000fc60000000000 */
[----:B------:R-:W-:-:S13]  /*0cf0*/  ISETP.GE.AND P0, PT, R6, R9, PT ;  /* 0x000000090600720c */ /* 0x000fda0003f06270 */
[----:B------:R-:W-:Y:S05]  /*0d00*/  @!P0 BRA `(.L_x_135) ;  /* 0xfffffff800388947 */ /* 0x000fea000383ffff */
.L_x_121:
[----:B------:R-:W-:Y:S05]  /*0d10*/  BSYNC.RECONVERGENT B1 ;  /* 0x0000000000017941 */ /* 0x000fea0003800200 */
.L_x_120:
[----:B------:R-:W-:-:S13]  /*0d20*/  ISETP.GE.AND P0, PT, R9, 0x100, PT ;  /* 0x000001000900780c */ /* 0x000fda0003f06270 */
[----:B------:R-:W-:Y:S05]  /*0d30*/  @!P0 BRA `(.L_x_136) ;  /* 0x0000001400508947 */ /* 0x000fea0003800000 */
[----:B------:R-:W0:Y:S01]  /*0d40*/  S2R R11, SR_LANEID ;  /* 0x00000000000b7919 */ /* 0x000e220000000000 */
[----:B------:R-:W-:Y:S01]  /*0d50*/  BSSY.RECONVERGENT B1, `(.L_x_137) ;  /* 0x000001f000017945 */ /* 0x000fe20003800200 */
[----:B------:R-:W-:Y:S01]  /*0d60*/  IMAD.MOV.U32 R12, RZ, RZ, R21 ;  /* 0x000000ffff0c7224 */ /* 0x000fe200078e0015 */
[----:B-----5:R1:W2:Y:S01]  /*0d70*/  SHFL.DOWN PT, R4, R14, 0x1, 0x1f ;  /* 0x08201f000e047f89 */ /* 0x0202a200000e0000 */
        /* <DEDUP_REMOVED lines=9> */
[----:B------:R-:W-:Y:S01]  /*0e10*/  IMAD.MOV.U32 R12, RZ, RZ, R6 ;  /* 0x000000ffff0c7224 */ /* 0x000fe200078e0006 */
[----:B------:R-:W-:Y:S01]  /*0e20*/  MOV R13, R7 ;  /* 0x00000007000d7202 */ /* 0x000fe20000000f00 */
[----:B------:R-:W-:Y:S02]  /*0e30*/  IMAD.MOV.U32 R2, RZ, RZ, R4 ;  /* 0x000000ffff027224 */ /* 0x000fe400078e0004 */
[----:B------:R-:W-:-:S09]  /*0e40*/  IMAD.MOV.U32 R3, RZ, RZ, R5 ;  /* 0x000000ffff037224 */ /* 0x000fd200078e0005 */
        /* <DEDUP_REMOVED lines=15> */
.L_x_138:
[----:B------:R-:W-:Y:S05]  /*0f40*/  BSYNC.RECONVERGENT B1 ;  /* 0x0000000000017941 */ /* 0x000fea0003800200 */
.L_x_137:
        /* <DEDUP_REMOVED lines=31> */
.L_x_140:
[----:B------:R-:W-:Y:S05]  /*1140*/  BSYNC.RECONVERGENT B1 ;  /* 0x0000000000017941 */ /* 0x000fea0003800200 */
.L_x_139:
[----:B------:R-:W-:Y:S01]  /*1150*/  ISETP.GT.AND P0, PT, R11, 0x1b, PT ;  /* 0x0000001b0b00780c */ /* 0x000fe20003f04270 */
[----:B-1----:R1:W1:Y:S01]  /*1160*/  SHFL.DOWN PT, R6, R4, 0x4, 0x1f ;  /* 0x08801f0004067f89 */ /* 0x00226200000e0000 */
[----:B------:R-:W-:Y:S01]  /*1170*/  BSSY.RECONVERGENT B1, `(.L_x_141) ;  /* 0x000001d000017945 */ /* 0x000fe20003800200 */
[----:B----4-:R-:W-:Y:S02]  /*1180*/  IMAD.MOV.U32 R14, RZ, RZ, R8 ;  /* 0x000000ffff0e7224 */ /* 0x010fe400078e0008 */
[----:B--2---:R2:W4:Y:S01]  /*1190*/  SHFL.DOWN PT, R7, R5, 0x4, 0x1f ;  /* 0x08801f0005077f89 */ /* 0x00452200000e0000 */
[----:B---3--:R-:W-:Y:S02]  /*11a0*/  IMAD.MOV.U32 R15, RZ, RZ, R9 ;  /* 0x000000ffff0f7224 */ /* 0x008fe400078e0009 */
[----:B0-----:R-:W-:Y:S01]  /*11b0*/  IMAD.MOV.U32 R2, RZ, RZ, R4 ;  /* 0x000000ffff027224 */ /* 0x001fe200078e0004 */
[----:B------:R2:W0:Y:S01]  /*11c0*/  SHFL.DOWN PT, R13, R8, 0x4, 0x1f ;  /* 0x08801f00080d7f89 */ /* 0x00042200000e0000 */
[----:B------:R-:W-:-:S03]  /*11d0*/  IMAD.MOV.U32 R3, RZ, RZ, R5 ;  /* 0x000000ffff037224 */ /* 0x000fc600078e0005 */
[----:B------:R2:W3:Y:S01]  /*11e0*/  SHFL.DOWN PT, R12, R9, 0x4, 0x1f ;  /* 0x08801f00090c7f89 */ /* 0x0004e200000e0000 */
[----:B------:R-:W-:Y:S05]  /*11f0*/  @P0 BRA `(.L_x_142) ;  /* 0x0000000000500947 */ /* 0x000fea0003800000 */
[----:B-1--4-:R-:W-:Y:S01]  /*1200*/  DSETP.GEU.AND P0, PT, |R4|, |R6|, PT ;  /* 0x400000060400722a */ /* 0x012fe20003f0e200 */
[----:B0-----:R-:W-:Y:S02]  /*1210*/  IMAD.MOV.U32 R14, RZ, RZ, R13 ;  /* 0x000000ffff0e7224 */ /* 0x001fe400078e000d */
        /* <DEDUP_REMOVED lines=18> */
.L_x_142:
[----:B------:R-:W-:Y:S05]  /*1340*/  BSYNC.RECONVERGENT B1 ;  /* 0x0000000000017941 */ /* 0x000fea0003800200 */
.L_x_141:
[----:B------:R-:W-:Y:S01]  /*1350*/  ISETP.GT.AND P0, PT, R11, 0x17, PT ;  /* 0x000000170b00780c */ /* 0x000fe20003f04270 */
[----:B-1----:R1:W1:Y:S01]  /*1360*/  SHFL.DOWN PT, R4, R2, 0x8, 0x1f ;  /* 0x09001f0002047f89 */ /* 0x00226200000e0000 */
[----:B------:R-:W-:Y:S01]  /*1370*/  BSSY.RECONVERGENT B1, `(.L_x_143) ;  /* 0x000001d000017945 */ /* 0x000fe20003800200 */
[----:B---3--:R-:W-:Y:S02]  /*1380*/  IMAD.MOV.U32 R12, RZ, RZ, R14 ;  /* 0x000000ffff0c7224 */ /* 0x008fe400078e000e */
[----:B--2---:R2:W3:Y:S01]  /*1390*/  SHFL.DOWN PT, R5, R3, 0x8, 0x1f ;  /* 0x09001f0003057f89 */ /* 0x0044e200000e0000 */
[----:B0-----:R-:W-:Y:S02]  /*13a0*/  IMAD.MOV.U32 R13, RZ, RZ, R15 ;  /* 0x000000ffff0d7224 */ /* 0x001fe400078e000f */
[----:B------:R-:W-:Y:S01]  /*13b0*/  IMAD.MOV.U32 R8, RZ, RZ, R2 ;  /* 0x000000ffff087224 */ /* 0x000fe200078e0002 */
[----:B----4-:R2:W0:Y:S01]  /*13c0*/  SHFL.DOWN PT, R7, R14, 0x8, 0x1f ;  /* 0x09001f000e077f89 */ /* 0x01042200000e0000 */
[----:B------:R-:W-:-:S03]  /*13d0*/  IMAD.MOV.U32 R9, RZ, RZ, R3 ;  /* 0x000000ffff097224 */ /* 0x000fc600078e0003 */
[----:B------:R2:W4:Y:S01]  /*13e0*/  SHFL.DOWN PT, R6, R15, 0x8, 0x1f ;  /* 0x09001f000f067f89 */ /* 0x00052200000e0000 */
[----:B------:R-:W-:Y:S05]  /*13f0*/  @P0 BRA `(.L_x_144) ;  /* 0x0000000000500947 */ /* 0x000fea0003800000 */
[----:B-1-3--:R-:W-:Y:S01]  /*1400*/  DSETP.GEU.AND P0, PT, |R2|, |R4|, PT ;  /* 0x400000040200722a */ /* 0x00afe20003f0e200 */
[----:B0-----:R-:W-:Y:S02]  /*1410*/  IMAD.MOV.U32 R12, RZ, RZ, R7 ;  /* 0x000000ffff0c7224 */ /* 0x001fe400078e0007 */
        /* <DEDUP_REMOVED lines=18> */
.L_x_144:
[----:B------:R-:W-:Y:S05]  /*1540*/  BSYNC.RECONVERGENT B1 ;  /* 0x0000000000017941 */ /* 0x000fea0003800200 */
.L_x_143:
[----:B------:R-:W-:Y:S01]  /*1550*/  ISETP.GT.AND P0, PT, R11, 0xf, PT ;  /* 0x0000000f0b00780c */ /* 0x000fe20003f04270 */
[----:B-1----:R1:W1:Y:S01]  /*1560*/  SHFL.DOWN PT, R2, R8, 0x10, 0x1f ;  /* 0x0a001f0008027f89 */ /* 0x00226200000e0000 */
[----:B------:R-:W-:Y:S01]  /*1570*/  BSSY.RECONVERGENT B1, `(.L_x_145) ;  /* 0x000001d000017945 */ /* 0x000fe20003800200 */
[----:B------:R-:W-:Y:S02]  /*1580*/  IMAD.MOV.U32 R4, RZ, RZ, R12 ;  /* 0x000000ffff047224 */ /* 0x000fe400078e000c */
[----:B--2---:R2:W1:Y:S01]  /*1590*/  SHFL.DOWN PT, R3, R9, 0x10, 0x1f ;  /* 0x0a001f0009037f89 */ /* 0x00446200000e0000 */
[----:B---3--:R-:W-:Y:S02]  /*15a0*/  IMAD.MOV.U32 R5, RZ, RZ, R13 ;  /* 0x000000ffff057224 */ /* 0x008fe400078e000d */
[----:B----4-:R-:W-:Y:S01]  /*15b0*/  IMAD.MOV.U32 R6, RZ, RZ, R8 ;  /* 0x000000ffff067224 */ /* 0x010fe200078e0008 */
[----:B------:R2:W3:Y:S01]  /*15c0*/  SHFL.DOWN PT, R15, R12, 0x10, 0x1f ;  /* 0x0a001f000c0f7f89 */ /* 0x0004e200000e0000 */
[----:B0-----:R-:W-:-:S03]  /*15d0*/  IMAD.MOV.U32 R7, RZ, RZ, R9 ;  /* 0x000000ffff077224 */ /* 0x001fc600078e0009 */
[----:B------:R2:W0:Y:S01]  /*15e0*/  SHFL.DOWN PT, R14, R13, 0x10, 0x1f ;  /* 0x0a001f000d0e7f89 */ /* 0x00042200000e0000 */
[----:B------:R-:W-:Y:S05]  /*15f0*/  @P0 BRA `(.L_x_146) ;  /* 0x0000000000500947 */ /* 0x000fea0003800000 */
[----:B-1----:R-:W-:Y:S01]  /*1600*/  DSETP.GEU.AND P0, PT, |R8|, |R2|, PT ;  /* 0x400000020800722a */ /* 0x002fe20003f0e200 */
[----:B---3--:R-:W-:Y:S02]  /*1610*/  IMAD.MOV.U32 R4, RZ, RZ, R15 ;  /* 0x000000ffff047224 */ /* 0x008fe400078e000f */
        /* <DEDUP_REMOVED lines=18> */
.L_x_146:
[----:B------:R-:W-:Y:S05]  /*1740*/  BSYNC.RECONVERGENT B1 ;  /* 0x0000000000017941 */ /* 0x000fea0003800200 */
.L_x_145:
        /* <DEDUP_REMOVED lines=11> */
.L_x_148:
[----:B------:R-:W-:Y:S05]  /*1800*/  BSYNC.RECONVERGENT B1 ;  /* 0x0000000000017941 */ /* 0x000fea0003800200 */
.L_x_147:
[----:B------:R-:W-:Y:S01]  /*1810*/  BAR.SYNC.DEFER_BLOCKING 0x0 ;  /* 0x0000000000007b1d */ /* 0x000fe20000010000 */
[----:B------:R-:W-:-:S13]  /*1820*/  ISETP.NE.AND P1, PT, R10, RZ, PT ;  /* 0x000000ff0a00720c */ /* 0x000fda0003f25270 */
[----:B------:R-:W-:Y:S05]  /*1830*/  @P1 BRA `(.L_x_149) ;  /* 0x0000005000201947 */ /* 0x000fea0003800000 */
[----:B-1--4-:R-:W1:Y:S01]  /*1840*/  S2R R3, SR_CgaCtaId ;  /* 0x0000000000037919 */ /* 0x012e620000008800 */
[----:B------:R-:W-:Y:S01]  /*1850*/  MOV R20, 0x400 ;  /* 0x0000040000147802 */ /* 0x000fe20000000f00 */
[----:B------:R-:W-:Y:S03]  /*1860*/  BSSY.RECONVERGENT B1, `(.L_x_150) ;  /* 0x000001a000017945 */ /* 0x000fe60003800200 */
[----:B-1----:R-:W-:-:S05]  /*1870*/  LEA R20, R3, R20, 0x18 ;  /* 0x0000001403147211 */ /* 0x002fca00078ec0ff */
[----:B------:R-:W1:Y:S04]  /*1880*/  LDS.64 R16, [R20+0x18] ;  /* 0x0000180014107984 */ /* 0x000e680000000a00 */
[----:B--2---:R-:W2:Y:S04]  /*1890*/  LDS.128 R8, [R20+0x20] ;  /* 0x0000200014087984 */ /* 0x004ea80000000c00 */
[----:B------:R4:W4:Y:S04]  /*18a0*/  LDS.64 R2, [R20+0x80] ;  /* 0x0000800014027984 */ /* 0x0009280000000a00 */
[----:B0--3--:R0:W3:Y:S01]  /*18b0*/  LDS.128 R12, [R20+0x30] ;  /* 0x00003000140c7984 */ /* 0x0090e20000000c00 */
[----:B-1----:R-:W-:Y:S01]  /*18c0*/  DSETP.GEU.AND P0, PT, |R6|, |R16|, PT ;  /* 0x400000100600722a */ /* 0x002fe20003f0e200 */
[----:B------:R-:W-:-:S02]  /*18d0*/  IMAD.MOV.U32 R22, RZ, RZ, R16 ;  /* 0x000000ffff167224 */ /* 0x000fc400078e0010 */
[----:B------:R-:W-:Y:S02]  /*18e0*/  IMAD.MOV.U32 R23, RZ, RZ, R17 ;  /* 0x000000ffff177224 */ /* 0x000fe400078e0011 */
[----:B--2---:R-:W-:Y:S02]  /*18f0*/  IMAD.MOV.U32 R24, RZ, RZ, R8 ;  /* 0x000000ffff187224 */ /* 0x004fe400078e0008 */
[----:B------:R-:W-:-:S07]  /*1900*/  IMAD.MOV.U32 R25, RZ, RZ, R9 ;  /* 0x000000ffff197224 */ /* 0x000fce00078e0009 */
[----:B0--34-:R-:W-:Y:S05]  /*1910*/  @!P0 BRA `(.L_x_151) ;  /* 0x0000000000388947 */ /* 0x019fea0003800000 */
[----:B------:R-:W-:Y:S01]  /*1920*/  DSETP.GEU.AND P0, PT, |R16|, |R6|, PT ;  /* 0x400000061000722a */ /* 0x000fe20003f0e200 */
[----:B------:R-:W-:Y:S01]  /*1930*/  IMAD.MOV.U32 R22, RZ, RZ, R6 ;  /* 0x000000ffff167224 */ /* 0x000fe200078e0006 */
[----:B------:R-:W-:Y:S01]  /*1940*/  MOV R25, R5 ;  /* 0x0000000500197202 */ /* 0x000fe20000000f00 */
[----:B------:R-:W-:Y:S02]  /*1950*/  IMAD.MOV.U32 R23, RZ, RZ, R7 ;  /* 0x000000ffff177224 */ /* 0x000fe400078e0007 */
[----:B------:R-:W-:-:S09]  /*1960*/  IMAD.MOV.U32 R24, RZ, RZ, R4 ;  /* 0x000000ffff187224 */ /* 0x000fd200078e0004 */
        /* <DEDUP_REMOVED lines=9> */
.L_x_151:
[----:B------:R-:W-:Y:S05]  /*1a00*/  BSYNC.RECONVERGENT B1 ;  /* 0x0000000000017941 */ /* 0x000fea0003800200 */
.L_x_150:
        /* <DEDUP_REMOVED lines=23> */
.L_x_153:
[----:B------:R-:W-:Y:S05]  /*1b80*/  BSYNC.RECONVERGENT B1 ;  /* 0x0000000000017941 */ /* 0x000fea0003800200 */
.L_x_152:
        /* <DEDUP_REMOVED lines=21> */
.L_x_155:
[----:B------:R-:W-:Y:S05]  /*1ce0*/  BSYNC.RECONVERGENT B1 ;  /* 0x0000000000017941 */ /* 0x000fea0003800200 */
.L_x_154:
        /* <DEDUP_REMOVED lines=23> */
.L_x_157:
[----:B------:R-:W-:Y:S05]  /*1e60*/  BSYNC.RECONVERGENT B1 ;  /* 0x0000000000017941 */ /* 0x000fea0003800200 */
.L_x_156:
        /* <DEDUP_REMOVED lines=21> */
.L_x_159:
[----:B------:R-:W-:Y:S05]  /*1fc0*/  BSYNC.RECONVERGENT B1 ;  /* 0x0000000000017941 */ /* 0x000fea0003800200 */
.L_x_158:
        /* <DEDUP_REMOVED lines=21> */
.L_x_161:
[----:B------:R-:W-:Y:S05]  /*2120*/  BSYNC.RECONVERGENT B1 ;  /* 0x0000000000017941 */ /* 0x000fea0003800200 */
.L_x_160:
        /* <DEDUP_REMOVED lines=21> */
.L_x_136:
[----:B------:R-:W0:Y:S01]  /*2280*/  S2R R2, SR_LANEID ;  /* 0x0000000000027919 */ /* 0x000e220000000000 */
[----:B------:R-:W-:Y:S01]  /*2290*/  LOP3.LUT R3, R10, 0x3e0, RZ, 0xc0, !PT ;  /* 0x000003e00a037812 */ /* 0x000fe200078ec0ff */
[----:B------:R-:W-:Y:S01]  /*22a0*/  BSSY.RECONVERGENT B1, `(.L_x_162) ;  /* 0x0000024000017945 */ /* 0x000fe20003800200 */
[----:B------:R-:W-:Y:S02]  /*22b0*/  IMAD.MOV.U32 R18, RZ, RZ, R21 ;  /* 0x000000ffff127224 */ /* 0x000fe400078e0015 */
[----:B------:R-:W-:Y:S01]  /*22c0*/  LOP3.LUT R6, RZ, R3, RZ, 0x33, !PT ;  /* 0x00000003ff067212 */ /* 0x000fe200078e33ff */
[----:B------:R-:W-:Y:S02]  /*22d0*/  VIADD R4, R3, 0x20 ;  /* 0x0000002003047836 */ /* 0x000fe40000000000 */
[----:B------:R-:W-:Y:S02]  /*22e0*/  IMAD.MOV.U32 R22, RZ, RZ, R20 ;  /* 0x000000ffff167224 */ /* 0x000fe400078e0014 */
[----:B------:R-:W-:Y:S01]  /*22f0*/  IMAD.IADD R3, R9, 0x1, R6 ;  /* 0x0000000109037824 */ /* 0x000fe200078e0206 */
[----:B------:R-:W-:Y:S01]  /*2300*/  ISETP.GT.AND P0, PT, R4, R9, PT ;  /* 0x000000090400720c */ /* 0x000fe20003f04270 */
[----:B-----5:R-:W-:-:S02]  /*2310*/  IMAD.MOV.U32 R4, RZ, RZ, R14 ;  /* 0x000000ffff047224 */ /* 0x020fc400078e000e */
[----:B------:R-:W-:Y:S01]  /*2320*/  IMAD.MOV.U32 R5, RZ, RZ, R15 ;  /* 0x000000ffff057224 */ /* 0x000fe200078e000f */
[----:B------:R-:W-:-:S05]  /*2330*/  SEL R3, R3, 0x1f, P0 ;  /* 0x0000001f03037807 */ /* 0x000fca0000000000 */
[----:B------:R1:W2:Y:S04]  /*2340*/  SHFL.DOWN PT, R6, R14, 0x1, R3 ;  /* 0x082000000e067989 */ /* 0x0002a800000e0003 */
[----:B------:R1:W3:Y:S04]  /*2350*/  SHFL.DOWN PT, R7, R15, 0x1, R3 ;  /* 0x082000000f077989 */ /* 0x0002e800000e0003 */
[----:B------:R1:W4:Y:S01]  /*2360*/  SHFL.DOWN PT, R8, R21, 0x1, R3 ;  /* 0x0820000015087989 */ /* 0x00032200000e0003 */
[----:B0-----:R-:W-:-:S03]  /*2370*/  ISETP.GE.AND P0, PT, R2, R3, PT ;  /* 0x000000030200720c */ /* 0x001fc60003f06270 */
[----:B------:R1:W0:Y:S10]  /*2380*/  SHFL.DOWN PT, R11, R20, 0x1, R3 ;  /* 0x08200000140b7989 */ /* 0x00023400000e0003 */
[----:B-12---:R-:W-:Y:S05]  /*2390*/  @P0 BRA `(.L_x_163) ;  /* 0x0000000000500947 */ /* 0x006fea0003800000 */
[----:B---3--:R-:W-:Y:S01]  /*23a0*/  DSETP.GEU.AND P0, PT, |R14|, |R6|, PT ;  /* 0x400000060e00722a */ /* 0x008fe20003f0e200 */
        /* <DEDUP_REMOVED lines=19> */
.L_x_163:
[----:B------:R-:W-:Y:S05]  /*24e0*/  BSYNC.RECONVERGENT B1 ;  /* 0x0000000000017941 */ /* 0x000fea0003800200 */
.L_x_162:
[----:B------:R-:W-:Y:S01]  /*24f0*/  IADD3 R6, PT, PT, R2, 0x2, RZ ;  /* 0x0000000202067810 */ /* 0x000fe20007ffe0ff */
[----:B------:R1:W2:Y:S01]  /*2500*/  SHFL.DOWN PT, R12, R4, 0x2, R3 ;  /* 0x08400000040c7989 */ /* 0x0002a200000e0003 */
[----:B------:R-:W-:Y:S01]  /*2510*/  BSSY.RECONVERGENT B1, `(.L_x_164) ;  /* 0x000001e000017945 */ /* 0x000fe20003800200 */
[----:B----4-:R-:W-:Y:S01]  /*2520*/  IMAD.MOV.U32 R8, RZ, RZ, R18 ;  /* 0x000000ffff087224 */ /* 0x010fe200078e0012 */
[----:B------:R-:W-:Y:S01]  /*2530*/  ISETP.GT.AND P0, PT, R6, R3, PT ;  /* 0x000000030600720c */ /* 0x000fe20003f04270 */
[----:B------:R1:W4:Y:S01]  /*2540*/  SHFL.DOWN PT, R13, R5, 0x2, R3 ;  /* 0x08400000050d7989 */ /* 0x00032200000e0003 */
[----:B------:R-:W-:Y:S02]  /*2550*/  IMAD.MOV.U32 R16, RZ, RZ, R22 ;  /* 0x000000ffff107224 */ /* 0x000fe400078e0016 */
[----:B------:R-:W-:Y:S01]  /*2560*/  IMAD.MOV.U32 R6, RZ, RZ, R4 ;  /* 0x000000ffff067224 */ /* 0x000fe200078e0004 */
[----:B0-----:R1:W0:Y:S01]  /*2570*/  SHFL.DOWN PT, R11, R18, 0x2, R3 ;  /* 0x08400000120b7989 */ /* 0x00122200000e0003 */
[----:B---3--:R-:W-:-:S03]  /*2580*/  IMAD.MOV.U32 R7, RZ, RZ, R5 ;  /* 0x000000ffff077224 */ /* 0x008fc600078e0005 */
[----:B------:R1:W3:Y:S04]  /*2590*/  SHFL.DOWN PT, R15, R22, 0x2, R3 ;  /* 0x08400000160f7989 */ /* 0x0002e800000e0003 */
[----:B------:R-:W-:Y:S05]  /*25a0*/  @P0 BRA `(.L_x_165) ;  /* 0x0000000000500947 */ /* 0x000fea0003800000 */
[----:B--2-4-:R-:W-:Y:S01]  /*25b0*/  DSETP.GEU.AND P0, PT, |R4|, |R12|, PT ;  /* 0x4000000c0400722a */ /* 0x014fe20003f0e200 */
        /* <DEDUP_REMOVED lines=19> */
.L_x_165:
[----:B------:R-:W-:Y:S05]  /*26f0*/  BSYNC.RECONVERGENT B1 ;  /* 0x0000000000017941 */ /* 0x000fea0003800200 */
.L_x_164:
[----:B-1----:R-:W-:Y:S01]  /*2700*/  VIADD R4, R2, 0x4 ;  /* 0x0000000402047836 */ /* 0x002fe20000000000 */
[----:B--2---:R1:W2:Y:S01]  /*2710*/  SHFL.DOWN PT, R12, R6, 0x4, R3 ;  /* 0x08800000060c7989 */ /* 0x0042a200000e0003 */
[----:B------:R-:W-:Y:S01]  /*2720*/  BSSY.RECONVERGENT B1, `(.L_x_166) ;  /* 0x000001e000017945 */ /* 0x000fe20003800200 */
[----:B------:R-:W-:Y:S02]  /*2730*/  IMAD.MOV.U32 R14, RZ, RZ, R8 ;  /* 0x000000ffff0e7224 */ /* 0x000fe400078e0008 */
[----:B------:R-:W-:Y:S01]  /*2740*/  ISETP.GT.AND P0, PT, R4, R3, PT ;  /* 0x000000030400720c */ /* 0x000fe20003f04270 */
[----:B----4-:R1:W4:Y:S01]  /*2750*/  SHFL.DOWN PT, R13, R7, 0x4, R3 ;  /* 0x08800000070d7989 */ /* 0x01032200000e0003 */
[----:B------:R-:W-:Y:S02]  /*2760*/  IMAD.MOV.U32 R18, RZ, RZ, R16 ;  /* 0x000000ffff127224 */ /* 0x000fe400078e0010 */
[----:B------:R-:W-:Y:S01]  /*2770*/  IMAD.MOV.U32 R4, RZ, RZ, R6 ;  /* 0x000000ffff047224 */ /* 0x000fe200078e0006 */
[----:B0-----:R1:W0:Y:S01]  /*2780*/  SHFL.DOWN PT, R11, R8, 0x4, R3 ;  /* 0x08800000080b7989 */ /* 0x00122200000e0003 */
[----:B------:R-:W-:-:S03]  /*2790*/  IMAD.MOV.U32 R5, RZ, RZ, R7 ;  /* 0x000000ffff057224 */ /* 0x000fc600078e0007 */
[----:B---3--:R1:W3:Y:S04]  /*27a0*/  SHFL.DOWN PT, R15, R16, 0x4, R3 ;  /* 0x08800000100f7989 */ /* 0x0082e800000e0003 */
        /* <DEDUP_REMOVED lines=21> */
.L_x_167:
[----:B------:R-:W-:Y:S05]  /*2900*/  BSYNC.RECONVERGENT B1 ;  /* 0x0000000000017941 */ /* 0x000fea0003800200 */
.L_x_166:
[----:B-1----:R-:W-:Y:S01]  /*2910*/  VIADD R8, R2, 0x8 ;  /* 0x0000000802087836 */ /* 0x002fe20000000000 */
[----:B------:R1:W1:Y:S01]  /*2920*/  SHFL.DOWN PT, R6, R4, 0x8, R3 ;  /* 0x0900000004067989 */ /* 0x00026200000e0003 */
[----:B------:R-:W-:Y:S01]  /*2930*/  BSSY.RECONVERGENT B1, `(.L_x_168) ;  /* 0x000001e000017945 */ /* 0x000fe20003800200 */
[----:B------:R-:W-:Y:S02]  /*2940*/  IMAD.MOV.U32 R16, RZ, RZ, R18 ;  /* 0x000000ffff107224 */ /* 0x000fe400078e0012 */
[----:B------:R-:W-:Y:S01]  /*2950*/  ISETP.GT.AND P0, PT, R8, R3, PT ;  /* 0x000000030800720c */ /* 0x000fe20003f04270 */
[----:B------:R1:W1:Y:S01]  /*2960*/  SHFL.DOWN PT, R7, R5, 0x8, R3 ;  /* 0x0900000005077989 */ /* 0x00026200000e0003 */
[----:B------:R-:W-:Y:S02]  /*2970*/  IMAD.MOV.U32 R8, RZ, RZ, R14 ;  /* 0x000000ffff087224 */ /* 0x000fe400078e000e */
[----:B--2---:R-:W-:Y:S01]  /*2980*/  IMAD.MOV.U32 R12, RZ, RZ, R4 ;  /* 0x000000ffff0c7224 */ /* 0x004fe200078e0004 */
[----:B0-----:R0:W2:Y:S01]  /*2990*/  SHFL.DOWN PT, R11, R14, 0x8, R3 ;  /* 0x090000000e0b7989 */ /* 0x0010a200000e0003 */
[----:B----4-:R-:W-:-:S03]  /*29a0*/  IMAD.MOV.U32 R13, RZ, RZ, R5 ;  /* 0x000000ffff0d7224 */ /* 0x010fc600078e0005 */
[----:B---3--:R0:W3:Y:S04]  /*29b0*/  SHFL.DOWN PT, R15, R18, 0x8, R3 ;  /* 0x09000000120f7989 */ /* 0x0080e800000e0003 */
[----:B------:R-:W-:Y:S05]  /*29c0*/  @P0 BRA `(.L_x_169) ;  /* 0x0000000000500947 */ /* 0x000fea0003800000 */
[----:B-1----:R-:W-:Y:S01]  /*29d0*/  DSETP.GEU.AND P0, PT, |R4|, |R6|, PT ;  /* 0x400000060400722a */ /* 0x002fe20003f0e200 */
[----:B--2---:R-:W-:Y:S02]  /*29e0*/  IMAD.MOV.U32 R8, RZ, RZ, R11 ;  /* 0x000000ffff087224 */ /* 0x004fe400078e000b */
        /* <DEDUP_REMOVED lines=18> */
.L_x_169:
[----:B------:R-:W-:Y:S05]  /*2b10*/  BSYNC.RECONVERGENT B1 ;  /* 0x0000000000017941 */ /* 0x000fea0003800200 */
.L_x_168:
[----:B-1----:R-:W-:Y:S01]  /*2b20*/  VIADD R4, R2, 0x10 ;  /* 0x0000001002047836 */ /* 0x002fe20000000000 */
[----:B0-----:R0:W1:Y:S01]  /*2b30*/  SHFL.DOWN PT, R14, R12, 0x10, R3 ;  /* 0x0a0000000c0e7989 */ /* 0x00106200000e0003 */
[----:B------:R-:W-:Y:S01]  /*2b40*/  BSSY.RECONVERGENT B1, `(.L_x_170) ;  /* 0x000001e000017945 */ /* 0x000fe20003800200 */
[----:B------:R-:W-:Y:S02]  /*2b50*/  IMAD.MOV.U32 R5, RZ, RZ, R16 ;  /* 0x000000ffff057224 */ /* 0x000fe400078e0010 */
[----:B------:R-:W-:Y:S01]  /*2b60*/  ISETP.GT.AND P0, PT, R4, R3, PT ;  /* 0x000000030400720c */ /* 0x000fe20003f04270 */
[----:B---3--:R0:W3:Y:S01]  /*2b70*/  SHFL.DOWN PT, R15, R13, 0x10, R3 ;  /* 0x0a0000000d0f7989 */ /* 0x0080e200000e0003 */
[----:B------:R-:W-:Y:S02]  /*2b80*/  IMAD.MOV.U32 R4, RZ, RZ, R8 ;  /* 0x000000ffff047224 */ /* 0x000fe400078e0008 */
[----:B------:R-:W-:Y:S01]  /*2b90*/  IMAD.MOV.U32 R6, RZ, RZ, R12 ;  /* 0x000000ffff067224 */ /* 0x000fe200078e000c */
[----:B--2---:R0:W2:Y:S01]  /*2ba0*/  SHFL.DOWN PT, R11, R8, 0x10, R3 ;  /* 0x0a000000080b7989 */ /* 0x0040a200000e0003 */
[----:B------:R-:W-:-:S03]  /*2bb0*/  IMAD.MOV.U32 R7, RZ, RZ, R13 ;  /* 0x000000ffff077224 */ /* 0x000fc600078e000d */
[----:B------:R0:W4:Y:S04]  /*2bc0*/  SHFL.DOWN PT, R17, R16, 0x10, R3 ;  /* 0x0a00000010117989 */ /* 0x00012800000e0003 */
[----:B------:R-:W-:Y:S05]  /*2bd0*/  @P0 BRA `(.L_x_171) ;  /* 0x0000000000500947 */ /* 0x000fea0003800000 */
[----:B-1-3--:R-:W-:Y:S01]  /*2be0*/  DSETP.GEU.AND P0, PT, |R12|, |R14|, PT ;  /* 0x4000000e0c00722a */ /* 0x00afe20003f0e200 */
        /* <DEDUP_REMOVED lines=19> */
.L_x_171:
[----:B------:R-:W-:Y:S05]  /*2d20*/  BSYNC.RECONVERGENT B1 ;  /* 0x0000000000017941 */ /* 0x000fea0003800200 */
.L_x_170:
[----:B------:R-:W-:Y:S01]  /*2d30*/  ISETP.NE.AND P0, PT, R2, RZ, PT ;  /* 0x000000ff0200720c */ /* 0x000fe20003f05270 */
[----:B------:R-:W-:-:S12]  /*2d40*/  BSSY.RECONVERGENT B1, `(.L_x_172) ;  /* 0x000000a000017945 */ /* 0x000fd80003800200 */
[----:B------:R-:W-:Y:S05]  /*2d50*/  @P0 BRA `(.L_x_173) ;  /* 0x0000000000200947 */ /* 0x000fea0003800000 */
[----:B0-----:R-:W0:Y:S01]  /*2d60*/  S2R R8, SR_CgaCtaId ;  /* 0x0000000000087919 */ /* 0x001e220000008800 */
[----:B------:R-:W-:Y:S02]  /*2d70*/  MOV R3, 0x400 ;  /* 0x0000040000037802 */ /* 0x000fe40000000f00 */
[----:B------:R-:W-:-:S04]  /*2d80*/  SHF.R.U32.HI R2, RZ, 0x1, R10 ;  /* 0x00000001ff027819 */ /* 0x000fc8000001160a */
[----:B------:R-:W-:Y:S02]  /*2d90*/  LOP3.LUT R2, R2, 0x1f0, RZ, 0xc0, !PT ;  /* 0x000001f002027812 */ /* 0x000fe400078ec0ff */
[----:B0-----:R-:W-:-:S05]  /*2da0*/  LEA R3, R8, R3, 0x18 ;  /* 0x0000000308037211 */ /* 0x001fca00078ec0ff */
[----:B------:R-:W-:-:S05]  /*2db0*/  IMAD.IADD R3, R2, 0x1, R3 ;  /* 0x0000000102037824 */ /* 0x000fca00078e0203 */
[----:B------:R0:W-:Y:S04]  /*2dc0*/  STS.64 [R3+0x10], R4 ;  /* 0x0000100403007388 */ /* 0x0001e80000000a00 */
[----:B------:R0:W-:Y:S02]  /*2dd0*/  STS.64 [R3+0x8], R6 ;  /* 0x0000080603007388 */ /* 0x0001e40000000a00 */
.L_x_173:
[----:B------:R-:W-:Y:S05]  /*2de0*/  BSYNC.RECONVERGENT B1 ;  /* 0x0000000000017941 */ /* 0x000fea0003800200 */
.L_x_172:
[----:B------:R-:W-:Y:S01]  /*2df0*/  BAR.SYNC.DEFER_BLOCKING 0x0 ;  /* 0x0000000000007b1d */ /* 0x000fe20000010000 */
[----:B------:R-:W-:-:S13]  /*2e00*/  ISETP.NE.AND P1, PT, R10, RZ, PT ;  /* 0x000000ff0a00720c */ /* 0x000fda0003f25270 */
[----:B------:R-:W-:Y:S05]  /*2e10*/  @P1 BRA `(.L_x_149) ;  /* 0x0000003800a81947 */ /* 0x000fea0003800000 */
[----:B------:R-:W-:Y:S01]  /*2e20*/  ISETP.GE.AND P0, PT, R9, 0x21, PT ;  /* 0x000000210900780c */ /* 0x000fe20003f06270 */
[----:B0-----:R-:W-:Y:S02]  /*2e30*/  IMAD.MOV.U32 R13, RZ, RZ, R4 ;  /* 0x000000ffff0d7224 */ /* 0x001fe400078e0004 */
[----:B------:R-:W-:Y:S02]  /*2e40*/  IMAD.MOV.U32 R8, RZ, RZ, R5 ;  /* 0x000000ffff087224 */ /* 0x000fe400078e0005 */
[----:B------:R-:W-:Y:S02]  /*2e50*/  IMAD.MOV.U32 R2, RZ, RZ, R6 ;  /* 0x000000ffff027224 */ /* 0x000fe400078e0006 */
[----:B------:R-:W-:-:S06]  /*2e60*/  IMAD.MOV.U32 R3, RZ, RZ, R7 ;  /* 0x000000ffff037224 */ /* 0x000fcc00078e0007 */
[----:B------:R-:W-:Y:S05]  /*2e70*/  @!P0 BRA `(.L_x_174) ;  /* 0x00000000006c8947 */ /* 0x000fea0003800000 */
[----:B------:R-:W0:Y:S01]  /*2e80*/  S2UR UR5, SR_CgaCtaId ;  /* 0x00000000000579c3 */ /* 0x000e220000008800 */
[----:B------:R-:W-:Y:S01]  /*2e90*/  UMOV UR4, 0x400 ;  /* 0x0000040000047882 */ /* 0x000fe20000000000 */
[----:B------:R-:W-:Y:S01]  /*2ea0*/  BSSY.RECONVERGENT B1, `(.L_x_174) ;  /* 0x0000018000017945 */ /* 0x000fe20003800200 */
[----:B0-----:R-:W-:-:S09]  /*2eb0*/  ULEA UR4, UR5, UR4, 0x18 ;  /* 0x0000000405047291 */ /* 0x001fd2000f8ec0ff */
[----:B--2---:R-:W0:Y:S04]  /*2ec0*/  LDS.64 R10, [UR4+0x18] ;  /* 0x00001804ff0a7984 */ /* 0x004e280008000a00 */
[----:B-1-3--:R-:W1:Y:S01]  /*2ed0*/  LDS.64 R14, [UR4+0x20] ;  /* 0x00002004ff0e7984 */ /* 0x00ae620008000a00 */
[----:B0-----:R-:W-:Y:S01]  /*2ee0*/  DSETP.GEU.AND P0, PT, |R6|, |R10|, PT ;  /* 0x4000000a0600722a */ /* 0x001fe20003f0e200 */
[----:B------:R-:W-:Y:S02]  /*2ef0*/  IMAD.MOV.U32 R2, RZ, RZ, R10 ;  /* 0x000000ffff027224 */ /* 0x000fe400078e000a */
[----:B------:R-:W-:Y:S02]  /*2f00*/  IMAD.MOV.U32 R3, RZ, RZ, R11 ;  /* 0x000000ffff037224 */ /* 0x000fe400078e000b */
[----:B-1----:R-:W-:-:S02]  /*2f10*/  IMAD.MOV.U32 R13, RZ, RZ, R14 ;  /* 0x000000ffff0d7224 */ /* 0x002fc400078e000e */
[----:B------:R-:W-:-:S07]  /*2f20*/  IMAD.MOV.U32 R8, RZ, RZ, R15 ;  /* 0x000000ffff087224 */ /* 0x000fce00078e000f */
[----:B------:R-:W-:Y:S05]  /*2f30*/  @!P0 BRA `(.L_x_175) ;  /* 0x0000000000388947 */ /* 0x000fea0003800000 */
        /* <DEDUP_REMOVED lines=14> */
.L_x_175:
[----:B------:R-:W-:Y:S05]  /*3020*/  BSYNC.RECONVERGENT B1 ;  /* 0x0000000000017941 */ /* 0x000fea0003800200 */
.L_x_174:
[----:B------:R-:W-:Y:S01]  /*3030*/  ISETP.GE.AND P0, PT, R9, 0x41, PT ;  /* 0x000000410900780c */ /* 0x000fe20003f06270 */
[----:B--2---:R-:W-:Y:S02]  /*3040*/  IMAD.MOV.U32 R11, RZ, RZ, R13 ;  /* 0x000000ffff0b7224 */ /* 0x004fe400078e000d */
        /* <DEDUP_REMOVED lines=8> */
[----:B------:R-:W0:Y:S04]  /*30d0*/  LDS.64 R6, [UR4+0x28] ;  /* 0x00002804ff067984 */ /* 0x000e280008000a00 */
        /* <DEDUP_REMOVED lines=21> */
.L_x_177:
[----:B------:R-:W-:Y:S05]  /*3230*/  BSYNC.RECONVERGENT B1 ;  /* 0x0000000000017941 */ /* 0x000fea0003800200 */
.L_x_176:
[----:B------:R-:W-:Y:S01]  /*3240*/  ISETP.GE.AND P0, PT, R9, 0x61, PT ;  /* 0x000000610900780c */ /* 0x000fe20003f06270 */
[----:B------:R-:W-:Y:S02]  /*3250*/  IMAD.MOV.U32 R13, RZ, RZ, R11 ;  /* 0x000000ffff0d7224 */ /* 0x000fe400078e000b */
        /* <DEDUP_REMOVED lines=30> */
.L_x_179:
[----:B------:R-:W-:Y:S05]  /*3440*/  BSYNC.RECONVERGENT B1 ;  /* 0x0000000000017941 */ /* 0x000fea0003800200 */
.L_x_178:
        /* <DEDUP_REMOVED lines=32> */
.L_x_181:
[----:B------:R-:W-:Y:S05]  /*3650*/  BSYNC.RECONVERGENT B1 ;  /* 0x0000000000017941 */ /* 0x000fea0003800200 */
.L_x_180:
        /* <DEDUP_REMOVED lines=32> */
.L_x_183:
[----:B------:R-:W-:Y:S05]  /*3860*/  BSYNC.RECONVERGENT B1 ;  /* 0x0000000000017941 */ /* 0x000fea0003800200 */
.L_x_182:
        /* <DEDUP_REMOVED lines=32> */
.L_x_185:
[----:B------:R-:W-:Y:S05]  /*3a70*/  BSYNC.RECONVERGENT B1 ;  /* 0x0000000000017941 */ /* 0x000fea0003800200 */
.L_x_184:
[----:B------:R-:W-:Y:S01]  /*3a80*/  ISETP.GE.AND P0, PT, R9, 0xe1, PT ;  /* 0x000000e10900780c */ /* 0x000fe20003f06270 */
[----:B------:R-:W-:Y:S01]  /*3a90*/  IMAD.MOV.U32 R5, RZ, RZ, R10 ;  /* 0x000000ffff057224 */ /* 0x000fe200078e000a */
[----:B------:R-:W-:Y:S01]  /*3aa0*/  MOV R4, R11 ;  /* 0x0000000b00047202 */ /* 0x000fe20000000f00 */
[----:B------:R-:W-:Y:S02]  /*3ab0*/  IMAD.MOV.U32 R6, RZ, RZ, R2 ;  /* 0x000000ffff067224 */ /* 0x000fe400078e0002 */
[----:B------:R-:W-:-:S08]  /*3ac0*/  IMAD.MOV.U32 R7, RZ, RZ, R3 ;  /* 0x000000ffff077224 */ /* 0x000fd000078e0003 */
[----:B------:R-:W-:Y:S05]  /*3ad0*/  @!P0 BRA `(.L_x_149) ;  /* 0x0000002c00788947 */ /* 0x000fea0003800000 */
[----:B------:R-:W0:Y:S01]  /*3ae0*/  S2UR UR5, SR_CgaCtaId ;  /* 0x00000000000579c3 */ /* 0x000e220000008800 */
[----:B------:R-:W-:Y:S02]  /*3af0*/  UMOV UR4, 0x400 ;  /* 0x0000040000047882 */ /* 0x000fe40000000000 */
[----:B0-----:R-:W-:-:S09]  /*3b00*/  ULEA UR4, UR5, UR4, 0x18 ;  /* 0x0000000405047291 */ /* 0x001fd2000f8ec0ff */
[----:B------:R-:W0:Y:S04]  /*3b10*/  LDS.64 R8, [UR4+0x78] ;  /* 0x00007804ff087984 */ /* 0x000e280008000a00 */
[----:B------:R-:W2:Y:S01]  /*3b20*/  LDS.64 R12, [UR4+0x80] ;  /* 0x00008004ff0c7984 */ /* 0x000ea20008000a00 */
[----:B0-----:R-:W-:Y:S01]  /*3b30*/  DSETP.GEU.AND P0, PT, |R2|, |R8|, PT ;  /* 0x400000080200722a */ /* 0x001fe20003f0e200 */
        /* <DEDUP_REMOVED lines=20> */
.L_x_117:
[----:B------:R-:W0:Y:S01]  /*3c80*/  S2R R3, SR_TID.X ;  /* 0x0000000000037919 */ /* 0x000e220000002100 */
[----:B------:R-:W1:Y:S02]  /*3c90*/  LDCU.128 UR12, c[0x0][0x380] ;  /* 0x00007000ff0c77ac */ /* 0x000e640008000c00 */
[----:B-1----:R-:W-:Y:S02]  /*3ca0*/  IMAD.U32 R2, RZ, RZ, UR12 ;  /* 0x0000000cff027e24 */ /* 0x002fe4000f8e00ff */
[----:B------:R-:W-:Y:S01]  /*3cb0*/  IMAD.U32 R4, RZ, RZ, UR13 ;  /* 0x0000000dff047e24 */ /* 0x000fe2000f8e00ff */
[----:B0-----:R-:W-:-:S05]  /*3cc0*/  IADD3 R5, P0, PT, R8, R3, RZ ;  /* 0x0000000308057210 */ /* 0x001fca0007f1e0ff */
[----:B------:R-:W-:Y:S01]  /*3cd0*/  IMAD.X R6, RZ, RZ, RZ, P0 ;  /* 0x000000ffff067224 */ /* 0x000fe200000e06ff */
[----:B------:R-:W-:-:S04]  /*3ce0*/  LEA R20, P0, R5, R2, 0x3 ;  /* 0x0000000205147211 */ /* 0x000fc800078018ff */
[----:B------:R-:W-:-:S05]  /*3cf0*/  LEA.HI.X R21, R5, R4, R6, 0x3, P0 ;  /* 0x0000000405157211 */ /* 0x000fca00000f1c06 */
[----:B------:R-:W2:Y:S04]  /*3d00*/  LDG.E.64 R6, desc[UR10][R20.64] ;  /* 0x0000000a14067981 */ /* 0x000ea8000c1e1b00 */
[----:B------:R-:W2:Y:S04]  /*3d10*/  LDG.E.64 R14, desc[UR10][R20.64+0x800] ;  /* 0x0008000a140e7981 */ /* 0x000ea8000c1e1b00 */
[----:B------:R-:W3:Y:S04]  /*3d20*/  LDG.E.64 R18, desc[UR10][R20.64+0x1000] ;  /* 0x0010000a14127981 */ /* 0x000ee8000c1e1b00 */
[----:B------:R-:W4:Y:S04]  /*3d30*/  LDG.E.64 R12, desc[UR10][R20.64+0x1800] ;  /* 0x0018000a140c7981 */ /* 0x000f28000c1e1b00 */
[----:B------:R-:W5:Y:S01]  /*3d40*/  LDG.E.64 R10, desc[UR10][R20.64+0x2000] ;  /* 0x0020000a140a7981 */ /* 0x000f62000c1e1b00 */
[----:B------:R-:W-:Y:S01]  /*3d50*/  IMAD.U32 R5, RZ, RZ, UR14 ;  /* 0x0000000eff057e24 */ /* 0x000fe2000f8e00ff */
[----:B------:R-:W-:Y:S01]  /*3d60*/  LOP3.LUT R9, R3, 0x400, RZ, 0xfc, !PT ;  /* 0x0000040003097812 */ /* 0x000fe200078efcff */
[----:B------:R-:W-:Y:S01]  /*3d70*/  BSSY.RECONVERGENT B1, `(.L_x_186) ;  /* 0x0000020000017945 */ /* 0x000fe20003800200 */
[----:B------:R-:W-:-:S04]  /*3d80*/  ISETP.LE.U32.AND P0, PT, R25, UR6, PT ;  /* 0x0000000619007c0c */ /* 0x000fc8000bf03070 */
[----:B------:R-:W-:Y:S01]  /*3d90*/  ISETP.GE.U32.AND.EX P0, PT, RZ, R16, PT, P0 ;  /* 0x00000010ff00720c */ /* 0x000fe20003f06100 */
[----:B--2---:R-:W-:-:S06]  /*3da0*/  DSETP.GEU.AND P2, PT, |R6|, |R14|, PT ;  /* 0x4000000e0600722a */ /* 0x004fcc0003f4e200 */
[----:B------:R-:W-:Y:S02]  /*3db0*/  FSEL R6, R6, R14, P2 ;  /* 0x0000000e06067208 */ /* 0x000fe40001000000 */
[----:B------:R-:W-:-:S06]  /*3dc0*/  FSEL R7, R7, R15, P2 ;  /* 0x0000000f07077208 */ /* 0x000fcc0001000000 */
[----:B---3--:R-:W-:-:S06]  /*3dd0*/  DSETP.GEU.AND P3, PT, |R6|, |R18|, PT ;  /* 0x400000120600722a */ /* 0x008fcc0003f6e200 */
[----:B------:R-:W-:Y:S01]  /*3de0*/  FSEL R14, R6, R18, P3 ;  /* 0x00000012060e7208 */ /* 0x000fe20001800000 */
[----:B------:R-:W-:Y:S01]  /*3df0*/  IMAD.U32 R6, RZ, RZ, UR15 ;  /* 0x0000000fff067e24 */ /* 0x000fe2000f8e00ff */
[----:B------:R-:W-:Y:S01]  /*3e00*/  FSEL R15, R7, R19, P3 ;  /* 0x00000013070f7208 */ /* 0x000fe20001800000 */
[----:B------:R-:W-:-:S05]  /*3e10*/  VIADD R18, R3, 0x100 ;  /* 0x0000010003127836 */ /* 0x000fca0000000000 */
[----:B----4-:R-:W-:-:S06]  /*3e20*/  DSETP.GEU.AND P1, PT, |R14|, |R12|, PT ;  /* 0x4000000c0e00722a */ /* 0x010fcc0003f2e200 */
[----:B------:R-:W-:Y:S01]  /*3e30*/  FSEL R12, R14, R12, P1 ;  /* 0x0000000c0e0c7208 */ /* 0x000fe20000800000 */
[----:B------:R-:W-:Y:S01]  /*3e40*/  VIADD R14, R3, 0x200 ;  /* 0x00000200030e7836 */ /* 0x000fe20000000000 */
[----:B------:R-:W-:Y:S02]  /*3e50*/  FSEL R13, R15, R13, P1 ;  /* 0x0000000d0f0d7208 */ /* 0x000fe40000800000 */
[----:B------:R-:W-:Y:S02]  /*3e60*/  IADD3 R15, P5, PT, R8, R5, RZ ;  /* 0x00000005080f7210 */ /* 0x000fe40007fbe0ff */
[----:B------:R-:W-:Y:S02]  /*3e70*/  @P3 SEL R14, R3, R18, P2 ;  /* 0x00000012030e3207 */ /* 0x000fe40001000000 */
[----:B-----5:R-:W-:Y:S01]  /*3e80*/  DSETP.GEU.AND P4, PT, |R12|, |R10|, PT ;  /* 0x4000000a0c00722a */ /* 0x020fe20003f8e200 */
[----:B------:R-:W-:Y:S01]  /*3e90*/  IMAD.X R17, RZ, RZ, R6, P5 ;  /* 0x000000ffff117224 */ /* 0x000fe200028e0606 */
[----:B------:R-:W-:Y:S01]  /*3ea0*/  IADD3 R7, P5, PT, R9, R15, RZ ;  /* 0x0000000f09077210 */ /* 0x000fe20007fbe0ff */
[----:B------:R-:W-:-:S04]  /*3eb0*/  @!P1 VIADD R14, R3, 0x300 ;  /* 0x00000300030e9836 */ /* 0x000fc80000000000 */
[----:B------:R-:W-:-:S07]  /*3ec0*/  IMAD.X R8, RZ, RZ, R17, P5 ;  /* 0x000000ffff087224 */ /* 0x000fce00028e0611 */
[----:B------:R-:W-:Y:S05]  /*3ed0*/  @!P4 BRA `(.L_x_187) ;  /* 0x000000000024c947 */ /* 0x000fea0003800000 */
[C---:B------:R-:W-:Y:S02]  /*3ee0*/  ISETP.GE.U32.AND P1, PT, R14.reuse, R9, PT ;  /* 0x000000090e00720c */ /* 0x040fe40003f26070 */
[----:B------:R-:W-:Y:S02]  /*3ef0*/  IADD3 R14, P2, PT, R14, R15, RZ ;  /* 0x0000000f0e0e7210 */ /* 0x000fe40007f5e0ff */
[----:B------:R-:W-:-:S03]  /*3f00*/  ISETP.GE.U32.AND.EX P1, PT, RZ, RZ, PT, P1 ;  /* 0x000000ffff00720c */ /* 0x000fc60003f26110 */
[----:B------:R-:W-:-:S10]  /*3f10*/  IMAD.X R9, RZ, RZ, R17, P2 ;  /* 0x000000ffff097224 */ /* 0x000fd400010e0611 */
[----:B------:R-:W-:-:S06]  /*3f20*/  DSETP.LT.OR P1, PT, |R10|, |R12|, !P1 ;  /* 0x4000000c0a00722a */ /* 0x000fcc0004f21600 */
[----:B------:R-:W-:Y:S02]  /*3f30*/  FSEL R10, R12, R10, P1 ;  /* 0x0000000a0c0a7208 */ /* 0x000fe40000800000 */
[----:B------:R-:W-:Y:S02]  /*3f40*/  FSEL R11, R13, R11, P1 ;  /* 0x0000000b0d0b7208 */ /* 0x000fe40000800000 */
[----:B------:R-:W-:Y:S02]  /*3f50*/  SEL R7, R14, R7, P1 ;  /* 0x000000070e077207 */ /* 0x000fe40000800000 */
[----:B------:R-:W-:-:S07]  /*3f60*/  SEL R8, R9, R8, P1 ;  /* 0x0000000809087207 */ /* 0x000fce0000800000 */
.L_x_187:
[----:B------:R-:W-:Y:S05]  /*3f70*/  BSYNC.RECONVERGENT B1 ;  /* 0x0000000000017941 */ /* 0x000fea0003800200 */
.L_x_186:
[----:B------:R-:W-:Y:S05]  /*3f80*/  @P0 BRA `(.L_x_188) ;  /* 0x0000001400000947 */ /* 0x000fea0003800000 */
[----:B------:R-:W0:Y:S01]  /*3f90*/  LDCU.64 UR8, c[0x0][0x3e8] ;  /* 0x00007d00ff0877ac */ /* 0x000e220008000a00 */
[----:B------:R-:W-:Y:S01]  /*3fa0*/  ISETP.NE.AND P0, PT, R3, RZ, PT ;  /* 0x000000ff0300720c */ /* 0x000fe20003f05270 */
[----:B------:R-:W-:Y:S01]  /*3fb0*/  BSSY.RECONVERGENT B1, `(.L_x_189) ;  /* 0x0000012000017945 */ /* 0x000fe20003800200 */
[----:B------:R-:W-:Y:S01]  /*3fc0*/  UMOV UR4, 0x8 ;  /* 0x0000000800047882 */ /* 0x000fe20000000000 */
[----:B------:R-:W-:Y:S02]  /*3fd0*/  UMOV UR5, 0x0 ;  /* 0x0000000000057882 */ /* 0x000fe40000000000 */
[----:B0-----:R-:W-:-:S04]  /*3fe0*/  UIMAD.WIDE.U32 UR4, UR8, 0x1, UR4 ;  /* 0x00000001080478a5 */ /* 0x001fc8000f8e0004 */
[----:B------:R-:W-:Y:S02]  /*3ff0*/  UIADD3 UR7, UPT, UPT, UR5, UR9, URZ ;  /* 0x0000000905077290 */ /* 0x000fe4000fffe0ff */
[----:B------:R-:W-:Y:S02]  /*4000*/  IMAD.U32 R13, RZ, RZ, UR5 ;  /* 0x00000005ff0d7e24 */ /* 0x000fe4000f8e00ff */
[----:B------:R-:W-:Y:S02]  /*4010*/  IMAD.U32 R12, RZ, RZ, UR4 ;  /* 0x00000004ff0c7e24 */ /* 0x000fe4000f8e00ff */
[----:B------:R-:W-:Y:S01]  /*4020*/  IMAD.U32 R13, RZ, RZ, UR7 ;  /* 0x00000007ff0d7e24 */ /* 0x000fe2000f8e00ff */
[----:B------:R-:W-:Y:S06]  /*4030*/  @P0 BRA `(.L_x_190) ;  /* 0x0000000000240947 */ /* 0x000fec0003800000 */
[----:B------:R-:W-:Y:S02]  /*4040*/  IMAD.MOV.U32 R18, RZ, RZ, 0x500 ;  /* 0x00000500ff127424 */ /* 0x000fe400078e00ff */
[----:B------:R-:W-:-:S05]  /*4050*/  IMAD.MOV.U32 R19, RZ, RZ, 0x0 ;  /* 0x00000000ff137424 */ /* 0x000fca00078e00ff */
[----:B------:R-:W2:Y:S01]  /*4060*/  ATOMG.E.ADD.64.STRONG.GPU PT, R14, desc[UR10][R12.64], R18 ;  /* 0x800000120c0e79a8 */ /* 0x000ea200081ef50a */
[----:B------:R-:W0:Y:S01]  /*4070*/  S2UR UR5, SR_CgaCtaId ;  /* 0x00000000000579c3 */ /* 0x000e220000008800 */
[----:B------:R-:W-:Y:S02]  /*4080*/  UMOV UR4, 0x400 ;  /* 0x0000040000047882 */ /* 0x000fe40000000000 */
[----:B0-----:R-:W-:Y:S01]  /*4090*/  ULEA UR4, UR5, UR4, 0x18 ;  /* 0x0000000405047291 */ /* 0x001fe2000f8ec0ff */
[----:B--2---:R-:W-:-:S05]  /*40a0*/  IADD3 R14, P0, PT, R14, UR6, RZ ;  /* 0x000000060e0e7c10 */ /* 0x004fca000ff1e0ff */
[----:B------:R-:W-:-:S05]  /*40b0*/  IMAD.X R15, RZ, RZ, R15, P0 ;  /* 0x000000ffff0f7224 */ /* 0x000fca00000e060f */
[----:B------:R0:W-:Y:S03]  /*40c0*/  STS.64 [UR4+0x98], R14 ;  /* 0x0000980eff007988 */ /* 0x0001e60008000a04 */
.L_x_190:
[----:B------:R-:W-:Y:S05]  /*40d0*/  BSYNC.RECONVERGENT B1 ;  /* 0x0000000000017941 */ /* 0x000fea0003800200 */
.L_x_189:
[----:B------:R-:W1:Y:S08]  /*40e0*/  S2UR UR5, SR_CgaCtaId ;  /* 0x00000000000579c3 */ /* 0x000e700000008800 */
[----:B------:R-:W-:Y:S06]  /*40f0*/  BAR.SYNC.DEFER_BLOCKING 0x0 ;  /* 0x0000000000007b1d */ /* 0x000fec0000010000 */
[----:B------:R-:W-:-:S02]  /*4100*/  UMOV UR4, 0x400 ;  /* 0x0000040000047882 */ /* 0x000fc40000000000 */
[----:B-1----:R-:W-:-:S06]  /*4110*/  ULEA UR4, UR5, UR4, 0x18 ;  /* 0x0000000405047291 */ /* 0x002fcc000f8ec0ff */
[----:B------:R-:W-:-:S05]  /*4120*/  IMAD.U32 R9, RZ, RZ, UR4 ;  /* 0x00000004ff097e24 */ /* 0x000fca000f8e00ff */
[----:B------:R-:W0:Y:S02]  /*4130*/  LDS.64 R18, [R9+0x98] ;  /* 0x0000980009127984 */ /* 0x000e240000000a00 */
[----:B0-----:R-:W-:-:S04]  /*4140*/  IADD3 R14, P1, PT, R18, 0x500, RZ ;  /* 0x00000500120e7810 */ /* 0x001fc80007f3e0ff */
[----:B------:R-:W-:Y:S01]  /*4150*/  ISETP.GT.U32.AND P0, PT, R14, R25, PT ;  /* 0x000000190e00720c */ /* 0x000fe20003f04070 */
[----:B------:R-:W-:-:S05]  /*4160*/  IMAD.X R15, RZ, RZ, R19, P1 ;  /* 0x000000ffff0f7224 */ /* 0x000fca00008e0613 */
[----:B------:R-:W-:-:S13]  /*4170*/  ISETP.GT.AND.EX P0, PT, R15, R16, PT, P0 ;  /* 0x000000100f00720c */ /* 0x000fda0003f04300 */
[----:B------:R-:W-:Y:S05]  /*4180*/  @P0 BRA `(.L_x_191) ;  /* 0x0000000400b40947 */ /* 0x000fea0003800000 */
[----:B------:R-:W-:Y:S01]  /*4190*/  BSSY.RECONVERGENT B1, `(.L_x_191) ;  /* 0x000006c000017945 */ /* 0x000fe20003800200 */
[----:B------:R-:W-:Y:S01]  /*41a0*/  IMAD.MOV.U32 R20, RZ, RZ, R10 ;  /* 0x000000ffff147224 */ /* 0x000fe200078e000a */
[----:B------:R-:W0:Y:S01]  /*41b0*/  LDCU.64 UR8, c[0x0][0x398] ;  /* 0x00007300ff0877ac */ /* 0x000e220008000a00 */
[----:B------:R-:W-:Y:S02]  /*41c0*/  IMAD.MOV.U32 R21, RZ, RZ, R11 ;  /* 0x000000ffff157224 */ /* 0x000fe400078e000b */
[----:B------:R-:W-:Y:S01]  /*41d0*/  IMAD.MOV.U32 R15, RZ, RZ, R7 ;  /* 0x000000ffff0f7224 */ /* 0x000fe200078e0007 */
[----:B------:R-:W1:Y:S01]  /*41e0*/  LDCU.128 UR12, c[0x0][0x380] ;  /* 0x00007000ff0c77ac */ /* 0x000e620008000c00 */
[----:B------:R-:W-:-:S07]  /*41f0*/  IMAD.MOV.U32 R14, RZ, RZ, R8 ;  /* 0x000000ffff0e7224 */ /* 0x000fce00078e0008 */
.L_x_194:
[----:B------:R-:W-:Y:S01]  /*4200*/  IADD3 R7, P0, PT, R3, R18, RZ ;  /* 0x0000001203077210 */ /* 0x000fe20007f1e0ff */
[----:B-1----:R-:W-:Y:S02]  /*4210*/  IMAD.U32 R2, RZ, RZ, UR12 ;  /* 0x0000000cff027e24 */ /* 0x002fe4000f8e00ff */
[----:B------:R-:W-:Y:S02]  /*4220*/  IMAD.U32 R4, RZ, RZ, UR13 ;  /* 0x0000000dff047e24 */ /* 0x000fe4000f8e00ff */
[----:B------:R-:W-:Y:S01]  /*4230*/  IMAD.X R25, RZ, RZ, R19, P0 ;  /* 0x000000ffff197224 */ /* 0x000fe200000e0613 */
[----:B------:R-:W-:-:S04]  /*4240*/  LEA R10, P0, R7, R2, 0x3 ;  /* 0x00000002070a7211 */ /* 0x000fc800078018ff */
[----:B------:R-:W-:-:S05]  /*4250*/  LEA.HI.X R11, R7, R4, R25, 0x3, P0 ;  /* 0x00000004070b7211 */ /* 0x000fca00000f1c19 */
[----:B------:R-:W2:Y:S04]  /*4260*/  LDG.E.64 R16, desc[UR10][R10.64] ;  /* 0x0000000a0a107981 */ /* 0x000ea8000c1e1b00 */
[----:B------:R-:W3:Y:S01]  /*4270*/  LDG.E.64 R18, desc[UR10][R10.64+0x800] ;  /* 0x0008000a0a127981 */ /* 0x000ee2000c1e1b00 */
[----:B------:R-:W-:Y:S02]  /*4280*/  IMAD.U32 R5, RZ, RZ, UR14 ;  /* 0x0000000eff057e24 */ /* 0x000fe4000f8e00ff */
[----:B------:R-:W-:-:S03]  /*4290*/  IMAD.U32 R6, RZ, RZ, UR15 ;  /* 0x0000000fff067e24 */ /* 0x000fc6000f8e00ff */
[----:B------:R-:W-:-:S04]  /*42a0*/  IADD3 R24, P0, PT, R7, R5, RZ ;  /* 0x0000000507187210 */ /* 0x000fc80007f1e0ff */
[----:B------:R-:W-:Y:S01]  /*42b0*/  IADD3 R27, P3, PT, R24, 0x100, RZ ;  /* 0x00000100181b7810 */ /* 0x000fe20007f7e0ff */
[----:B------:R-:W-:-:S04]  /*42c0*/  IMAD.X R25, R25, 0x1, R6, P0 ;  /* 0x0000000119197824 */ /* 0x000fc800000e0606 */
[----:B------:R-:W-:Y:S01]  /*42d0*/  IMAD.X R26, RZ, RZ, R25, P3 ;  /* 0x000000ffff1a7224 */ /* 0x000fe200018e0619 */
[----:B--2---:R-:W-:-:S14]  /*42e0*/  DSETP.GEU.AND P2, PT, |R20|, |R16|, PT ;  /* 0x400000101400722a */ /* 0x004fdc0003f4e200 */
[----:B------:R-:W-:-:S04]  /*42f0*/  @P2 ISETP.GE.U32.AND P0, PT, R15, R24, PT ;  /* 0x000000180f00220c */ /* 0x000fc80003f06070 */
[----:B------:R-:W-:-:S13]  /*4300*/  @P2 ISETP.GE.AND.EX P0, PT, R14, R25, PT, P0 ;  /* 0x000000190e00220c */ /* 0x000fda0003f06300 */
[----:B------:R-:W-:-:S06]  /*4310*/  @P2 DSETP.LT.OR P0, PT, |R16|, |R20|, !P0 ;  /* 0x400000141000222a */ /* 0x000fcc0004701600 */
[----:B------:R-:W-:Y:S02]  /*4320*/  @P2 FSEL R7, R20, R16, P0 ;  /* 0x0000001014072208 */ /* 0x000fe40000000000 */
[----:B------:R-:W-:Y:S02]  /*4330*/  @P2 FSEL R20, R21, R17, P0 ;  /* 0x0000001115142208 */ /* 0x000fe40000000000 */
[C---:B------:R-:W-:Y:S01]  /*4340*/  IADD3 R21, P5, PT, R24.reuse, 0x300, RZ ;  /* 0x0000030018157810 */ /* 0x040fe20007fbe0ff */
[----:B------:R-:W-:Y:S01]  /*4350*/  @P2 IMAD.MOV.U32 R16, RZ, RZ, R7 ;  /* 0x000000ffff102224 */ /* 0x000fe200078e0007 */
[C---:B------:R-:W-:Y:S01]  /*4360*/  IADD3 R7, P6, PT, R24.reuse, 0x400, RZ ;  /* 0x0000040018077810 */ /* 0x040fe20007fde0ff */
[----:B------:R-:W-:Y:S01]  /*4370*/  @P2 IMAD.MOV.U32 R17, RZ, RZ, R20 ;  /* 0x000000ffff112224 */ /* 0x000fe200078e0014 */
[----:B------:R-:W-:Y:S01]  /*4380*/  IADD3 R20, P4, PT, R24, 0x200, RZ ;  /* 0x0000020018147810 */ /* 0x000fe20007f9e0ff */
[--C-:B------:R-:W-:Y:S01]  /*4390*/  IMAD.X R23, RZ, RZ, R25.reuse, P5 ;  /* 0x000000ffff177224 */ /* 0x100fe200028e0619 */
[----:B------:R-:W-:Y:S01]  /*43a0*/  @P2 SEL R24, R15, R24, P0 ;  /* 0x000000180f182207 */ /* 0x000fe20000000000 */
[----:B------:R-:W-:-:S02]  /*43b0*/  IMAD.X R8, RZ, RZ, R25, P6 ;  /* 0x000000ffff087224 */ /* 0x000fc400030e0619 */
[----:B------:R-:W-:Y:S01]  /*43c0*/  IMAD.X R22, RZ, RZ, R25, P4 ;  /* 0x000000ffff167224 */ /* 0x000fe200020e0619 */
[----:B------:R-:W-:Y:S01]  /*43d0*/  @P2 SEL R25, R14, R25, P0 ;  /* 0x000000190e192207 */ /* 0x000fe20000000000 */
[----:B---3--:R-:W-:Y:S01]  /*43e0*/  DSETP.GEU.AND P1, PT, |R16|, |R18|, PT ;  /* 0x400000121000722a */ /* 0x008fe20003f2e200 */
[----:B------:R-:W2:-:S13]  /*43f0*/  LDG.E.64 R14, desc[UR10][R10.64+0x1000] ;  /* 0x0010000a0a0e7981 */ /* 0x000e9a000c1e1b00 */
[----:B------:R-:W-:-:S04]  /*4400*/  @P1 ISETP.GE.U32.AND P0, PT, R24, R27, PT ;  /* 0x0000001b1800120c */ /* 0x000fc80003f06070 */
[----:B------:R-:W-:-:S13]  /*4410*/  @P1 ISETP.GE.AND.EX P0, PT, R25, R26, PT, P0 ;  /* 0x0000001a1900120c */ /* 0x000fda0003f06300 */
[----:B------:R-:W-:-:S06]  /*4420*/  @P1 DSETP.LT.OR P0, PT, |R18|, |R16|, !P0 ;  /* 0x400000101200122a */ /* 0x000fcc0004701600 */
[----:B------:R-:W-:Y:S02]  /*4430*/  @P1 FSEL R28, R16, R18, P0 ;  /* 0x00000012101c1208 */ /* 0x000fe40000000000 */
[----:B------:R-:W-:Y:S02]  /*4440*/  @P1 FSEL R29, R17, R19, P0 ;  /* 0x00000013111d1208 */ /* 0x000fe40000000000 */
[----:B------:R-:W3:Y:S01]  /*4450*/  LDG.E.64 R16, desc[UR10][R10.64+0x1800] ;  /* 0x0018000a0a107981 */ /* 0x000ee2000c1e1b00 */
[----:B------:R-:W-:Y:S02]  /*4460*/  @P1 IMAD.MOV.U32 R18, RZ, RZ, R28 ;  /* 0x000000ffff121224 */ /* 0x000fe400078e001c */
[----:B------:R-:W-:Y:S01]  /*4470*/  @P1 IMAD.MOV.U32 R19, RZ, RZ, R29 ;  /* 0x000000ffff131224 */ /* 0x000fe200078e001d */
[----:B------:R-:W-:Y:S02]  /*4480*/  @P1 SEL R27, R24, R27, P0 ;  /* 0x0000001b181b1207 */ /* 0x000fe40000000000 */
[----:B------:R-:W-:Y:S01]  /*4490*/  @P1 SEL R26, R25, R26, P0 ;  /* 0x0000001a191a1207 */ /* 0x000fe20000000000 */
[----:B------:R-:W-:Y:S01]  /*44a0*/  BSSY.RECONVERGENT B2, `(.L_x_192) ;  /* 0x000001d000027945 */ /* 0x000fe20003800200 */
[----:B------:R-:W5:Y:S01]  /*44b0*/  LDG.E.64 R10, desc[UR10][R10.64+0x2000] ;  /* 0x0020000a0a0a7981 */ /* 0x000f62000c1e1b00 */
[----:B------:R-:W-:Y:S06]  /*44c0*/  BAR.SYNC.DEFER_BLOCKING 0x0 ;  /* 0x0000000000007b1d */ /* 0x000fec0000010000 */
[----:B--2---:R-:W-:-:S14]  /*44d0*/  DSETP.GEU.AND P2, PT, |R18|, |R14|, PT ;  /* 0x4000000e1200722a */ /* 0x004fdc0003f4e200 */
[----:B------:R-:W-:-:S04]  /*44e0*/  @P2 ISETP.GE.U32.AND P0, PT, R27, R20, PT ;  /* 0x000000141b00220c */ /* 0x000fc80003f06070 */
[----:B------:R-:W-:-:S13]  /*44f0*/  @P2 ISETP.GE.AND.EX P0, PT, R26, R22, PT, P0 ;  /* 0x000000161a00220c */ /* 0x000fda0003f06300 */
[----:B------:R-:W-:-:S06]  /*4500*/  @P2 DSETP.LT.OR P0, PT, |R14|, |R18|, !P0 ;  /* 0x400000120e00222a */ /* 0x000fcc0004701600 */
[----:B------:R-:W-:Y:S02]  /*4510*/  @P2 FSEL R18, R18, R14, P0 ;  /* 0x0000000e12122208 */ /* 0x000fe40000000000 */
[----:B------:R-:W-:-:S03]  /*4520*/  @P2 FSEL R19, R19, R15, P0 ;  /* 0x0000000f13132208 */ /* 0x000fc60000000000 */
[----:B------:R-:W-:Y:S02]  /*4530*/  @P2 IMAD.MOV.U32 R14, RZ, RZ, R18 ;  /* 0x000000ffff0e2224 */ /* 0x000fe400078e0012 */
[----:B------:R-:W-:-:S06]  /*4540*/  @P2 IMAD.MOV.U32 R15, RZ, RZ, R19 ;  /* 0x000000ffff0f2224 */ /* 0x000fcc00078e0013 */
[----:B---3--:R-:W-:Y:S01]  /*4550*/  DSETP.GEU.AND P1, PT, |R14|, |R16|, PT ;  /* 0x400000100e00722a */ /* 0x008fe20003f2e200 */
[----:B------:R-:W-:Y:S02]  /*4560*/  @P2 SEL R20, R27, R20, P0 ;  /* 0x000000141b142207 */ /* 0x000fe40000000000 */
[----:B------:R-:W-:Y:S02]  /*4570*/  @P2 SEL R22, R26, R22, P0 ;  /* 0x000000161a162207 */ /* 0x000fe40000000000 */
[----:B------:R-:W-:-:S09]  /*4580*/  ISETP.NE.AND P2, PT, R3, RZ, PT ;  /* 0x000000ff0300720c */ /* 0x000fd20003f45270 */
[----:B------:R-:W-:-:S04]  /*4590*/  @P1 ISETP.GE.U32.AND P0, PT, R20, R21, PT ;  /* 0x000000151400120c */ /* 0x000fc80003f06070 */
[----:B------:R-:W-:-:S13]  /*45a0*/  @P1 ISETP.GE.AND.EX P0, PT, R22, R23, PT, P0 ;  /* 0x000000171600120c */ /* 0x000fda0003f06300 */
[----:B------:R-:W-:Y:S01]  /*45b0*/  @P1 DSETP.LT.OR P0, PT, |R16|, |R14|, !P0 ;  /* 0x4000000e1000122a */ /* 0x000fe20004701600 */
[----:B------:R-:W-:-:S13]  /*45c0*/  @P2 BRA `(.L_x_193) ;  /* 0x0000000000282947 */ /* 0x000fda0003800000 */
[----:B------:R-:W-:Y:S02]  /*45d0*/  IMAD.MOV.U32 R24, RZ, RZ, 0x500 ;  /* 0x00000500ff187424 */ /* 0x000fe400078e00ff */
[----:B------:R-:W-:-:S06]  /*45e0*/  IMAD.MOV.U32 R25, RZ, RZ, 0x0 ;  /* 0x00000000ff197424 */ /* 0x000fcc00078e00ff */
[----:B------:R-:W2:Y:S01]  /*45f0*/  ATOMG.E.ADD.64.STRONG.GPU PT, R24, desc[UR10][R12.64], R24 ;  /* 0x800000180c1879a8 */ /* 0x000ea200081ef50a */
[----:B------:R-:W1:Y:S01]  /*4600*/  S2UR UR5, SR_CgaCtaId ;  /* 0x00000000000579c3 */ /* 0x000e620000008800 */
[----:B------:R-:W-:Y:S02]  /*4610*/  UMOV UR4, 0x400 ;  /* 0x0000040000047882 */ /* 0x000fe40000000000 */
[----:B-1----:R-:W-:-:S06]  /*4620*/  ULEA UR4, UR5, UR4, 0x18 ;  /* 0x0000000405047291 */ /* 0x002fcc000f8ec0ff */
[----:B------:R-:W-:Y:S01]  /*4630*/  IMAD.U32 R9, RZ, RZ, UR4 ;  /* 0x00000004ff097e24 */ /* 0x000fe2000f8e00ff */
[----:B--2---:R-:W-:-:S05]  /*4640*/  IADD3 R18, P2, PT, R24, UR6, RZ ;  /* 0x0000000618127c10 */ /* 0x004fca000ff5e0ff */
[----:B------:R-:W-:-:S05]  /*4650*/  IMAD.X R19, RZ, RZ, R25, P2 ;  /* 0x000000ffff137224 */ /* 0x000fca00010e0619 */
[----:B------:R1:W-:Y:S03]  /*4660*/  STS.64 [R9+0x98], R18 ;  /* 0x0000981209007388 */ /* 0x0003e60000000a00 */
.L_x_193:
[----:B0-----:R-:W-:Y:S05]  /*4670*/  BSYNC.RECONVERGENT B2 ;  /* 0x0000000000027941 */ /* 0x001fea0003800200 */
.L_x_192:
[----:B------:R-:W-:Y:S01]  /*4680*/  BAR.SYNC.DEFER_BLOCKING 0x0 ;  /* 0x0000000000007b1d */ /* 0x000fe20000010000 */
[----:B------:R-:W-:Y:S01]  /*4690*/  @P1 FSEL R14, R14, R16, P0 ;  /* 0x000000100e0e1208 */ /* 0x000fe20000000000 */
[----:B------:R-:W-:Y:S01]  /*46a0*/  IMAD.U32 R25, RZ, RZ, UR8 ;  /* 0x00000008ff197e24 */ /* 0x000fe2000f8e00ff */
[----:B------:R-:W-:Y:S02]  /*46b0*/  @P1 FSEL R15, R15, R17, P0 ;  /* 0x000000110f0f1208 */ /* 0x000fe40000000000 */
[----:B------:R-:W-:Y:S01]  /*46c0*/  @P1 SEL R21, R20, R21, P0 ;  /* 0x0000001514151207 */ /* 0x000fe20000000000 */
[----:B------:R-:W-:Y:S01]  /*46d0*/  @P1 IMAD.MOV.U32 R16, RZ, RZ, R14 ;  /* 0x000000ffff101224 */ /* 0x000fe200078e000e */
[----:B------:R-:W-:Y:S01]  /*46e0*/  @P1 SEL R23, R22, R23, P0 ;  /* 0x0000001716171207 */ /* 0x000fe20000000000 */
[----:B------:R-:W-:-:S06]  /*46f0*/  @P1 IMAD.MOV.U32 R17, RZ, RZ, R15 ;  /* 0x000000ffff111224 */ /* 0x000fcc00078e000f */
[----:B-----5:R-:W-:Y:S01]  /*4700*/  DSETP.GEU.AND P2, PT, |R16|, |R10|, PT ;  /* 0x4000000a1000722a */ /* 0x020fe20003f4e200 */
[----:B-1----:R-:W0:-:S13]  /*4710*/  LDS.64 R18, [R9+0x98] ;  /* 0x0000980009127984 */ /* 0x002e1a0000000a00 */
[----:B------:R-:W-:-:S04]  /*4720*/  @P2 ISETP.GE.U32.AND P0, PT, R21, R7, PT ;  /* 0x000000071500220c */ /* 0x000fc80003f06070 */
[----:B------:R-:W-:-:S13]  /*4730*/  @P2 ISETP.GE.AND.EX P0, PT, R23, R8, PT, P0 ;  /* 0x000000081700220c */ /* 0x000fda0003f06300 */
[----:B------:R-:W-:-:S06]  /*4740*/  @P2 DSETP.LT.OR P0, PT, |R10|, |R16|, !P0 ;  /* 0x400000100a00222a */ /* 0x000fcc0004701600 */
[----:B------:R-:W-:Y:S02]  /*4750*/  @P2 FSEL R17, R17, R11, P0 ;  /* 0x0000000b11112208 */ /* 0x000fe40000000000 */
[----:B------:R-:W-:Y:S02]  /*4760*/  @P2 SEL R7, R21, R7, P0 ;  /* 0x0000000715072207 */ /* 0x000fe40000000000 */
[----:B------:R-:W-:Y:S01]  /*4770*/  @P2 SEL R8, R23, R8, P0 ;  /* 0x0000000817082207 */ /* 0x000fe20000000000 */
[----:B------:R-:W-:-:S04]  /*4780*/  @P2 IMAD.MOV.U32 R11, RZ, RZ, R17 ;  /* 0x000000ffff0b2224 */ /* 0x000fc800078e0011 */
[----:B------:R-:W-:Y:S01]  /*4790*/  IMAD.MOV.U32 R21, RZ, RZ, R11 ;  /* 0x000000ffff157224 */ /* 0x000fe200078e000b */
[----:B0-----:R-:W-:-:S04]  /*47a0*/  IADD3 R14, P3, PT, R18, 0x500, RZ ;  /* 0x00000500120e7810 */ /* 0x001fc80007f7e0ff */
[----:B------:R-:W-:Y:S01]  /*47b0*/  ISETP.GT.U32.AND P1, PT, R14, R25, PT ;  /* 0x000000190e00720c */ /* 0x000fe20003f24070 */
[----:B------:R-:W-:Y:S01]  /*47c0*/  IMAD.X R15, RZ, RZ, R19, P3 ;  /* 0x000000ffff0f7224 */ /* 0x000fe200018e0613 */
[----:B------:R-:W-:Y:S01]  /*47d0*/  @P2 FSEL R14, R16, R10, P0 ;  /* 0x0000000a100e2208 */ /* 0x000fe20000000000 */
[----:B------:R-:W-:-:S04]  /*47e0*/  IMAD.U32 R16, RZ, RZ, UR9 ;  /* 0x00000009ff107e24 */ /* 0x000fc8000f8e00ff */
[----:B------:R-:W-:Y:S01]  /*47f0*/  @P2 IMAD.MOV.U32 R10, RZ, RZ, R14 ;  /* 0x000000ffff0a2224 */ /* 0x000fe200078e000e */
[----:B------:R-:W-:Y:S01]  /*4800*/  ISETP.GT.AND.EX P0, PT, R15, R16, PT, P1 ;  /* 0x000000100f00720c */ /* 0x000fe20003f04310 */
[----:B------:R-:W-:Y:S01]  /*4810*/  IMAD.MOV.U32 R14, RZ, RZ, R8 ;  /* 0x000000ffff0e7224 */ /* 0x000fe200078e0008 */
[----:B------:R-:W-:Y:S01]  /*4820*/  MOV R15, R7 ;  /* 0x00000007000f7202 */ /* 0x000fe20000000f00 */
[----:B------:R-:W-:-:S10]  /*4830*/  IMAD.MOV.U32 R20, RZ, RZ, R10 ;  /* 0x000000ffff147224 */ /* 0x000fd400078e000a */
[----:B------:R-:W-:Y:S05]  /*4840*/  @!P0 BRA `(.L_x_194) ;  /* 0xfffffff8006c8947 */ /* 0x000fea000383ffff */
[----:B------:R-:W-:Y:S05]  /*4850*/  BSYNC.RECONVERGENT B1 ;  /* 0x0000000000017941 */ /* 0x000fea0003800200 */
.L_x_191:
[----:B------:R-:W-:Y:S01]  /*4860*/  ISETP.GE.U32.AND P0, PT, R18, R25, PT ;  /* 0x000000191200720c */ /* 0x000fe20003f06070 */
[----:B------:R-:W-:Y:S03]  /*4870*/  BSSY.RECONVERGENT B1, `(.L_x_188) ;  /* 0x00000b1000017945 */ /* 0x000fe60003800200 */
[----:B------:R-:W-:-:S13]  /*4880*/  ISETP.GE.AND.EX P0, PT, R19, R16, PT, P0 ;  /* 0x000000101300720c */ /* 0x000fda0003f06300 */
[----:B------:R-:W-:Y:S05]  /*4890*/  @P0 BRA `(.L_x_195) ;  /* 0x0000000800b80947 */ /* 0x000fea0003800000 */
[----:B------:R-:W-:-:S05]  /*48a0*/  IMAD.IADD R20, R25, 0x1, -R18 ;  /* 0x0000000119147824 */ /* 0x000fca00078e0a12 */
[----:B------:R-:W-:-:S13]  /*48b0*/  ISETP.GE.AND P0, PT, R3, R20, PT ;  /* 0x000000140300720c */ /* 0x000fda0003f06270 */
[----:B------:R-:W-:Y:S05]  /*48c0*/  @P0 BRA `(.L_x_195) ;  /* 0x0000000800ac0947 */ /* 0x000fea0003800000 */
[----:B------:R-:W-:Y:S01]  /*48d0*/  LOP3.LUT R9, RZ, R3, RZ, 0x33, !PT ;  /* 0x00000003ff097212 */ /* 0x000fe200078e33ff */
[----:B------:R-:W-:Y:S03]  /*48e0*/  BSSY.RECONVERGENT B2, `(.L_x_196) ;  /* 0x0000035000027945 */ /* 0x000fe60003800200 */
[----:B------:R-:W-:-:S04]  /*48f0*/  IADD3 R25, PT, PT, -R18, R25, R9 ;  /* 0x0000001912197210 */ /* 0x000fc80007ffe109 */
[----:B------:R-:W-:-:S04]  /*4900*/  LOP3.LUT R9, R25, 0x300, RZ, 0xc0, !PT ;  /* 0x0000030019097812 */ /* 0x000fc800078ec0ff */
[----:B------:R-:W-:Y:S01]  /*4910*/  ISETP.NE.AND P0, PT, R9, 0x300, PT ;  /* 0x000003000900780c */ /* 0x000fe20003f05270 */
[----:B------:R-:W-:-:S12]  /*4920*/  IMAD.MOV.U32 R9, RZ, RZ, R3 ;  /* 0x000000ffff097224 */ /* 0x000fd800078e0003 */
[----:B------:R-:W-:Y:S05]  /*4930*/  @!P0 BRA `(.L_x_197) ;  /* 0x0000000000bc8947 */ /* 0x000fea0003800000 */
[----:B------:R-:W-:Y:S02]  /*4940*/  IADD3 R15, P0, PT, R3, R18, RZ ;  /* 0x00000012030f7210 */ /* 0x000fe40007f1e0ff */
[----:B------:R-:W-:Y:S02]  /*4950*/  LEA.HI R9, R25, 0x1, RZ, 0x18 ;  /* 0x0000000119097811 */ /* 0x000fe400078fc0ff */
[C---:B------:R-:W-:Y:S01]  /*4960*/  LEA R2, P1, R15.reuse, R2, 0x3 ;  /* 0x000000020f027211 */ /* 0x040fe200078218ff */
[----:B------:R-:W-:Y:S01]  /*4970*/  IMAD.X R13, RZ, RZ, R19, P0 ;  /* 0x000000ffff0d7224 */ /* 0x000fe200000e0613 */
[----:B------:R-:W-:Y:S02]  /*4980*/  IADD3 R14, P0, PT, R15, R5, RZ ;  /* 0x000000050f0e7210 */ /* 0x000fe40007f1e0ff */
[----:B------:R-:W-:Y:S01]  /*4990*/  LOP3.LUT R5, R9, 0x3, RZ, 0xc0, !PT ;  /* 0x0000000309057812 */ /* 0x000fe200078ec0ff */
[----:B------:R-:W-:Y:S01]  /*49a0*/  IMAD.MOV.U32 R9, RZ, RZ, R3 ;  /* 0x000000ffff097224 */ /* 0x000fe200078e0003 */
[----:B------:R-:W-:Y:S01]  /*49b0*/  LEA.HI.X R15, R15, R4, R13, 0x3, P1 ;  /* 0x000000040f0f7211 */ /* 0x000fe200008f1c0d */
[----:B------:R-:W-:-:S02]  /*49c0*/  IMAD.X R16, R13, 0x1, R6, P0 ;  /* 0x000000010d107824 */ /* 0x000fc400000e0606 */
[----:B------:R-:W-:-:S07]  /*49d0*/  IMAD.MOV R6, RZ, RZ, -R5 ;  /* 0x000000ffff067224 */ /* 0x000fce00078e0a05 */
.L_x_200:
        /* <DEDUP_REMOVED lines=9> */
[----:B------:R-:W-:Y:S02]  /*4a70*/  IMAD.MOV.U32 R4, RZ, RZ, R10 ;  /* 0x000000ffff047224 */ /* 0x000fe400078e000a */
        /* <DEDUP_REMOVED lines=21> */
.L_x_199:
[----:B------:R-:W-:Y:S05]  /*4bd0*/  BSYNC.RECONVERGENT B3 ;  /* 0x0000000000037941 */ /* 0x000fea0003800200 */
.L_x_198:
[----:B------:R-:W-:Y:S01]  /*4be0*/  IADD3 R14, P0, PT, R14, 0x100, RZ ;  /* 0x000001000e0e7810 */ /* 0x000fe20007f1e0ff */
[----:B------:R-:W-:Y:S02]  /*4bf0*/  VIADD R9, R9, 0x100 ;  /* 0x0000010009097836 */ /* 0x000fe40000000000 */
[----:B------:R-:W-:Y:S02]  /*4c00*/  IMAD.X R15, RZ, RZ, R15, P3 ;  /* 0x000000ffff0f7224 */ /* 0x000fe400018e060f */
[----:B------:R-:W-:Y:S01]  /*4c10*/  IMAD.X R16, RZ, RZ, R16, P0 ;  /* 0x000000ffff107224 */ /* 0x000fe200000e0610 */
[----:B------:R-:W-:Y:S07]  /*4c20*/  @P2 BRA `(.L_x_200) ;  /* 0xfffffffc006c2947 */ /* 0x000fee000383ffff */
.L_x_197:
[----:B------:R-:W-:Y:S05]  /*4c30*/  BSYNC.RECONVERGENT B2 ;  /* 0x0000000000027941 */ /* 0x000fea0003800200 */
.L_x_196:
[----:B------:R-:W-:-:S13]  /*4c40*/  ISETP.GE.U32.AND P0, PT, R25, 0x300, PT ;  /* 0x000003001900780c */ /* 0x000fda0003f06070 */
[----:B------:R-:W-:Y:S05]  /*4c50*/  @!P0 BRA `(.L_x_195) ;  /* 0x0000000400c88947 */ /* 0x000fea0003800000 */
[----:B------:R-:W0:Y:S01]  /*4c60*/  LDC.64 R16, c[0x0][0x380] ;  /* 0x0000e000ff107b82 */ /* 0x000e220000000a00 */
[----:B------:R-:W-:-:S07]  /*4c70*/  VIADD R21, R9, 0x200 ;  /* 0x0000020009157836 */ /* 0x000fce0000000000 */
[----:B------:R-:W1:Y:S02]  /*4c80*/  LDC.64 R14, c[0x0][0x388] ;  /* 0x0000e200ff0e7b82 */ /* 0x000e640000000a00 */
.L_x_209:
[----:B------:R-:W-:-:S05]  /*4c90*/  VIADD R5, R21, 0xfffffe00 ;  /* 0xfffffe0015057836 */ /* 0x000fca0000000000 */
[----:B------:R-:W-:-:S05]  /*4ca0*/  IADD3 R5, P0, PT, R5, R18, RZ ;  /* 0x0000001205057210 */ /* 0x000fca0007f1e0ff */
[----:B------:R-:W-:Y:S01]  /*4cb0*/  IMAD.X R2, RZ, RZ, R19, P0 ;  /* 0x000000ffff027224 */ /* 0x000fe200000e0613 */
[----:B0-----:R-:W-:-:S04]  /*4cc0*/  LEA R22, P0, R5, R16, 0x3 ;  /* 0x0000001005167211 */ /* 0x001fc800078018ff */
[----:B------:R-:W-:-:S05]  /*4cd0*/  LEA.HI.X R23, R5, R17, R2, 0x3, P0 ;  /* 0x0000001105177211 */ /* 0x000fca00000f1c02 */
[----:B------:R-:W2:Y:S04]  /*4ce0*/  LDG.E.64 R24, desc[UR10][R22.64] ;  /* 0x0000000a16187981 */ /* 0x000ea8000c1e1b00 */
[----:B------:R0:W5:Y:S01]  /*4cf0*/  LDG.E.64 R12, desc[UR10][R22.64+0x800] ;  /* 0x0008000a160c7981 */ /* 0x000162000c1e1b00 */
        /* <DEDUP_REMOVED lines=23> */
.L_x_202:
[----:B------:R-:W-:Y:S05]  /*4e70*/  BSYNC.RECONVERGENT B2 ;  /* 0x0000000000027941 */ /* 0x000fea0003800200 */
.L_x_201:
[----:B------:R0:W5:Y:S04]  /*4e80*/  LDG.E.64 R6, desc[UR10][R22.64+0x1000] ;  /* 0x0010000a16067981 */ /* 0x000168000c1e1b00 */
[----:B------:R0:W5:Y:S02]  /*4e90*/  LDG.E.64 R24, desc[UR10][R22.64+0x1800] ;  /* 0x0018000a16187981 */ /* 0x000164000c1e1b00 */
[----:B-----5:R-:W-:Y:S01]  /*4ea0*/  DSETP.GEU.AND P0, PT, |R4|, |R12|, PT ;  /* 0x4000000c0400722a */ /* 0x020fe20003f0e200 */
[----:B------:R-:W-:Y:S01]  /*4eb0*/  VIADD R11, R21, 0xffffff00 ;  /* 0xffffff00150b7836 */ /* 0x000fe20000000000 */
[----:B------:R-:W-:Y:S01]  /*4ec0*/  BSSY.RECONVERGENT B2, `(.L_x_203) ;  /* 0x0000016000027945 */ /* 0x000fe20003800200 */
[----:B------:R-:W-:-:S03]  /*4ed0*/  IMAD.MOV.U32 R10, RZ, RZ, R12 ;  /* 0x000000ffff0a7224 */ /* 0x000fc600078e000c */
[----:B------:R-:W-:Y:S01]  /*4ee0*/  IADD3 R28, P1, P2, R18, R14, R11 ;  /* 0x0000000e121c7210 */ /* 0x000fe20007a3e00b */
[----:B------:R-:W-:-:S03]  /*4ef0*/  IMAD.MOV.U32 R11, RZ, RZ, R13 ;  /* 0x000000ffff0b7224 */ /* 0x000fc600078e000d */
[----:B------:R-:W-:Y:S01]  /*4f00*/  IADD3.X R27, PT, PT, R19, R15, RZ, P1, P2 ;  /* 0x0000000f131b7210 */ /* 0x000fe20000fe44ff */
[----:B------:R-:W-:-:S04]  /*4f10*/  IMAD.MOV.U32 R8, RZ, RZ, R28 ;  /* 0x000000ffff087224 */ /* 0x000fc800078e001c */
        /* <DEDUP_REMOVED lines=16> */
.L_x_204:
[----:B------:R-:W-:Y:S05]  /*5020*/  BSYNC.RECONVERGENT B2 ;  /* 0x0000000000027941 */ /* 0x000fea0003800200 */
.L_x_203:
[----:B------:R-:W-:Y:S01]  /*5030*/  DSETP.GEU.AND P0, PT, |R10|, |R6|, PT ;  /* 0x400000060a00722a */ /* 0x000fe20003f0e200 */
[----:B------:R-:W-:Y:S01]  /*5040*/  IADD3 R23, P1, P2, R18, R14, R21 ;  /* 0x0000000e12177210 */ /* 0x000fe20007a3e015 */
[----:B------:R-:W-:Y:S01]  /*5050*/  BSSY.RECONVERGENT B2, `(.L_x_205) ;  /* 0x0000016000027945 */ /* 0x000fe20003800200 */
[----:B------:R-:W-:Y:S02]  /*5060*/  VIADD R13, R21, 0x100 ;  /* 0x00000100150d7836 */ /* 0x000fe40000000000 */
[----:B------:R-:W-:Y:S01]  /*5070*/  IADD3.X R27, PT, PT, R19, R15, RZ, P1, P2 ;  /* 0x0000000f131b7210 */ /* 0x000fe20000fe44ff */
[----:B------:R-:W-:Y:S02]  /*5080*/  IMAD.MOV.U32 R2, RZ, RZ, R23 ;  /* 0x000000ffff027224 */ /* 0x000fe400078e0017 */
        /* <DEDUP_REMOVED lines=18> */
.L_x_206:
[----:B------:R-:W-:Y:S05]  /*51b0*/  BSYNC.RECONVERGENT B2 ;  /* 0x0000000000027941 */ /* 0x000fea0003800200 */
.L_x_205:
[----:B------:R-:W-:Y:S01]  /*51c0*/  DSETP.GEU.AND P0, PT, |R4|, |R24|, PT ;  /* 0x400000180400722a */ /* 0x000fe20003f0e200 */
[----:B------:R-:W-:Y:S01]  /*51d0*/  IADD3 R13, P1, P2, R18, R14, R13 ;  /* 0x0000000e120d7210 */ /* 0x000fe20007a3e00d */
[----:B------:R-:W-:Y:S01]  /*51e0*/  BSSY.RECONVERGENT B2, `(.L_x_207) ;  /* 0x0000015000027945 */ /* 0x000fe20003800200 */
[----:B------:R-:W-:Y:S02]  /*51f0*/  IMAD.MOV.U32 R10, RZ, RZ, R24 ;  /* 0x000000ffff0a7224 */ /* 0x000fe400078e0018 */
[----:B------:R-:W-:Y:S01]  /*5200*/  IADD3.X R6, PT, PT, R19, R15, RZ, P1, P2 ;  /* 0x0000000f13067210 */ /* 0x000fe20000fe44ff */
[----:B------:R-:W-:Y:S02]  /*5210*/  IMAD.MOV.U32 R7, RZ, RZ, R13 ;  /* 0x000000ffff077224 */ /* 0x000fe400078e000d */
[----:B------:R-:W-:Y:S02]  /*5220*/  IMAD.MOV.U32 R11, RZ, RZ, R25 ;  /* 0x000000ffff0b7224 */ /* 0x000fe400078e0019 */
[----:B------:R-:W-:-:S04]  /*5230*/  IMAD.MOV.U32 R8, RZ, RZ, R6 ;  /* 0x000000ffff087224 */ /* 0x000fc800078e0006 */
[----:B------:R-:W-:Y:S05]  /*5240*/  @!P0 BRA `(.L_x_208) ;  /* 0x0000000000388947 */ /* 0x000fea0003800000 */
[----:B------:R-:W-:Y:S01]  /*5250*/  DSETP.GEU.AND P0, PT, |R24|, |R4|, PT ;  /* 0x400000041800722a */ /* 0x000fe20003f0e200 */
[----:B------:R-:W-:Y:S01]  /*5260*/  MOV R7, R2 ;  /* 0x0000000200077202 */ /* 0x000fe20000000f00 */
[----:B------:R-:W-:Y:S02]  /*5270*/  IMAD.MOV.U32 R8, RZ, RZ, R9 ;  /* 0x000000ffff087224 */ /* 0x000fe400078e0009 */
[----:B------:R-:W-:Y:S02]  /*5280*/  IMAD.MOV.U32 R10, RZ, RZ, R4 ;  /* 0x000000ffff0a7224 */ /* 0x000fe400078e0004 */
[----:B------:R-:W-:-:S08]  /*5290*/  IMAD.MOV.U32 R11, RZ, RZ, R5 ;  /* 0x000000ffff0b7224 */ /* 0x000fd000078e0005 */
        /* <DEDUP_REMOVED lines=9> */
.L_x_208:
[----:B------:R-:W-:Y:S05]  /*5330*/  BSYNC.RECONVERGENT B2 ;  /* 0x0000000000027941 */ /* 0x000fea0003800200 */
.L_x_207:
[C---:B------:R-:W-:Y:S02]  /*5340*/  VIADD R5, R21.reuse, 0x200 ;  /* 0x0000020015057836 */ /* 0x040fe40000000000 */
[----:B------:R-:W-:-:S03]  /*5350*/  VIADD R21, R21, 0x400 ;  /* 0x0000040015157836 */ /* 0x000fc60000000000 */
[----:B------:R-:W-:-:S13]  /*5360*/  ISETP.GE.AND P0, PT, R5, R20, PT ;  /* 0x000000140500720c */ /* 0x000fda0003f06270 */
[----:B------:R-:W-:Y:S05]  /*5370*/  @!P0 BRA `(.L_x_209) ;  /* 0xfffffff800448947 */ /* 0x000fea000383ffff */
.L_x_195:
[----:B------:R-:W-:Y:S05]  /*5380*/  BSYNC.RECONVERGENT B1 ;  /* 0x0000000000017941 */ /* 0x000fea0003800200 */
.L_x_188:
        /* <DEDUP_REMOVED lines=32> */
.L_x_211:
[----:B------:R-:W-:Y:S05]  /*5590*/  BSYNC.RECONVERGENT B1 ;  /* 0x0000000000017941 */ /* 0x000fea0003800200 */
.L_x_210:
        /* <DEDUP_REMOVED lines=31> */
.L_x_213:
[----:B------:R-:W-:Y:S05]  /*5790*/  BSYNC.RECONVERGENT B1 ;  /* 0x0000000000017941 */ /* 0x000fea0003800200 */
.L_x_212:
        /* <DEDUP_REMOVED lines=31> */
.L_x_215:
[----:B------:R-:W-:Y:S05]  /*5990*/  BSYNC.RECONVERGENT B1 ;  /* 0x0000000000017941 */ /* 0x000fea0003800200 */
.L_x_214:
[----:B------:R-:W-:Y:S01]  /*59a0*/  ISETP.GT.AND P0, PT, R2, 0x17, PT ;  /* 0x000000170200780c */ /* 0x000fe20003f04270 */
[----:B-1----:R1:W1:Y:S01]  /*59b0*/  SHFL.DOWN PT, R6, R4, 0x8, 0x1f ;  /* 0x09001f0004067f89 */ /* 0x00226200000e0000 */
[----:B------:R-:W-:Y:S01]  /*59c0*/  BSSY.RECONVERGENT B1, `(.L_x_216) ;  /* 0x000001d000017945 */ /* 0x000fe20003800200 */
[----:B--2---:R-:W-:Y:S02]  /*59d0*/  IMAD.MOV.U32 R12, RZ, RZ, R10 ;  /* 0x000000ffff0c7224 */ /* 0x004fe400078e000a */
[----:B------:R2:W1:Y:S01]  /*59e0*/  SHFL.DOWN PT, R7, R5, 0x8, 0x1f ;  /* 0x09001f0005077f89 */ /* 0x00046200000e0000 */
[----:B------:R-:W-:Y:S02]  /*59f0*/  IMAD.MOV.U32 R13, RZ, RZ, R11 ;  /* 0x000000ffff0d7224 */ /* 0x000fe400078e000b */
[----:B------:R-:W-:Y:S01]  /*5a00*/  IMAD.MOV.U32 R8, RZ, RZ, R4 ;  /* 0x000000ffff087224 */ /* 0x000fe200078e0004 */
[----:B0-----:R2:W0:Y:S01]  /*5a10*/  SHFL.DOWN PT, R15, R10, 0x8, 0x1f ;  /* 0x09001f000a0f7f89 */ /* 0x00142200000e0000 */
[----:B----4-:R-:W-:-:S03]  /*5a20*/  IMAD.MOV.U32 R9, RZ, RZ, R5 ;  /* 0x000000ffff097224 */ /* 0x010fc600078e0005 */
[----:B---3--:R2:W3:Y:S01]  /*5a30*/  SHFL.DOWN PT, R14, R11, 0x8, 0x1f ;  /* 0x09001f000b0e7f89 */ /* 0x0084e200000e0000 */
[----:B------:R-:W-:Y:S05]  /*5a40*/  @P0 BRA `(.L_x_217) ;  /* 0x0000000000500947 */ /* 0x000fea0003800000 */
[----:B-1----:R-:W-:Y:S01]  /*5a50*/  DSETP.GEU.AND P0, PT, |R4|, |R6|, PT ;  /* 0x400000060400722a */ /* 0x002fe20003f0e200 */
        /* <DEDUP_REMOVED lines=19> */
.L_x_217:
[----:B------:R-:W-:Y:S05]  /*5b90*/  BSYNC.RECONVERGENT B1 ;  /* 0x0000000000017941 */ /* 0x000fea0003800200 */
.L_x_216:
[----:B------:R-:W-:Y:S01]  /*5ba0*/  ISETP.GT.AND P0, PT, R2, 0xf, PT ;  /* 0x0000000f0200780c */ /* 0x000fe20003f04270 */
[----:B--2---:R2:W4:Y:S01]  /*5bb0*/  SHFL.DOWN PT, R10, R8, 0x10, 0x1f ;  /* 0x0a001f00080a7f89 */ /* 0x00452200000e0000 */
[----:B------:R-:W-:Y:S01]  /*5bc0*/  BSSY.RECONVERGENT B1, `(.L_x_218) ;  /* 0x000001d000017945 */ /* 0x000fe20003800200 */
[----:B-1----:R-:W-:Y:S02]  /*5bd0*/  IMAD.MOV.U32 R4, RZ, RZ, R12 ;  /* 0x000000ffff047224 */ /* 0x002fe400078e000c */
[----:B------:R2:W1:Y:S01]  /*5be0*/  SHFL.DOWN PT, R11, R9, 0x10, 0x1f ;  /* 0x0a001f00090b7f89 */ /* 0x00046200000e0000 */
[----:B------:R-:W-:Y:S02]  /*5bf0*/  IMAD.MOV.U32 R5, RZ, RZ, R13 ;  /* 0x000000ffff057224 */ /* 0x000fe400078e000d */
[----:B------:R-:W-:Y:S01]  /*5c00*/  IMAD.MOV.U32 R6, RZ, RZ, R8 ;  /* 0x000000ffff067224 */ /* 0x000fe200078e0008 */
[----:B0-----:R2:W0:Y:S01]  /*5c10*/  SHFL.DOWN PT, R15, R12, 0x10, 0x1f ;  /* 0x0a001f000c0f7f89 */ /* 0x00142200000e0000 */
[----:B------:R-:W-:-:S03]  /*5c20*/  IMAD.MOV.U32 R7, RZ, RZ, R9 ;  /* 0x000000ffff077224 */ /* 0x000fc600078e0009 */
[----:B---3--:R2:W3:Y:S01]  /*5c30*/  SHFL.DOWN PT, R14, R13, 0x10, 0x1f ;  /* 0x0a001f000d0e7f89 */ /* 0x0084e200000e0000 */
        /* <DEDUP_REMOVED lines=21> */
.L_x_219:
[----:B------:R-:W-:Y:S05]  /*5d90*/  BSYNC.RECONVERGENT B1 ;  /* 0x0000000000017941 */ /* 0x000fea0003800200 */
.L_x_218:
[----:B------:R-:W-:Y:S01]  /*5da0*/  ISETP.NE.AND P0, PT, R2, RZ, PT ;  /* 0x000000ff0200720c */ /* 0x000fe20003f05270 */
[----:B------:R-:W-:-:S12]  /*5db0*/  BSSY.RECONVERGENT B1, `(.L_x_220) ;  /* 0x000000a000017945 */ /* 0x000fd80003800200 */
[----:B------:R-:W-:Y:S05]  /*5dc0*/  @P0 BRA `(.L_x_221) ;  /* 0x0000000000200947 */ /* 0x000fea0003800000 */
[----:B--2---:R-:W2:Y:S01]  /*5dd0*/  S2R R9, SR_CgaCtaId ;  /* 0x0000000000097919 */ /* 0x004ea20000008800 */
[----:B------:R-:W-:Y:S02]  /*5de0*/  MOV R8, 0x400 ;  /* 0x0000040000087802 */ /* 0x000fe40000000f00 */
[----:B------:R-:W-:-:S04]  /*5df0*/  SHF.R.U32.HI R2, RZ, 0x1, R3 ;  /* 0x00000001ff027819 */ /* 0x000fc80000011603 */
[----:B------:R-:W-:Y:S02]  /*5e00*/  LOP3.LUT R2, R2, 0x1f0, RZ, 0xc0, !PT ;  /* 0x000001f002027812 */ /* 0x000fe400078ec0ff */
[----:B--2---:R-:W-:-:S05]  /*5e10*/  LEA R9, R9, R8, 0x18 ;  /* 0x0000000809097211 */ /* 0x004fca00078ec0ff */
[----:B------:R-:W-:-:S05]  /*5e20*/  IMAD.IADD R9, R2, 0x1, R9 ;  /* 0x0000000102097824 */ /* 0x000fca00078e0209 */
[----:B------:R2:W-:Y:S04]  /*5e30*/  STS.64 [R9+0x10], R4 ;  /* 0x0000100409007388 */ /* 0x0005e80000000a00 */
[----:B------:R2:W-:Y:S02]  /*5e40*/  STS.64 [R9+0x8], R6 ;  /* 0x0000080609007388 */ /* 0x0005e40000000a00 */
.L_x_221:
[----:B------:R-:W-:Y:S05]  /*5e50*/  BSYNC.RECONVERGENT B1 ;  /* 0x0000000000017941 */ /* 0x000fea0003800200 */
.L_x_220:
[----:B------:R-:W-:Y:S01]  /*5e60*/  BAR.SYNC.DEFER_BLOCKING 0x0 ;  /* 0x0000000000007b1d */ /* 0x000fe20000010000 */
[----:B------:R-:W-:-:S13]  /*5e70*/  ISETP.NE.AND P1, PT, R3, RZ, PT ;  /* 0x000000ff0300720c */ /* 0x000fda0003f25270 */
[----:B------:R-:W-:Y:S05]  /*5e80*/  @P1 BRA `(.L_x_149) ;  /* 0x00000008008c1947 */ /* 0x000fea0003800000 */
[----:B------:R-:W5:Y:S01]  /*5e90*/  S2R R3, SR_CgaCtaId ;  /* 0x0000000000037919 */ /* 0x000f620000008800 */
[----:B------:R-:W-:Y:S01]  /*5ea0*/  MOV R20, 0x400 ;  /* 0x0000040000147802 */ /* 0x000fe20000000f00 */
[----:B------:R-:W-:Y:S03]  /*5eb0*/  BSSY.RECONVERGENT B1, `(.L_x_222) ;  /* 0x000001a000017945 */ /* 0x000fe60003800200 */
[----:B-----5:R-:W-:-:S05]  /*5ec0*/  LEA R20, R3, R20, 0x18 ;  /* 0x0000001403147211 */ /* 0x020fca00078ec0ff */
[----:B------:R-:W5:Y:S04]  /*5ed0*/  LDS.64 R16, [R20+0x18] ;  /* 0x0000180014107984 */ /* 0x000f680000000a00 */
[----:B-12-4-:R-:W1:Y:S04]  /*5ee0*/  LDS.128 R8, [R20+0x20] ;  /* 0x0000200014087984 */ /* 0x016e680000000c00 */
[----:B------:R2:W4:Y:S04]  /*5ef0*/  LDS.64 R2, [R20+0x80] ;  /* 0x0000800014027984 */ /* 0x0005280000000a00 */
[----:B0--3--:R2:W0:Y:S01]  /*5f00*/  LDS.128 R12, [R20+0x30] ;  /* 0x00003000140c7984 */ /* 0x0094220000000c00 */
[----:B-----5:R-:W-:Y:S01]  /*5f10*/  DSETP.GEU.AND P0, PT, |R6|, |R16|, PT ;  /* 0x400000100600722a */ /* 0x020fe20003f0e200 */
[----:B------:R-:W-:-:S02]  /*5f20*/  IMAD.MOV.U32 R22, RZ, RZ, R16 ;  /* 0x000000ffff167224 */ /* 0x000fc400078e0010 */
[----:B------:R-:W-:Y:S02]  /*5f30*/  IMAD.MOV.U32 R23, RZ, RZ, R17 ;  /* 0x000000ffff177224 */ /* 0x000fe400078e0011 */
[----:B-1----:R-:W-:Y:S02]  /*5f40*/  IMAD.MOV.U32 R25, RZ, RZ, R8 ;  /* 0x000000ffff197224 */ /* 0x002fe400078e0008 */
[----:B------:R-:W-:-:S07]  /*5f50*/  IMAD.MOV.U32 R21, RZ, RZ, R9 ;  /* 0x000000ffff157224 */ /* 0x000fce00078e0009 */
[----:B0-2-4-:R-:W-:Y:S05]  /*5f60*/  @!P0 BRA `(.L_x_223) ;  /* 0x0000000000388947 */ /* 0x015fea0003800000 */
        /* <DEDUP_REMOVED lines=14> */
.L_x_223:
[----:B------:R-:W-:Y:S05]  /*6050*/  BSYNC.RECONVERGENT B1 ;  /* 0x0000000000017941 */ /* 0x000fea0003800200 */
.L_x_222:
        /* <DEDUP_REMOVED lines=23> */
.L_x_225:
[----:B------:R-:W-:Y:S05]  /*61d0*/  BSYNC.RECONVERGENT B1 ;  /* 0x0000000000017941 */ /* 0x000fea0003800200 */
.L_x_224:
        /* <DEDUP_REMOVED lines=21> */
.L_x_227:
[----:B------:R-:W-:Y:S05]  /*6330*/  BSYNC.RECONVERGENT B1 ;  /* 0x0000000000017941 */ /* 0x000fea0003800200 */
.L_x_226:
        /* <DEDUP_REMOVED lines=23> */
.L_x_229:
[----:B------:R-:W-:Y:S05]  /*64b0*/  BSYNC.RECONVERGENT B1 ;  /* 0x0000000000017941 */ /* 0x000fea0003800200 */
.L_x_228:
        /* <DEDUP_REMOVED lines=21> */
.L_x_231:
[----:B------:R-:W-:Y:S05]  /*6610*/  BSYNC.RECONVERGENT B1 ;  /* 0x0000000000017941 */ /* 0x000fea0003800200 */
.L_x_230:
        /* <DEDUP_REMOVED lines=21> */
.L_x_233:
[----:B------:R-:W-:Y:S05]  /*6770*/  BSYNC.RECONVERGENT B1 ;  /* 0x0000000000017941 */ /* 0x000fea0003800200 */
.L_x_232:
        /* <DEDUP_REMOVED lines=20> */
.L_x_149:
[----:B------:R-:W-:Y:S05]  /*68c0*/  BSYNC.RECONVERGENT B0 ;  /* 0x0000000000007941 */ /* 0x000fea0003800200 */
.L_x_116:
[----:B------:R-:W-:Y:S05]  /*68d0*/  @P1 EXIT ;  /* 0x000000000000194d */ /* 0x000fea0003800000 */
[----:B01--4-:R-:W0:Y:S02]  /*68e0*/  LDC.64 R2, c[0x0][0x390] ;  /* 0x0000e400ff027b82 */ /* 0x013e240000000a00 */
[----:B0-----:R-:W-:-:S05]  /*68f0*/  IMAD.WIDE.U32 R2, R0, 0x10, R2 ;  /* 0x0000001000027825 */ /* 0x001fca00078e0002 */
[----:B------:R-:W-:Y:S04]  /*6900*/  STG.E.64 desc[UR10][R2.64], R6 ;  /* 0x0000000602007986 */ /* 0x000fe8000c101b0a */
[----:B------:R-:W-:Y:S01]  /*6910*/  STG.E.64 desc[UR10][R2.64+0x8], R4 ;  /* 0x0000080402007986 */ /* 0x000fe2000c101b0a */
[----:B------:R-:W-:Y:S05]  /*6920*/  EXIT ;  /* 0x000000000000794d */ /* 0x000fea0003800000 */
.L_x_234:
        /* <DEDUP_REMOVED lines=13> */
.L_x_768:


//--------------------- .text._ZN6thrust24THRUST_300001_SM_1000_NS8cuda_cub4core6detail13_kernel_agentINS1_8__reduce11ReduceAgentINS0_12zip_iteratorIN4cuda3std3__45tupleIJNS0_10device_ptrIdEENS0_17counting_iteratorIlNS0_11use_defaultESF_SF_EEEEEEEPNSB_IJdlEEESJ_lNS1_9__extrema9arg_max_fIdl10ComparatorEEEEJSI_SK_lSO_EEEvDpT0_ --------------------------
	.section	.text._ZN6thrust24THRUST_300001_SM_1000_NS8cuda_cub4core6detail13_kernel_agentINS1_8__reduce11ReduceAgentINS0_12zip_iteratorIN4cuda3std3__45tupleIJNS0_10device_ptrIdEENS0_17counting_iteratorIlNS0_11use_defaultESF_SF_EEEEEEEPNSB_IJdlEEESJ_lNS1_9__extrema9arg_max_fIdl10ComparatorEEEEJSI_SK_lSO_EEEvDpT0_,"ax",@progbits
	.align	128
        .global         _ZN6thrust24THRUST_300001_SM_1000_NS8cuda_cub4core6detail13_kernel_agentINS1_8__reduce11ReduceAgentINS0_12zip_iteratorIN4cuda3std3__45tupleIJNS0_10device_ptrIdEENS0_17counting_iteratorIlNS0_11use_defaultESF_SF_EEEEEEEPNSB_IJdlEEESJ_lNS1_9__extrema9arg_max_fIdl10ComparatorEEEEJSI_SK_lSO_EEEvDpT0_
        .type           _ZN6thrust24THRUST_300001_SM_1000_NS8cuda_cub4core6detail13_kernel_agentINS1_8__reduce11ReduceAgentINS0_12zip_iteratorIN4cuda3std3__45tupleIJNS0_10device_ptrIdEENS0_17counting_iteratorIlNS0_11use_defaultESF_SF_EEEEEEEPNSB_IJdlEEESJ_lNS1_9__extrema9arg_max_fIdl10ComparatorEEEEJSI_SK_lSO_EEEvDpT0_,@function
        .size           _ZN6thrust24THRUST_300001_SM_1000_NS8cuda_cub4core6detail13_kernel_agentINS1_8__reduce11ReduceAgentINS0_12zip_iteratorIN4cuda3std3__45tupleIJNS0_10device_ptrIdEENS0_17counting_iteratorIlNS0_11use_defaultESF_SF_EEEEEEEPNSB_IJdlEEESJ_lNS1_9__extrema9arg_max_fIdl10ComparatorEEEEJSI_SK_lSO_EEEvDpT0_,(.L_x_769 - _ZN6thrust24THRUST_300001_SM_1000_NS8cuda_cub4core6detail13_kernel_agentINS1_8__reduce11ReduceAgentINS0_12zip_iteratorIN4cuda3std3__45tupleIJNS0_10device_ptrIdEENS0_17counting_iteratorIlNS0_11use_defaultESF_SF_EEEEEEEPNSB_IJdlEEESJ_lNS1_9__extrema9arg_max_fIdl10ComparatorEEEEJSI_SK_lSO_EEEvDpT0_)
        .other          _ZN6thrust24THRUST_300001_SM_1000_NS8cuda_cub4core6detail13_kernel_agentINS1_8__reduce11ReduceAgentINS0_12zip_iteratorIN4cuda3std3__45tupleIJNS0_10device_ptrIdEENS0_17counting_iteratorIlNS0_11use_defaultESF_SF_EEEEEEEPNSB_IJdlEEESJ_lNS1_9__extrema9arg_max_fIdl10ComparatorEEEEJSI_SK_lSO_EEEvDpT0_,@"STO_CUDA_ENTRY STV_DEFAULT"
_ZN6thrust24THRUST_300001_SM_1000_NS8cuda_cub4core6detail13_kernel_agentINS1_8__reduce11ReduceAgentINS0_12zip_iteratorIN4cuda3std3__45tupleIJNS0_10device_ptrIdEENS0_17counting_iteratorIlNS0_11use_defaultESF_SF_EEEEEEEPNSB_IJdlEEESJ_lNS1_9__extrema9arg_max_fIdl10ComparatorEEEEJSI_SK_lSO_EEEvDpT0_:
.text._ZN6thrust24THRUST_300001_SM_1000_NS8cuda_cub4core6detail13_kernel_agentINS1_8__reduce11ReduceAgentINS0_12zip_iteratorIN4cuda3std3__45tupleIJNS0_10device_ptrIdEENS0_17counting_iteratorIlNS0_11use_defaultESF_SF_EEEEEEEPNSB_IJdlEEESJ_lNS1_9__extrema9arg_max_fIdl10ComparatorEEEEJSI_SK_lSO_EEEvDpT0_:
[----:B------:R-:W-:Y:S01]  /*0000*/  LDC R1, c[0x0][0x37c] ;  /* 0x0000df00ff017b82 */ /* 0x000fe20000000800 */
[----:B------:R-:W0:Y:S02]  /*0010*/  LDCU.64 UR4, c[0x0][0x398] ;  /* 0x00007300ff0477ac */ /* 0x000e240008000a00 */
[----:B0-----:R-:W-:-:S04]  /*0020*/  ISETP.NE.U32.AND P0, PT, RZ, UR4, PT ;  /* 0x00000004ff007c0c */ /* 0x001fc8000bf05070 */
[----:B------:R-:W-:-:S13]  /*0030*/  ISETP.NE.AND.EX P0, PT, RZ, UR5, PT, P0 ;  /* 0x00000005ff007c0c */ /* 0x000fda000bf05300 */
[----:B------:R-:W-:Y:S05]  /*0040*/  @!P0 EXIT ;  /* 0x000000000000894d */ /* 0x000fea0003800000 */
[----:B------:R-:W-:Y:S01]  /*0050*/  UISETP.GT.U32.AND UP0, UPT, UR4, 0x4ff, UPT ;  /* 0x000004ff0400788c */ /* 0x000fe2000bf04070 */
[----:B------:R-:W-:Y:S01]  /*0060*/  BSSY.RECONVERGENT B0, `(.L_x_235) ;  /* 0x000063e000007945 */ /* 0x000fe20003800200 */
[----:B------:R-:W0:Y:S02]  /*0070*/  LDCU.64 UR8, c[0x0][0x358] ;  /* 0x00006b00ff0877ac */ /* 0x000e240008000a00 */
[----:B------:R-:W-:-:S09]  /*0080*/  UISETP.GT.AND.EX UP0, UPT, UR5, URZ, UPT, UP0 ;  /* 0x000000ff0500728c */ /* 0x000fd2000bf04300 */
        /* <DEDUP_REMOVED lines=9> */
[----:B------:R-:W1:Y:S01]  /*0120*/  LDC.64 R2, c[0x0][0x380] ;  /* 0x0000e000ff027b82 */ /* 0x000e620000000a00 */
[----:B------:R-:W2:Y:S01]  /*0130*/  LDCU.64 UR6, c[0x0][0x388] ;  /* 0x00007100ff0677ac */ /* 0x000ea20008000a00 */
[----:B-1----:R-:W-:-:S06]  /*0140*/  IMAD.WIDE.U32 R2, R0, 0x8, R2 ;  /* 0x0000000800027825 */ /* 0x002fcc00078e0002 */
[----:B0-----:R-:W5:Y:S01]  /*0150*/  LDG.E.64 R2, desc[UR8][R2.64] ;  /* 0x0000000802027981 */ /* 0x001f62000c1e1b00 */
[C---:B--2---:R-:W-:Y:S01]  /*0160*/  IADD3 R9, P0, PT, R0.reuse, UR6, RZ ;  /* 0x0000000600097c10 */ /* 0x044fe2000ff1e0ff */
[----:B------:R-:W-:-:S04]  /*0170*/  VIADD R10, R0, 0x100 ;  /* 0x00000100000a7836 */ /* 0x000fc80000000000 */
[----:B------:R-:W-:-:S08]  /*0180*/  IMAD.X R8, RZ, RZ, UR7, P0 ;  /* 0x00000007ff087e24 */ /* 0x000fd000080e06ff */
.L_x_238:
[----:B0-----:R-:W-:Y:S05]  /*0190*/  BSYNC.RECONVERGENT B1 ;  /* 0x0000000000017941 */ /* 0x001fea0003800200 */
.L_x_237:
[----:B------:R-:W-:Y:S01]  /*01a0*/  ISETP.GE.AND P0, PT, R10, UR4, PT ;  /* 0x000000040a007c0c */ /* 0x000fe2000bf06270 */
[----:B------:R-:W-:-:S12]  /*01b0*/  BSSY.RECONVERGENT B1, `(.L_x_239) ;  /* 0x00000a9000017945 */ /* 0x000fd80003800200 */
[----:B------:R-:W-:Y:S05]  /*01c0*/  @P0 BRA `(.L_x_240) ;  /* 0x00000008009c0947 */ /* 0x000fea0003800000 */
[----:B------:R-:W-:Y:S01]  /*01d0*/  LOP3.LUT R4, RZ, R10, RZ, 0x33, !PT ;  /* 0x0000000aff047212 */ /* 0x000fe200078e33ff */
[----:B------:R-:W-:Y:S04]  /*01e0*/  BSSY.RECONVERGENT B2, `(.L_x_241) ;  /* 0x0000034000027945 */ /* 0x000fe80003800200 */
[----:B------:R-:W-:-:S05]  /*01f0*/  VIADD R16, R4, UR4 ;  /* 0x0000000404107c36 */ /* 0x000fca0008000000 */
[----:B------:R-:W-:-:S04]  /*0200*/  LOP3.LUT R4, R16, 0x300, RZ, 0xc0, !PT ;  /* 0x0000030010047812 */ /* 0x000fc800078ec0ff */
[----:B------:R-:W-:-:S13]  /*0210*/  ISETP.NE.AND P0, PT, R4, 0x300, PT ;  /* 0x000003000400780c */ /* 0x000fda0003f05270 */
[----:B------:R-:W-:Y:S05]  /*0220*/  @!P0 BRA `(.L_x_242) ;  /* 0x0000000000bc8947 */ /* 0x000fea0003800000 */
[----:B------:R-:W0:Y:S01]  /*0230*/  LDC.64 R4, c[0x0][0x380] ;  /* 0x0000e000ff047b82 */ /* 0x000e220000000a00 */
[----:B------:R-:W1:Y:S01]  /*0240*/  LDCU.64 UR6, c[0x0][0x388] ;  /* 0x00007100ff0677ac */ /* 0x000e620008000a00 */
[----:B------:R-:W-:-:S04]  /*0250*/  LEA.HI R6, R16, 0x1, RZ, 0x18 ;  /* 0x0000000110067811 */ /* 0x000fc800078fc0ff */
[----:B------:R-:W-:-:S05]  /*0260*/  LOP3.LUT R6, R6, 0x3, RZ, 0xc0, !PT ;  /* 0x0000000306067812 */ /* 0x000fca00078ec0ff */
[----:B------:R-:W-:Y:S01]  /*0270*/  IMAD.MOV R11, RZ, RZ, -R6 ;  /* 0x000000ffff0b7224 */ /* 0x000fe200078e0a06 */
[C---:B-1----:R-:W-:Y:S01]  /*0280*/  IADD3 R14, P0, PT, R10.reuse, UR6, RZ ;  /* 0x000000060a0e7c10 */ /* 0x042fe2000ff1e0ff */
[----:B0-----:R-:W-:-:S04]  /*0290*/  IMAD.WIDE.U32 R4, R10, 0x8, R4 ;  /* 0x000000080a047825 */ /* 0x001fc800078e0004 */
[----:B------:R-:W-:Y:S02]  /*02a0*/  IMAD.MOV.U32 R12, RZ, RZ, R4 ;  /* 0x000000ffff0c7224 */ /* 0x000fe400078e0004 */
[----:B------:R-:W-:Y:S02]  /*02b0*/  IMAD.MOV.U32 R13, RZ, RZ, R5 ;  /* 0x000000ffff0d7224 */ /* 0x000fe400078e0005 */
[----:B------:R-:W-:-:S07]  /*02c0*/  IMAD.X R15, RZ, RZ, UR7, P0 ;  /* 0x00000007ff0f7e24 */ /* 0x000fce00080e06ff */
.L_x_245:
        /* <DEDUP_REMOVED lines=31> */
.L_x_244:
[----:B------:R-:W-:Y:S05]  /*04c0*/  BSYNC.RECONVERGENT B3 ;  /* 0x0000000000037941 */ /* 0x000fea0003800200 */
.L_x_243:
[----:B------:R-:W-:Y:S01]  /*04d0*/  IADD3 R14, P0, PT, R14, 0x100, RZ ;  /* 0x000001000e0e7810 */ /* 0x000fe20007f1e0ff */
[----:B------:R-:W-:Y:S02]  /*04e0*/  VIADD R10, R10, 0x100 ;  /* 0x000001000a0a7836 */ /* 0x000fe40000000000 */
[----:B------:R-:W-:Y:S02]  /*04f0*/  IMAD.X R13, RZ, RZ, R13, P3 ;  /* 0x000000ffff0d7224 */ /* 0x000fe400018e060d */
[----:B------:R-:W-:Y:S01]  /*0500*/  IMAD.X R15, RZ, RZ, R15, P0 ;  /* 0x000000ffff0f7224 */ /* 0x000fe200000e060f */
[----:B------:R-:W-:Y:S07]  /*0510*/  @P2 BRA `(.L_x_245) ;  /* 0xfffffffc006c2947 */ /* 0x000fee000383ffff */
.L_x_242:
[----:B------:R-:W-:Y:S05]  /*0520*/  BSYNC.RECONVERGENT B2 ;  /* 0x0000000000027941 */ /* 0x000fea0003800200 */
.L_x_241:
[----:B------:R-:W-:-:S13]  /*0530*/  ISETP.GE.U32.AND P0, PT, R16, 0x300, PT ;  /* 0x000003001000780c */ /* 0x000fda0003f06070 */
[----:B------:R-:W-:Y:S05]  /*0540*/  @!P0 BRA `(.L_x_240) ;  /* 0x0000000400bc8947 */ /* 0x000fea0003800000 */
[----:B------:R-:W0:Y:S01]  /*0550*/  LDC.64 R4, c[0x0][0x380] ;  /* 0x0000e000ff047b82 */ /* 0x000e220000000a00 */
[----:B------:R-:W-:-:S07]  /*0560*/  VIADD R20, R10, 0x200 ;  /* 0x000002000a147836 */ /* 0x000fce0000000000 */
[----:B------:R-:W1:Y:S02]  /*0570*/  LDC.64 R6, c[0x0][0x388] ;  /* 0x0000e200ff067b82 */ /* 0x000e640000000a00 */
.L_x_254:
[----:B------:R-:W-:-:S04]  /*0580*/  VIADD R17, R20, 0xfffffe00 ;  /* 0xfffffe0014117836 */ /* 0x000fc80000000000 */
[----:B0-----:R-:W-:-:S05]  /*0590*/  IMAD.WIDE R24, R17, 0x8, R4 ;  /* 0x0000000811187825 */ /* 0x001fca00078e0204 */
[----:B------:R-:W2:Y:S04]  /*05a0*/  LDG.E.64 R18, desc[UR8][R24.64] ;  /* 0x0000000818127981 */ /* 0x000ea8000c1e1b00 */
[----:B-----5:R0:W5:Y:S04]  /*05b0*/  LDG.E.64 R14, desc[UR8][R24.64+0x800] ;  /* 0x00080008180e7981 */ /* 0x020168000c1e1b00 */
[----:B------:R0:W5:Y:S04]  /*05c0*/  LDG.E.64 R12, desc[UR8][R24.64+0x1000] ;  /* 0x00100008180c7981 */ /* 0x000168000c1e1b00 */
[----:B------:R0:W5:Y:S01]  /*05d0*/  LDG.E.64 R10, desc[UR8][R24.64+0x1800] ;  /* 0x00180008180a7981 */ /* 0x000162000c1e1b00 */
[----:B-1----:R-:W-:Y:S01]  /*05e0*/  IADD3 R26, P1, PT, R17, R6, RZ ;  /* 0x00000006111a7210 */ /* 0x002fe20007f3e0ff */
[----:B------:R-:W-:Y:S01]  /*05f0*/  BSSY.RECONVERGENT B2, `(.L_x_246) ;  /* 0x0000017000027945 */ /* 0x000fe20003800200 */
[----:B------:R-:W-:-:S02]  /*0600*/  VIADD R23, R20, 0xffffff00 ;  /* 0xffffff0014177836 */ /* 0x000fc40000000000 */
[----:B------:R-:W-:Y:S01]  /*0610*/  LEA.HI.X.SX32 R27, R17, R7, 0x1, P1 ;  /* 0x00000007111b7211 */ /* 0x000fe200008f0eff */
[----:B------:R-:W-:-:S04]  /*0620*/  IMAD.MOV.U32 R22, RZ, RZ, R26 ;  /* 0x000000ffff167224 */ /* 0x000fc800078e001a */
        /* <DEDUP_REMOVED lines=19> */
.L_x_247:
[----:B------:R-:W-:Y:S05]  /*0760*/  BSYNC.RECONVERGENT B2 ;  /* 0x0000000000027941 */ /* 0x000fea0003800200 */
.L_x_246:
[----:B-----5:R-:W-:Y:S01]  /*0770*/  DSETP.GEU.AND P0, PT, |R16|, |R14|, PT ;  /* 0x4000000e1000722a */ /* 0x020fe20003f0e200 */
[C---:B------:R-:W-:Y:S01]  /*0780*/  IADD3 R19, P1, PT, R23.reuse, R6, RZ ;  /* 0x0000000617137210 */ /* 0x040fe20007f3e0ff */
[----:B------:R-:W-:Y:S01]  /*0790*/  BSSY.RECONVERGENT B2, `(.L_x_248) ;  /* 0x0000015000027945 */ /* 0x000fe20003800200 */
[----:B------:R-:W-:Y:S02]  /*07a0*/  IMAD.MOV.U32 R2, RZ, RZ, R14 ;  /* 0x000000ffff027224 */ /* 0x000fe400078e000e */
[----:B------:R-:W-:Y:S01]  /*07b0*/  LEA.HI.X.SX32 R18, R23, R7, 0x1, P1 ;  /* 0x0000000717127211 */ /* 0x000fe200008f0eff */
[----:B------:R-:W-:Y:S02]  /*07c0*/  IMAD.MOV.U32 R9, RZ, RZ, R19 ;  /* 0x000000ffff097224 */ /* 0x000fe400078e0013 */
[----:B------:R-:W-:Y:S01]  /*07d0*/  IMAD.MOV.U32 R3, RZ, RZ, R15 ;  /* 0x000000ffff037224 */ /* 0x000fe200078e000f */
[----:B------:R-:W-:-:S05]  /*07e0*/  MOV R8, R18 ;  /* 0x0000001200087202 */ /* 0x000fca0000000f00 */
        /* <DEDUP_REMOVED lines=15> */
.L_x_249:
[----:B------:R-:W-:Y:S05]  /*08e0*/  BSYNC.RECONVERGENT B2 ;  /* 0x0000000000027941 */ /* 0x000fea0003800200 */
.L_x_248:
[----:B------:R-:W-:Y:S01]  /*08f0*/  DSETP.GEU.AND P0, PT, |R2|, |R12|, PT ;  /* 0x4000000c0200722a */ /* 0x000fe20003f0e200 */
[CC--:B------:R-:W-:Y:S01]  /*0900*/  IADD3 R22, P1, PT, R20.reuse, R6.reuse, RZ ;  /* 0x0000000614167210 */ /* 0x0c0fe20007f3e0ff */
[C---:B------:R-:W-:Y:S01]  /*0910*/  VIADD R16, R20.reuse, 0x100 ;  /* 0x0000010014107836 */ /* 0x040fe20000000000 */
[----:B------:R-:W-:Y:S01]  /*0920*/  BSSY.RECONVERGENT B2, `(.L_x_250) ;  /* 0x0000016000027945 */ /* 0x000fe20003800200 */
[----:B------:R-:W-:Y:S01]  /*0930*/  IMAD.MOV.U32 R14, RZ, RZ, R12 ;  /* 0x000000ffff0e7224 */ /* 0x000fe200078e000c */
[----:B------:R-:W-:Y:S01]  /*0940*/  LEA.HI.X.SX32 R19, R20, R7, 0x1, P1 ;  /* 0x0000000714137211 */ /* 0x000fe200008f0eff */
[----:B------:R-:W-:Y:S01]  /*0950*/  IMAD.MOV.U32 R17, RZ, RZ, R22 ;  /* 0x000000ffff117224 */ /* 0x000fe200078e0016 */
[----:B------:R-:W-:Y:S01]  /*0960*/  IADD3 R24, P2, PT, R16, R6, RZ ;  /* 0x0000000610187210 */ /* 0x000fe20007f5e0ff */
[----:B------:R-:W-:Y:S02]  /*0970*/  IMAD.MOV.U32 R15, RZ, RZ, R13 ;  /* 0x000000ffff0f7224 */ /* 0x000fe400078e000d */
[----:B------:R-:W-:-:S04]  /*0980*/  IMAD.MOV.U32 R18, RZ, RZ, R19 ;  /* 0x000000ffff127224 */ /* 0x000fc800078e0013 */
[----:B------:R-:W-:Y:S06]  /*0990*/  @!P0 BRA `(.L_x_251) ;  /* 0x0000000000388947 */ /* 0x000fec0003800000 */
        /* <DEDUP_REMOVED lines=14> */
.L_x_251:
[----:B------:R-:W-:Y:S05]  /*0a80*/  BSYNC.RECONVERGENT B2 ;  /* 0x0000000000027941 */ /* 0x000fea0003800200 */
.L_x_250:
[----:B------:R-:W-:Y:S01]  /*0a90*/  DSETP.GEU.AND P0, PT, |R14|, |R10|, PT ;  /* 0x4000000a0e00722a */ /* 0x000fe20003f0e200 */
[----:B------:R-:W-:Y:S01]  /*0aa0*/  LEA.HI.X.SX32 R13, R16, R7, 0x1, P2 ;  /* 0x00000007100d7211 */ /* 0x000fe200010f0eff */
[----:B------:R-:W-:Y:S01]  /*0ab0*/  BSSY.RECONVERGENT B2, `(.L_x_252) ;  /* 0x0000014000027945 */ /* 0x000fe20003800200 */
[----:B------:R-:W-:Y:S02]  /*0ac0*/  IMAD.MOV.U32 R9, RZ, RZ, R24 ;  /* 0x000000ffff097224 */ /* 0x000fe400078e0018 */
[----:B------:R-:W-:Y:S02]  /*0ad0*/  IMAD.MOV.U32 R2, RZ, RZ, R10 ;  /* 0x000000ffff027224 */ /* 0x000fe400078e000a */
[----:B------:R-:W-:Y:S02]  /*0ae0*/  IMAD.MOV.U32 R8, RZ, RZ, R13 ;  /* 0x000000ffff087224 */ /* 0x000fe400078e000d */
[----:B------:R-:W-:-:S05]  /*0af0*/  IMAD.MOV.U32 R3, RZ, RZ, R11 ;  /* 0x000000ffff037224 */ /* 0x000fca00078e000b */
        /* <DEDUP_REMOVED lines=15> */
.L_x_253:
[----:B------:R-:W-:Y:S05]  /*0bf0*/  BSYNC.RECONVERGENT B2 ;  /* 0x0000000000027941 */ /* 0x000fea0003800200 */
.L_x_252:
[C---:B------:R-:W-:Y:S02]  /*0c00*/  VIADD R10, R20.reuse, 0x200 ;  /* 0x00000200140a7836 */ /* 0x040fe40000000000 */
[----:B------:R-:W-:-:S03]  /*0c10*/  VIADD R20, R20, 0x400 ;  /* 0x0000040014147836 */ /* 0x000fc60000000000 */
[----:B------:R-:W-:-:S13]  /*0c20*/  ISETP.GE.AND P0, PT, R10, UR5, PT ;  /* 0x000000050a007c0c */ /* 0x000fda000bf06270 */
[----:B------:R-:W-:Y:S05]  /*0c30*/  @!P0 BRA `(.L_x_254) ;  /* 0xfffffff800508947 */ /* 0x000fea000383ffff */
.L_x_240:
[----:B------:R-:W-:Y:S05]  /*0c40*/  BSYNC.RECONVERGENT B1 ;  /* 0x0000000000017941 */ /* 0x000fea0003800200 */
.L_x_239:
[----:B------:R-:W0:Y:S02]  /*0c50*/  LDCU UR6, c[0x0][0x398] ;  /* 0x00007300ff0677ac */ /* 0x000e240008000800 */
[----:B0-----:R-:W-:-:S09]  /*0c60*/  UISETP.GE.AND UP0, UPT, UR6, 0x100, UPT ;  /* 0x000001000600788c */ /* 0x001fd2000bf06270 */
[----:B------:R-:W-:Y:S05]  /*0c70*/  BRA.U !UP0, `(.L_x_255) ;  /* 0x0000001508507547 */ /* 0x000fea000b800000 */
        /* <DEDUP_REMOVED lines=32> */
.L_x_257:
[----:B------:R-:W-:Y:S05]  /*0e80*/  BSYNC.RECONVERGENT B1 ;  /* 0x0000000000017941 */ /* 0x000fea0003800200 */
.L_x_256:
        /* <DEDUP_REMOVED lines=31> */
.L_x_259:
[----:B------:R-:W-:Y:S05]  /*1080*/  BSYNC.RECONVERGENT B1 ;  /* 0x0000000000017941 */ /* 0x000fea0003800200 */
.L_x_258:
[----:B------:R-:W-:Y:S01]  /*1090*/  ISETP.GT.AND P0, PT, R10, 0x1b, PT ;  /* 0x0000001b0a00780c */ /* 0x000fe20003f04270 */
[----:B-1----:R1:W1:Y:S01]  /*10a0*/  SHFL.DOWN PT, R6, R2, 0x4, 0x1f ;  /* 0x08801f0002067f89 */ /* 0x00226200000e0000 */
[----:B------:R-:W-:Y:S01]  /*10b0*/  BSSY.RECONVERGENT B1, `(.L_x_260) ;  /* 0x000001d000017945 */ /* 0x000fe20003800200 */
[----:B0-----:R-:W-:Y:S02]  /*10c0*/  IMAD.MOV.U32 R11, RZ, RZ, R8 ;  /* 0x000000ffff0b7224 */ /* 0x001fe400078e0008 */
[----:B--2---:R0:W2:Y:S01]  /*10d0*/  SHFL.DOWN PT, R7, R3, 0x4, 0x1f ;  /* 0x08801f0003077f89 */ /* 0x0040a200000e0000 */
[----:B------:R-:W-:Y:S02]  /*10e0*/  IMAD.MOV.U32 R12, RZ, RZ, R9 ;  /* 0x000000ffff0c7224 */ /* 0x000fe400078e0009 */
[----:B------:R-:W-:Y:S01]  /*10f0*/  IMAD.MOV.U32 R4, RZ, RZ, R2 ;  /* 0x000000ffff047224 */ /* 0x000fe200078e0002 */
[----:B----4-:R0:W4:Y:S01]  /*1100*/  SHFL.DOWN PT, R13, R8, 0x4, 0x1f ;  /* 0x08801f00080d7f89 */ /* 0x01012200000e0000 */
[----:B------:R-:W-:-:S03]  /*1110*/  IMAD.MOV.U32 R5, RZ, RZ, R3 ;  /* 0x000000ffff057224 */ /* 0x000fc600078e0003 */
[----:B---3--:R0:W3:Y:S01]  /*1120*/  SHFL.DOWN PT, R14, R9, 0x4, 0x1f ;  /* 0x08801f00090e7f89 */ /* 0x0080e200000e0000 */
[----:B------:R-:W-:Y:S05]  /*1130*/  @P0 BRA `(.L_x_261) ;  /* 0x0000000000500947 */ /* 0x000fea0003800000 */
[----:B-12---:R-:W-:Y:S01]  /*1140*/  DSETP.GEU.AND P0, PT, |R2|, |R6|, PT ;  /* 0x400000060200722a */ /* 0x006fe20003f0e200 */
[----:B----4-:R-:W-:Y:S02]  /*1150*/  IMAD.MOV.U32 R11, RZ, RZ, R13 ;  /* 0x000000ffff0b7224 */ /* 0x010fe400078e000d */
        /* <DEDUP_REMOVED lines=18> */
.L_x_261:
[----:B------:R-:W-:Y:S05]  /*1280*/  BSYNC.RECONVERGENT B1 ;  /* 0x0000000000017941 */ /* 0x000fea0003800200 */
.L_x_260:
        /* <DEDUP_REMOVED lines=31> */
.L_x_263:
[----:B------:R-:W-:Y:S05]  /*1480*/  BSYNC.RECONVERGENT B1 ;  /* 0x0000000000017941 */ /* 0x000fea0003800200 */
.L_x_262:
[----:B------:R-:W-:Y:S01]  /*1490*/  ISETP.GT.AND P0, PT, R10, 0xf, PT ;  /* 0x0000000f0a00780c */ /* 0x000fe20003f04270 */
[----:B-1----:R1:W1:Y:S01]  /*14a0*/  SHFL.DOWN PT, R4, R2, 0x10, 0x1f ;  /* 0x0a001f0002047f89 */ /* 0x00226200000e0000 */
[----:B------:R-:W-:Y:S01]  /*14b0*/  BSSY.RECONVERGENT B1, `(.L_x_264) ;  /* 0x000001d000017945 */ /* 0x000fe20003800200 */
[----:B---3--:R-:W-:Y:S01]  /*14c0*/  MOV R14, R8 ;  /* 0x00000008000e7202 */ /* 0x008fe20000000f00 */
[----:B------:R-:W-:Y:S01]  /*14d0*/  IMAD.MOV.U32 R15, RZ, RZ, R9 ;  /* 0x000000ffff0f7224 */ /* 0x000fe200078e0009 */
[----:B0-----:R0:W3:Y:S01]  /*14e0*/  SHFL.DOWN PT, R5, R3, 0x10, 0x1f ;  /* 0x0a001f0003057f89 */ /* 0x0010e200000e0000 */
[----:B------:R-:W-:Y:S02]  /*14f0*/  IMAD.MOV.U32 R12, RZ, RZ, R2 ;  /* 0x000000ffff0c7224 */ /* 0x000fe400078e0002 */
[----:B----4-:R-:W-:Y:S01]  /*1500*/  IMAD.MOV.U32 R13, RZ, RZ, R3 ;  /* 0x000000ffff0d7224 */ /* 0x010fe200078e0003 */
[----:B--2---:R0:W2:Y:S04]  /*1510*/  SHFL.DOWN PT, R7, R8, 0x10, 0x1f ;  /* 0x0a001f0008077f89 */ /* 0x0040a800000e0000 */
[----:B------:R0:W4:Y:S01]  /*1520*/  SHFL.DOWN PT, R6, R9, 0x10, 0x1f ;  /* 0x0a001f0009067f89 */ /* 0x00012200000e0000 */
        /* <DEDUP_REMOVED lines=21> */
.L_x_265:
[----:B------:R-:W-:Y:S05]  /*1680*/  BSYNC.RECONVERGENT B1 ;  /* 0x0000000000017941 */ /* 0x000fea0003800200 */
.L_x_264:
        /* <DEDUP_REMOVED lines=11> */
.L_x_267:
[----:B------:R-:W-:Y:S05]  /*1740*/  BSYNC.RECONVERGENT B1 ;  /* 0x0000000000017941 */ /* 0x000fea0003800200 */
.L_x_266:
        /* <DEDUP_REMOVED lines=8> */
[----:B-1234-:R-:W1:Y:S04]  /*17d0*/  LDS.128 R4, [R0+0x20] ;  /* 0x0000200000047984 */ /* 0x01ee680000000c00 */
[----:B------:R2:W3:Y:S04]  /*17e0*/  LDS.64 R2, [R0+0x80] ;  /* 0x0000800000027984 */ /* 0x0004e80000000a00 */
[----:B------:R2:W4:Y:S01]  /*17f0*/  LDS.128 R8, [R0+0x30] ;  /* 0x0000300000087984 */ /* 0x0005220000000c00 */
        /* <DEDUP_REMOVED lines=20> */
.L_x_270:
[----:B------:R-:W-:Y:S05]  /*1940*/  BSYNC.RECONVERGENT B1 ;  /* 0x0000000000017941 */ /* 0x000fea0003800200 */
.L_x_269:
        /* <DEDUP_REMOVED lines=23> */
.L_x_272:
[----:B------:R-:W-:Y:S05]  /*1ac0*/  BSYNC.RECONVERGENT B1 ;  /* 0x0000000000017941 */ /* 0x000fea0003800200 */
.L_x_271:
        /* <DEDUP_REMOVED lines=21> */
.L_x_274:
[----:B------:R-:W-:Y:S05]  /*1c20*/  BSYNC.RECONVERGENT B1 ;  /* 0x0000000000017941 */ /* 0x000fea0003800200 */
.L_x_273:
[----:B------:R0:W1:Y:S01]  /*1c30*/  LDS.128 R8, [R0+0x60] ;  /* 0x0000600000087984 */ /* 0x0000620000000c00 */
[----:B------:R-:W-:Y:S01]  /*1c40*/  DSETP.GEU.AND P0, PT, |R20|, |R14|, PT ;  /* 0x4000000e1400722a */ /* 0x000fe20003f0e200 */
[----:B------:R-:W-:Y:S01]  /*1c50*/  BSSY.RECONVERGENT B1, `(.L_x_275) ;  /* 0x0000015000017945 */ /* 0x000fe20003800200 */
[----:B------:R-:W-:Y:S01]  /*1c60*/  MOV R12, R14 ;  /* 0x0000000e000c7202 */ /* 0x000fe20000000f00 */
        /* <DEDUP_REMOVED lines=19> */
.L_x_276:
[----:B------:R-:W-:Y:S05]  /*1da0*/  BSYNC.RECONVERGENT B1 ;  /* 0x0000000000017941 */ /* 0x000fea0003800200 */
.L_x_275:
        /* <DEDUP_REMOVED lines=21> */
.L_x_278:
[----:B------:R-:W-:Y:S05]  /*1f00*/  BSYNC.RECONVERGENT B1 ;  /* 0x0000000000017941 */ /* 0x000fea0003800200 */
.L_x_277:
        /* <DEDUP_REMOVED lines=21> */
.L_x_280:
[----:B------:R-:W-:Y:S05]  /*2060*/  BSYNC.RECONVERGENT B1 ;  /* 0x0000000000017941 */ /* 0x000fea0003800200 */
.L_x_279:
        /* <DEDUP_REMOVED lines=21> */
.L_x_255:
[----:B------:R-:W0:Y:S01]  /*21c0*/  S2R R4, SR_LANEID ;  /* 0x0000000000047919 */ /* 0x000e220000000000 */
[----:B------:R-:W-:Y:S01]  /*21d0*/  LOP3.LUT R5, R0, 0x3e0, RZ, 0xc0, !PT ;  /* 0x000003e000057812 */ /* 0x000fe200078ec0ff */
[----:B------:R-:W-:Y:S01]  /*21e0*/  BSSY.RECONVERGENT B1, `(.L_x_281) ;  /* 0x0000024000017945 */ /* 0x000fe20003800200 */
[----:B------:R-:W-:Y:S02]  /*21f0*/  IMAD.MOV.U32 R12, RZ, RZ, R9 ;  /* 0x000000ffff0c7224 */ /* 0x000fe400078e0009 */
[----:B------:R-:W-:Y:S02]  /*2200*/  IMAD.MOV.U32 R14, RZ, RZ, R8 ;  /* 0x000000ffff0e7224 */ /* 0x000fe400078e0008 */
[----:B------:R-:W-:Y:S01]  /*2210*/  VIADD R6, R5, 0x20 ;  /* 0x0000002005067836 */ /* 0x000fe20000000000 */
[----:B------:R-:W-:Y:S01]  /*2220*/  LOP3.LUT R5, RZ, R5, RZ, 0x33, !PT ;  /* 0x00000005ff057212 */ /* 0x000fe200078e33ff */
[----:B-----5:R-:W-:-:S03]  /*2230*/  IMAD.MOV.U32 R7, RZ, RZ, R3 ;  /* 0x000000ffff077224 */ /* 0x020fc600078e0003 */
[----:B------:R-:W-:Y:S01]  /*2240*/  ISETP.GT.AND P0, PT, R6, UR6, PT ;  /* 0x0000000606007c0c */ /* 0x000fe2000bf04270 */
[----:B------:R-:W-:Y:S01]  /*2250*/  VIADD R5, R5, UR6 ;  /* 0x0000000605057c36 */ /* 0x000fe20008000000 */
[----:B------:R-:W-:-:S04]  /*2260*/  MOV R6, R2 ;  /* 0x0000000200067202 */ /* 0x000fc80000000f00 */
[----:B------:R-:W-:-:S05]  /*2270*/  SEL R5, R5, 0x1f, P0 ;  /* 0x0000001f05057807 */ /* 0x000fca0000000000 */
[----:B------:R1:W2:Y:S04]  /*2280*/  SHFL.DOWN PT, R10, R2, 0x1, R5 ;  /* 0x08200000020a7989 */ /* 0x0002a800000e0005 */
[----:B------:R1:W3:Y:S04]  /*2290*/  SHFL.DOWN PT, R11, R3, 0x1, R5 ;  /* 0x08200000030b7989 */ /* 0x0002e800000e0005 */
[----:B------:R1:W4:Y:S01]  /*22a0*/  SHFL.DOWN PT, R16, R9, 0x1, R5 ;  /* 0x0820000009107989 */ /* 0x00032200000e0005 */
[----:B0-----:R-:W-:-:S03]  /*22b0*/  ISETP.GE.AND P0, PT, R4, R5, PT ;  /* 0x000000050400720c */ /* 0x001fc60003f06270 */
[----:B------:R1:W0:Y:S10]  /*22c0*/  SHFL.DOWN PT, R13, R8, 0x1, R5 ;  /* 0x08200000080d7989 */ /* 0x00023400000e0005 */
[----:B-1----:R-:W-:Y:S05]  /*22d0*/  @P0 BRA `(.L_x_282) ;  /* 0x0000000000500947 */ /* 0x002fea0003800000 */
[----:B--23--:R-:W-:Y:S01]  /*22e0*/  DSETP.GEU.AND P0, PT, |R2|, |R10|, PT ;  /* 0x4000000a0200722a */ /* 0x00cfe20003f0e200 */
        /* <DEDUP_REMOVED lines=19> */
.L_x_282:
[----:B------:R-:W-:Y:S05]  /*2420*/  BSYNC.RECONVERGENT B1 ;  /* 0x0000000000017941 */ /* 0x000fea0003800200 */
.L_x_281:
[----:B------:R-:W-:Y:S01]  /*2430*/  VIADD R2, R4, 0x2 ;  /* 0x0000000204027836 */ /* 0x000fe20000000000 */
[----:B------:R1:W1:Y:S01]  /*2440*/  SHFL.DOWN PT, R8, R6, 0x2, R5 ;  /* 0x0840000006087989 */ /* 0x00026200000e0005 */
[----:B------:R-:W-:Y:S01]  /*2450*/  BSSY.RECONVERGENT B1, `(.L_x_283) ;  /* 0x000001e000017945 */ /* 0x000fe20003800200 */
[----:B--2---:R-:W-:Y:S02]  /*2460*/  IMAD.MOV.U32 R10, RZ, RZ, R12 ;  /* 0x000000ffff0a7224 */ /* 0x004fe400078e000c */
[----:B------:R-:W-:Y:S01]  /*2470*/  ISETP.GT.AND P0, PT, R2, R5, PT ;  /* 0x000000050200720c */ /* 0x000fe20003f04270 */
[----:B------:R2:W1:Y:S01]  /*2480*/  SHFL.DOWN PT, R9, R7, 0x2, R5 ;  /* 0x0840000007097989 */ /* 0x00046200000e0005 */
[----:B----4-:R-:W-:Y:S02]  /*2490*/  IMAD.MOV.U32 R16, RZ, RZ, R14 ;  /* 0x000000ffff107224 */ /* 0x010fe400078e000e */
[----:B------:R-:W-:Y:S01]  /*24a0*/  IMAD.MOV.U32 R2, RZ, RZ, R6 ;  /* 0x000000ffff027224 */ /* 0x000fe200078e0006 */
[----:B---3--:R2:W3:Y:S01]  /*24b0*/  SHFL.DOWN PT, R11, R12, 0x2, R5 ;  /* 0x084000000c0b7989 */ /* 0x0084e200000e0005 */
[----:B------:R-:W-:-:S03]  /*24c0*/  IMAD.MOV.U32 R3, RZ, RZ, R7 ;  /* 0x000000ffff037224 */ /* 0x000fc600078e0007 */
[----:B0-----:R2:W0:Y:S04]  /*24d0*/  SHFL.DOWN PT, R13, R14, 0x2, R5 ;  /* 0x084000000e0d7989 */ /* 0x00142800000e0005 */
        /* <DEDUP_REMOVED lines=21> */
.L_x_284:
[----:B------:R-:W-:Y:S05]  /*2630*/  BSYNC.RECONVERGENT B1 ;  /* 0x0000000000017941 */ /* 0x000fea0003800200 */
.L_x_283:
[----:B-1----:R-:W-:Y:S01]  /*2640*/  VIADD R6, R4, 0x4 ;  /* 0x0000000404067836 */ /* 0x002fe20000000000 */
[----:B------:R1:W4:Y:S01]  /*2650*/  SHFL.DOWN PT, R8, R2, 0x4, R5 ;  /* 0x0880000002087989 */ /* 0x00032200000e0005 */
[----:B------:R-:W-:Y:S01]  /*2660*/  BSSY.RECONVERGENT B1, `(.L_x_285) ;  /* 0x000001e000017945 */ /* 0x000fe20003800200 */
[----:B--2---:R-:W-:Y:S02]  /*2670*/  IMAD.MOV.U32 R12, RZ, RZ, R10 ;  /* 0x000000ffff0c7224 */ /* 0x004fe400078e000a */
[----:B------:R-:W-:Y:S01]  /*2680*/  ISETP.GT.AND P0, PT, R6, R5, PT ;  /* 0x000000050600720c */ /* 0x000fe20003f04270 */
[----:B------:R1:W2:Y:S01]  /*2690*/  SHFL.DOWN PT, R9, R3, 0x4, R5 ;  /* 0x0880000003097989 */ /* 0x0002a200000e0005 */
[----:B------:R-:W-:Y:S02]  /*26a0*/  IMAD.MOV.U32 R14, RZ, RZ, R16 ;  /* 0x000000ffff0e7224 */ /* 0x000fe400078e0010 */
[----:B------:R-:W-:Y:S01]  /*26b0*/  IMAD.MOV.U32 R6, RZ, RZ, R2 ;  /* 0x000000ffff067224 */ /* 0x000fe200078e0002 */
[----:B---3--:R1:W3:Y:S01]  /*26c0*/  SHFL.DOWN PT, R11, R10, 0x4, R5 ;  /* 0x088000000a0b7989 */ /* 0x0082e200000e0005 */
[----:B------:R-:W-:-:S03]  /*26d0*/  IMAD.MOV.U32 R7, RZ, RZ, R3 ;  /* 0x000000ffff077224 */ /* 0x000fc600078e0003 */
[----:B0-----:R1:W0:Y:S04]  /*26e0*/  SHFL.DOWN PT, R13, R16, 0x4, R5 ;  /* 0x08800000100d7989 */ /* 0x00122800000e0005 */
[----:B------:R-:W-:Y:S05]  /*26f0*/  @P0 BRA `(.L_x_286) ;  /* 0x0000000000500947 */ /* 0x000fea0003800000 */
[----:B--2-4-:R-:W-:Y:S01]  /*2700*/  DSETP.GEU.AND P0, PT, |R2|, |R8|, PT ;  /* 0x400000080200722a */ /* 0x014fe20003f0e200 */
        /* <DEDUP_REMOVED lines=19> */
.L_x_286:
[----:B------:R-:W-:Y:S05]  /*2840*/  BSYNC.RECONVERGENT B1 ;  /* 0x0000000000017941 */ /* 0x000fea0003800200 */
.L_x_285:
[----:B-1----:R-:W-:Y:S01]  /*2850*/  IADD3 R2, PT, PT, R4, 0x8, RZ ;  /* 0x0000000804027810 */ /* 0x002fe20007ffe0ff */
[----:B----4-:R1:W4:Y:S01]  /*2860*/  SHFL.DOWN PT, R8, R6, 0x8, R5 ;  /* 0x0900000006087989 */ /* 0x01032200000e0005 */
[----:B------:R-:W-:Y:S01]  /*2870*/  BSSY.RECONVERGENT B1, `(.L_x_287) ;  /* 0x000001e000017945 */ /* 0x000fe20003800200 */
[----:B------:R-:W-:Y:S01]  /*2880*/  IMAD.MOV.U32 R10, RZ, RZ, R12 ;  /* 0x000000ffff0a7224 */ /* 0x000fe200078e000c */
[----:B------:R-:W-:Y:S01]  /*2890*/  ISETP.GT.AND P0, PT, R2, R5, PT ;  /* 0x000000050200720c */ /* 0x000fe20003f04270 */
[----:B--2---:R1:W2:Y:S01]  /*28a0*/  SHFL.DOWN PT, R9, R7, 0x8, R5 ;  /* 0x0900000007097989 */ /* 0x0042a200000e0005 */
        /* <DEDUP_REMOVED lines=26> */
.L_x_288:
[----:B------:R-:W-:Y:S05]  /*2a50*/  BSYNC.RECONVERGENT B1 ;  /* 0x0000000000017941 */ /* 0x000fea0003800200 */
.L_x_287:
[----:B----4-:R-:W-:Y:S01]  /*2a60*/  VIADD R8, R4, 0x10 ;  /* 0x0000001004087836 */ /* 0x010fe20000000000 */
[----:B-1----:R1:W4:Y:S01]  /*2a70*/  SHFL.DOWN PT, R6, R2, 0x10, R5 ;  /* 0x0a00000002067989 */ /* 0x00232200000e0005 */
[----:B------:R-:W-:Y:S01]  /*2a80*/  BSSY.RECONVERGENT B1, `(.L_x_289) ;  /* 0x000001e000017945 */ /* 0x000fe20003800200 */
[----:B------:R-:W-:Y:S02]  /*2a90*/  IMAD.MOV.U32 R14, RZ, RZ, R10 ;  /* 0x000000ffff0e7224 */ /* 0x000fe400078e000a */
[----:B------:R-:W-:Y:S01]  /*2aa0*/  ISETP.GT.AND P0, PT, R8, R5, PT ;  /* 0x000000050800720c */ /* 0x000fe20003f04270 */
[----:B------:R1:W1:Y:S01]  /*2ab0*/  SHFL.DOWN PT, R7, R3, 0x10, R5 ;  /* 0x0a00000003077989 */ /* 0x00026200000e0005 */
[----:B------:R-:W-:Y:S02]  /*2ac0*/  IMAD.MOV.U32 R15, RZ, RZ, R16 ;  /* 0x000000ffff0f7224 */ /* 0x000fe400078e0010 */
[----:B------:R-:W-:Y:S01]  /*2ad0*/  IMAD.MOV.U32 R12, RZ, RZ, R2 ;  /* 0x000000ffff0c7224 */ /* 0x000fe200078e0002 */
[----:B--2---:R2:W1:Y:S01]  /*2ae0*/  SHFL.DOWN PT, R9, R10, 0x10, R5 ;  /* 0x0a0000000a097989 */ /* 0x00446200000e0005 */
[----:B0-----:R-:W-:-:S03]  /*2af0*/  IMAD.MOV.U32 R13, RZ, RZ, R3 ;  /* 0x000000ffff0d7224 */ /* 0x001fc600078e0003 */
[----:B---3--:R2:W0:Y:S04]  /*2b00*/  SHFL.DOWN PT, R11, R16, 0x10, R5 ;  /* 0x0a000000100b7989 */ /* 0x00842800000e0005 */
[----:B------:R-:W-:Y:S05]  /*2b10*/  @P0 BRA `(.L_x_290) ;  /* 0x0000000000500947 */ /* 0x000fea0003800000 */
[----:B-1--4-:R-:W-:Y:S01]  /*2b20*/  DSETP.GEU.AND P0, PT, |R2|, |R6|, PT ;  /* 0x400000060200722a */ /* 0x012fe20003f0e200 */
[----:B------:R-:W-:Y:S02]  /*2b30*/  IMAD.MOV.U32 R14, RZ, RZ, R9 ;  /* 0x000000ffff0e7224 */ /* 0x000fe400078e0009 */
        /* <DEDUP_REMOVED lines=18> */
.L_x_290:
[----:B------:R-:W-:Y:S05]  /*2c60*/  BSYNC.RECONVERGENT B1 ;  /* 0x0000000000017941 */ /* 0x000fea0003800200 */
.L_x_289:
[----:B------:R-:W-:Y:S01]  /*2c70*/  ISETP.NE.AND P0, PT, R4, RZ, PT ;  /* 0x000000ff0400720c */ /* 0x000fe20003f05270 */
[----:B------:R-:W-:-:S12]  /*2c80*/  BSSY.RECONVERGENT B1, `(.L_x_291) ;  /* 0x000000a000017945 */ /* 0x000fd80003800200 */
[----:B------:R-:W-:Y:S05]  /*2c90*/  @P0 BRA `(.L_x_292) ;  /* 0x0000000000200947 */ /* 0x000fea0003800000 */
[----:B------:R-:W3:Y:S01]  /*2ca0*/  S2R R4, SR_CgaCtaId ;  /* 0x0000000000047919 */ /* 0x000ee20000008800 */
[----:B-1----:R-:W-:Y:S02]  /*2cb0*/  MOV R3, 0x400 ;  /* 0x0000040000037802 */ /* 0x002fe40000000f00 */
[----:B------:R-:W-:-:S04]  /*2cc0*/  SHF.R.U32.HI R2, RZ, 0x1, R0 ;  /* 0x00000001ff027819 */ /* 0x000fc80000011600 */
[----:B------:R-:W-:Y:S02]  /*2cd0*/  LOP3.LUT R2, R2, 0x1f0, RZ, 0xc0, !PT ;  /* 0x000001f002027812 */ /* 0x000fe400078ec0ff */
[----:B---3--:R-:W-:-:S05]  /*2ce0*/  LEA R3, R4, R3, 0x18 ;  /* 0x0000000304037211 */ /* 0x008fca00078ec0ff */
[----:B------:R-:W-:-:S05]  /*2cf0*/  IMAD.IADD R3, R2, 0x1, R3 ;  /* 0x0000000102037824 */ /* 0x000fca00078e0203 */
[----:B------:R3:W-:Y:S04]  /*2d00*/  STS.64 [R3+0x10], R14 ;  /* 0x0000100e03007388 */ /* 0x0007e80000000a00 */
[----:B------:R3:W-:Y:S02]  /*2d10*/  STS.64 [R3+0x8], R12 ;  /* 0x0000080c03007388 */ /* 0x0007e40000000a00 */
.L_x_292:
[----:B------:R-:W-:Y:S05]  /*2d20*/  BSYNC.RECONVERGENT B1 ;  /* 0x0000000000017941 */ /* 0x000fea0003800200 */
.L_x_291:
[----:B------:R-:W-:Y:S01]  /*2d30*/  BAR.SYNC.DEFER_BLOCKING 0x0 ;  /* 0x0000000000007b1d */ /* 0x000fe20000010000 */
[----:B------:R-:W-:-:S13]  /*2d40*/  ISETP.NE.AND P1, PT, R0, RZ, PT ;  /* 0x000000ff0000720c */ /* 0x000fda0003f25270 */
[----:B------:R-:W-:Y:S05]  /*2d50*/  @P1 BRA `(.L_x_268) ;  /* 0x0000003400b81947 */ /* 0x000fea0003800000 */
[----:B------:R-:W-:Y:S01]  /*2d60*/  UISETP.GE.AND UP0, UPT, UR6, 0x21, UPT ;  /* 0x000000210600788c */ /* 0x000fe2000bf06270 */
[----:B0-----:R-:W-:Y:S02]  /*2d70*/  IMAD.MOV.U32 R11, RZ, RZ, R14 ;  /* 0x000000ffff0b7224 */ /* 0x001fe400078e000e */
[----:B------:R-:W-:Y:S02]  /*2d80*/  IMAD.MOV.U32 R8, RZ, RZ, R15 ;  /* 0x000000ffff087224 */ /* 0x000fe400078e000f */
[----:B-1----:R-:W-:Y:S02]  /*2d90*/  IMAD.MOV.U32 R2, RZ, RZ, R12 ;  /* 0x000000ffff027224 */ /* 0x002fe400078e000c */
[----:B---3--:R-:W-:Y:S02]  /*2da0*/  IMAD.MOV.U32 R3, RZ, RZ, R13 ;  /* 0x000000ffff037224 */ /* 0x008fe400078e000d */
[----:B------:R-:W-:Y:S05]  /*2db0*/  BRA.U !UP0, `(.L_x_293) ;  /* 0x00000001086c7547 */ /* 0x000fea000b800000 */
[----:B------:R-:W0:Y:S01]  /*2dc0*/  S2UR UR5, SR_CgaCtaId ;  /* 0x00000000000579c3 */ /* 0x000e220000008800 */
[----:B------:R-:W-:Y:S01]  /*2dd0*/  UMOV UR4, 0x400 ;  /* 0x0000040000047882 */ /* 0x000fe20000000000 */
[----:B------:R-:W-:Y:S01]  /*2de0*/  BSSY.RECONVERGENT B1, `(.L_x_293) ;  /* 0x0000018000017945 */ /* 0x000fe20003800200 */
[----:B0-----:R-:W-:-:S09]  /*2df0*/  ULEA UR4, UR5, UR4, 0x18 ;  /* 0x0000000405047291 */ /* 0x001fd2000f8ec0ff */
[----:B--2---:R-:W0:Y:S04]  /*2e00*/  LDS.64 R4, [UR4+0x18] ;  /* 0x00001804ff047984 */ /* 0x004e280008000a00 */
        /* <DEDUP_REMOVED lines=21> */
.L_x_294:
[----:B------:R-:W-:Y:S05]  /*2f60*/  BSYNC.RECONVERGENT B1 ;  /* 0x0000000000017941 */ /* 0x000fea0003800200 */
.L_x_293:
[----:B------:R-:W-:Y:S01]  /*2f70*/  UISETP.GE.AND UP0, UPT, UR6, 0x41, UPT ;  /* 0x000000410600788c */ /* 0x000fe2000bf06270 */
[----:B------:R-:W-:Y:S02]  /*2f80*/  IMAD.MOV.U32 R9, RZ, RZ, R11 ;  /* 0x000000ffff097224 */ /* 0x000fe400078e000b */
[----:B------:R-:W-:Y:S02]  /*2f90*/  IMAD.MOV.U32 R0, RZ, RZ, R8 ;  /* 0x000000ffff007224 */ /* 0x000fe400078e0008 */
[----:B------:R-:W-:Y:S02]  /*2fa0*/  IMAD.MOV.U32 R4, RZ, RZ, R2 ;  /* 0x000000ffff047224 */ /* 0x000fe400078e0002 */
[----:B--2---:R-:W-:Y:S02]  /*2fb0*/  IMAD.MOV.U32 R5, RZ, RZ, R3 ;  /* 0x000000ffff057224 */ /* 0x004fe400078e0003 */
[----:B------:R-:W-:Y:S05]  /*2fc0*/  BRA.U !UP0, `(.L_x_295) ;  /* 0x00000001086c7547 */ /* 0x000fea000b800000 */
[----:B------:R-:W0:Y:S01]  /*2fd0*/  S2UR UR5, SR_CgaCtaId ;  /* 0x00000000000579c3 */ /* 0x000e220000008800 */
[----:B------:R-:W-:Y:S01]  /*2fe0*/  UMOV UR4, 0x400 ;  /* 0x0000040000047882 */ /* 0x000fe20000000000 */
[----:B------:R-:W-:Y:S01]  /*2ff0*/  BSSY.RECONVERGENT B1, `(.L_x_295) ;  /* 0x0000018000017945 */ /* 0x000fe20003800200 */
[----:B0-----:R-:W-:-:S09]  /*3000*/  ULEA UR4, UR5, UR4, 0x18 ;  /* 0x0000000405047291 */ /* 0x001fd2000f8ec0ff */
[----:B----4-:R-:W0:Y:S04]  /*3010*/  LDS.64 R6, [UR4+0x28] ;  /* 0x00002804ff067984 */ /* 0x010e280008000a00 */
        /* <DEDUP_REMOVED lines=21> */
.L_x_296:
[----:B------:R-:W-:Y:S05]  /*3170*/  BSYNC.RECONVERGENT B1 ;  /* 0x0000000000017941 */ /* 0x000fea0003800200 */
.L_x_295:
        /* <DEDUP_REMOVED lines=32> */
.L_x_298:
[----:B------:R-:W-:Y:S05]  /*3380*/  BSYNC.RECONVERGENT B1 ;  /* 0x0000000000017941 */ /* 0x000fea0003800200 */
.L_x_297:
        /* <DEDUP_REMOVED lines=32> */
.L_x_300:
[----:B------:R-:W-:Y:S05]  /*3590*/  BSYNC.RECONVERGENT B1 ;  /* 0x0000000000017941 */ /* 0x000fea0003800200 */
.L_x_299:
        /* <DEDUP_REMOVED lines=32> */
.L_x_302:
[----:B------:R-:W-:Y:S05]  /*37a0*/  BSYNC.RECONVERGENT B1 ;  /* 0x0000000000017941 */ /* 0x000fea0003800200 */
.L_x_301:
        /* <DEDUP_REMOVED lines=32> */
.L_x_304:
[----:B------:R-:W-:Y:S05]  /*39b0*/  BSYNC.RECONVERGENT B1 ;  /* 0x0000000000017941 */ /* 0x000fea0003800200 */
.L_x_303:
        /* <DEDUP_REMOVED lines=32> */
.L_x_236:
[----:B------:R-:W1:Y:S01]  /*3bc0*/  S2R R0, SR_TID.X ;  /* 0x0000000000007919 */ /* 0x000e620000002100 */
[----:B------:R-:W1:Y:S01]  /*3bd0*/  LDC.64 R2, c[0x0][0x380] ;  /* 0x0000e000ff027b82 */ /* 0x000e620000000a00 */
[----:B------:R-:W2:Y:S01]  /*3be0*/  LDCU.64 UR6, c[0x0][0x388] ;  /* 0x00007100ff0677ac */ /* 0x000ea20008000a00 */
[----:B-1----:R-:W-:-:S05]  /*3bf0*/  IMAD.WIDE.U32 R2, R0, 0x8, R2 ;  /* 0x0000000800027825 */ /* 0x002fca00078e0002 */
[----:B0-----:R-:W3:Y:S04]  /*3c00*/  LDG.E.64 R4, desc[UR8][R2.64] ;  /* 0x0000000802047981 */ /* 0x001ee8000c1e1b00 */
[----:B------:R-:W3:Y:S04]  /*3c10*/  LDG.E.64 R6, desc[UR8][R2.64+0x800] ;  /* 0x0008000802067981 */ /* 0x000ee8000c1e1b00 */
[----:B------:R-:W4:Y:S04]  /*3c20*/  LDG.E.64 R8, desc[UR8][R2.64+0x1000] ;  /* 0x0010000802087981 */ /* 0x000f28000c1e1b00 */
[----:B------:R-:W5:Y:S04]  /*3c30*/  LDG.E.64 R12, desc[UR8][R2.64+0x1800] ;  /* 0x00180008020c7981 */ /* 0x000f68000c1e1b00 */
[----:B------:R-:W5:Y:S01]  /*3c40*/  LDG.E.64 R10, desc[UR8][R2.64+0x2000] ;  /* 0x00200008020a7981 */ /* 0x000f62000c1e1b00 */
[----:B------:R-:W-:Y:S01]  /*3c50*/  BSSY.RECONVERGENT B1, `(.L_x_305) ;  /* 0x000001c000017945 */ /* 0x000fe20003800200 */
[----:B---3--:R-:W-:-:S06]  /*3c60*/  DSETP.GEU.AND P0, PT, |R4|, |R6|, PT ;  /* 0x400000060400722a */ /* 0x008fcc0003f0e200 */
[----:B------:R-:W-:Y:S02]  /*3c70*/  FSEL R4, R4, R6, P0 ;  /* 0x0000000604047208 */ /* 0x000fe40000000000 */
[----:B------:R-:W-:Y:S01]  /*3c80*/  FSEL R5, R5, R7, P0 ;  /* 0x0000000705057208 */ /* 0x000fe20000000000 */
[C---:B------:R-:W-:Y:S01]  /*3c90*/  VIADD R7, R0.reuse, 0x200 ;  /* 0x0000020000077836 */ /* 0x040fe20000000000 */
[----:B------:R-:W-:-:S04]  /*3ca0*/  LOP3.LUT R6, R0, 0x400, RZ, 0xfc, !PT ;  /* 0x0000040000067812 */ /* 0x000fc800078efcff */
[----:B----4-:R-:W-:Y:S01]  /*3cb0*/  DSETP.GEU.AND P1, PT, |R4|, |R8|, PT ;  /* 0x400000080400722a */ /* 0x010fe20003f2e200 */
[----:B--2---:R-:W-:-:S05]  /*3cc0*/  IADD3 R17, P4, PT, R6, UR6, RZ ;  /* 0x0000000606117c10 */ /* 0x004fca000ff9e0ff */
[----:B------:R-:W-:Y:S01]  /*3cd0*/  FSEL R4, R4, R8, P1 ;  /* 0x0000000804047208 */ /* 0x000fe20000800000 */
[----:B------:R-:W-:Y:S01]  /*3ce0*/  IMAD.X R16, RZ, RZ, UR7, P4 ;  /* 0x00000007ff107e24 */ /* 0x000fe2000a0e06ff */
[----:B------:R-:W-:Y:S01]  /*3cf0*/  FSEL R5, R5, R9, P1 ;  /* 0x0000000905057208 */ /* 0x000fe20000800000 */
[----:B------:R-:W-:-:S05]  /*3d00*/  VIADD R9, R0, 0x100 ;  /* 0x0000010000097836 */ /* 0x000fca0000000000 */
[----:B-----5:R-:W-:Y:S01]  /*3d10*/  DSETP.GEU.AND P2, PT, |R4|, |R12|, PT ;  /* 0x4000000c0400722a */ /* 0x020fe20003f4e200 */
[----:B------:R-:W-:-:S05]  /*3d20*/  @P1 SEL R7, R0, R9, P0 ;  /* 0x0000000900071207 */ /* 0x000fca0000000000 */
[----:B------:R-:W-:Y:S02]  /*3d30*/  FSEL R4, R4, R12, P2 ;  /* 0x0000000c04047208 */ /* 0x000fe40001000000 */
[----:B------:R-:W-:-:S06]  /*3d40*/  FSEL R5, R5, R13, P2 ;  /* 0x0000000d05057208 */ /* 0x000fcc0001000000 */
[----:B------:R-:W-:Y:S01]  /*3d50*/  DSETP.GEU.AND P3, PT, |R4|, |R10|, PT ;  /* 0x4000000a0400722a */ /* 0x000fe20003f6e200 */
[----:B------:R-:W-:-:S13]  /*3d60*/  @!P2 VIADD R7, R0, 0x300 ;  /* 0x000003000007a836 */ /* 0x000fda0000000000 */
[----:B------:R-:W-:Y:S05]  /*3d70*/  @!P3 BRA `(.L_x_306) ;  /* 0x000000000024b947 */ /* 0x000fea0003800000 */
[C---:B------:R-:W-:Y:S02]  /*3d80*/  ISETP.GE.U32.AND P0, PT, R7.reuse, R6, PT ;  /* 0x000000060700720c */ /* 0x040fe40003f06070 */
[----:B------:R-:W-:Y:S02]  /*3d90*/  IADD3 R6, P1, PT, R7, UR6, RZ ;  /* 0x0000000607067c10 */ /* 0x000fe4000ff3e0ff */
[----:B------:R-:W-:-:S03]  /*3da0*/  ISETP.GE.U32.AND.EX P0, PT, RZ, RZ, PT, P0 ;  /* 0x000000ffff00720c */ /* 0x000fc60003f06100 */
[----:B------:R-:W-:-:S10]  /*3db0*/  IMAD.X R7, RZ, RZ, UR7, P1 ;  /* 0x00000007ff077e24 */ /* 0x000fd400088e06ff */
[----:B------:R-:W-:-:S06]  /*3dc0*/  DSETP.LT.OR P0, PT, |R10|, |R4|, !P0 ;  /* 0x400000040a00722a */ /* 0x000fcc0004701600 */
[----:B------:R-:W-:Y:S02]  /*3dd0*/  FSEL R10, R4, R10, P0 ;  /* 0x0000000a040a7208 */ /* 0x000fe40000000000 */
[----:B------:R-:W-:Y:S02]  /*3de0*/  FSEL R11, R5, R11, P0 ;  /* 0x0000000b050b7208 */ /* 0x000fe40000000000 */
[----:B------:R-:W-:Y:S02]  /*3df0*/  SEL R17, R6, R17, P0 ;  /* 0x0000001106117207 */ /* 0x000fe40000000000 */
[----:B------:R-:W-:-:S07]  /*3e00*/  SEL R16, R7, R16, P0 ;  /* 0x0000001007107207 */ /* 0x000fce0000000000 */
.L_x_306:
[----:B------:R-:W-:Y:S05]  /*3e10*/  BSYNC.RECONVERGENT B1 ;  /* 0x0000000000017941 */ /* 0x000fea0003800200 */
.L_x_305:
[----:B------:R-:W-:Y:S01]  /*3e20*/  UISETP.GE.U32.AND UP0, UPT, UR4, 0xa00, UPT ;  /* 0x00000a000400788c */ /* 0x000fe2000bf06070 */
[----:B------:R-:W-:Y:S02]  /*3e30*/  IMAD.MOV.U32 R19, RZ, RZ, 0x500 ;  /* 0x00000500ff137424 */ /* 0x000fe400078e00ff */
[----:B------:R-:W-:Y:S01]  /*3e40*/  IMAD.MOV.U32 R18, RZ, RZ, RZ ;  /* 0x000000ffff127224 */ /* 0x000fe200078e00ff */
[----:B------:R-:W-:-:S09]  /*3e50*/  UISETP.GE.U32.AND.EX UP0, UPT, UR5, URZ, UPT, UP0 ;  /* 0x000000ff0500728c */ /* 0x000fd2000bf06100 */
[----:B------:R-:W-:Y:S05]  /*3e60*/  BRA.U !UP0, `(.L_x_307) ;  /* 0x0000000508587547 */ /* 0x000fea000b800000 */
[----:B------:R-:W-:Y:S01]  /*3e70*/  IMAD.MOV.U32 R12, RZ, RZ, R10 ;  /* 0x000000ffff0c7224 */ /* 0x000fe200078e000a */
[----:B------:R-:W0:Y:S01]  /*3e80*/  LDCU.64 UR6, c[0x0][0x388] ;  /* 0x00007100ff0677ac */ /* 0x000e220008000a00 */
[----:B------:R-:W-:Y:S02]  /*3e90*/  IMAD.MOV.U32 R13, RZ, RZ, R11 ;  /* 0x000000ffff0d7224 */ /* 0x000fe400078e000b */
[----:B------:R-:W-:Y:S01]  /*3ea0*/  IMAD.MOV.U32 R21, RZ, RZ, 0x500 ;  /* 0x00000500ff157424 */ /* 0x000fe200078e00ff */
[----:B------:R-:W1:Y:S01]  /*3eb0*/  LDCU.64 UR4, c[0x0][0x398] ;  /* 0x00007300ff0477ac */ /* 0x000e620008000a00 */
[----:B------:R-:W-:-:S07]  /*3ec0*/  IMAD.MOV.U32 R19, RZ, RZ, RZ ;  /* 0x000000ffff137224 */ /* 0x000fce00078e00ff */
.L_x_308:
[----:B------:R-:W-:-:S04]  /*3ed0*/  LEA R24, P0, R21, R2, 0x3 ;  /* 0x0000000215187211 */ /* 0x000fc800078018ff */
[----:B------:R-:W-:-:S05]  /*3ee0*/  LEA.HI.X R25, R21, R3, R19, 0x3, P0 ;  /* 0x0000000315197211 */ /* 0x000fca00000f1c13 */
[----:B------:R-:W2:Y:S04]  /*3ef0*/  LDG.E.64 R14, desc[UR8][R24.64] ;  /* 0x00000008180e7981 */ /* 0x000ea8000c1e1b00 */
[----:B------:R-:W3:Y:S04]  /*3f00*/  LDG.E.64 R8, desc[UR8][R24.64+0x800] ;  /* 0x0008000818087981 */ /* 0x000ee8000c1e1b00 */
[----:B------:R-:W4:Y:S04]  /*3f10*/  LDG.E.64 R6, desc[UR8][R24.64+0x1000] ;  /* 0x0010000818067981 */ /* 0x000f28000c1e1b00 */
[----:B------:R-:W5:Y:S04]  /*3f20*/  LDG.E.64 R4, desc[UR8][R24.64+0x1800] ;  /* 0x0018000818047981 */ /* 0x000f68000c1e1b00 */
[----:B------:R-:W5:Y:S01]  /*3f30*/  LDG.E.64 R10, desc[UR8][R24.64+0x2000] ;  /* 0x00200008180a7981 */ /* 0x000f62000c1e1b00 */
[----:B0-----:R-:W-:-:S04]  /*3f40*/  IADD3 R20, P0, P1, R21, UR6, R0 ;  /* 0x0000000615147c10 */ /* 0x001fc8000f91e000 */
[----:B------:R-:W-:Y:S01]  /*3f50*/  IADD3.X R18, PT, PT, R19, UR7, RZ, P0, P1 ;  /* 0x0000000713127c10 */ /* 0x000fe200087e24ff */
[----:B------:R-:W-:-:S04]  /*3f60*/  IMAD.MOV.U32 R22, RZ, RZ, R20 ;  /* 0x000000ffff167224 */ /* 0x000fc800078e0014 */
[----:B------:R-:W-:Y:S01]  /*3f70*/  IMAD.MOV.U32 R23, RZ, RZ, R18 ;  /* 0x000000ffff177224 */ /* 0x000fe200078e0012 */
[----:B--2---:R-:W-:-:S14]  /*3f80*/  DSETP.GEU.AND P2, PT, |R12|, |R14|, PT ;  /* 0x4000000e0c00722a */ /* 0x004fdc0003f4e200 */
[----:B------:R-:W-:-:S04]  /*3f90*/  @P2 ISETP.GE.U32.AND P0, PT, R17, R22, PT ;  /* 0x000000161100220c */ /* 0x000fc80003f06070 */
[----:B------:R-:W-:-:S13]  /*3fa0*/  @P2 ISETP.GE.AND.EX P0, PT, R16, R23, PT, P0 ;  /* 0x000000171000220c */ /* 0x000fda0003f06300 */
[----:B------:R-:W-:-:S06]  /*3fb0*/  @P2 DSETP.LT.OR P0, PT, |R14|, |R12|, !P0 ;  /* 0x4000000c0e00222a */ /* 0x000fcc0004701600 */
[----:B------:R-:W-:Y:S02]  /*3fc0*/  @P2 FSEL R13, R13, R15, P0 ;  /* 0x0000000f0d0d2208 */ /* 0x000fe40000000000 */
[----:B------:R-:W-:Y:S02]  /*3fd0*/  @P2 FSEL R12, R12, R14, P0 ;  /* 0x0000000e0c0c2208 */ /* 0x000fe40000000000 */
[----:B------:R-:W-:Y:S01]  /*3fe0*/  @P2 SEL R22, R17, R22, P0 ;  /* 0x0000001611162207 */ /* 0x000fe20000000000 */
[----:B------:R-:W-:Y:S01]  /*3ff0*/  @P2 IMAD.MOV.U32 R15, RZ, RZ, R13 ;  /* 0x000000ffff0f2224 */ /* 0x000fe200078e000d */
[----:B------:R-:W-:Y:S01]  /*4000*/  IADD3 R13, P3, PT, R20, 0x100, RZ ;  /* 0x00000100140d7810 */ /* 0x000fe20007f7e0ff */
[----:B------:R-:W-:Y:S01]  /*4010*/  @P2 IMAD.MOV.U32 R14, RZ, RZ, R12 ;  /* 0x000000ffff0e2224 */ /* 0x000fe200078e000c */
[----:B------:R-:W-:-:S03]  /*4020*/  @P2 SEL R23, R16, R23, P0 ;  /* 0x0000001710172207 */ /* 0x000fc60000000000 */
[----:B------:R-:W-:Y:S02]  /*4030*/  IMAD.X R16, RZ, RZ, R18, P3 ;  /* 0x000000ffff107224 */ /* 0x000fe400018e0612 */
[----:B---3--:R-:W-:-:S14]  /*4040*/  DSETP.GEU.AND P1, PT, |R14|, |R8|, PT ;  /* 0x400000080e00722a */ /* 0x008fdc0003f2e200 */
        /* <DEDUP_REMOVED lines=11> */
[----:B----4-:R-:W-:-:S14]  /*4100*/  DSETP.GEU.AND P2, PT, |R8|, |R6|, PT ;  /* 0x400000060800722a */ /* 0x010fdc0003f4e200 */
        /* <DEDUP_REMOVED lines=10> */
[----:B------:R-:W-:Y:S01]  /*41b0*/  IMAD.X R9, RZ, RZ, R18, P3 ;  /* 0x000000ffff097224 */ /* 0x000fe200018e0612 */
[----:B------:R-:W-:Y:S01]  /*41c0*/  IADD3 R17, P3, PT, R20, 0x400, RZ ;  /* 0x0000040014117810 */ /* 0x000fe20007f7e0ff */
[----:B-----5:R-:W-:-:S04]  /*41d0*/  DSETP.GEU.AND P1, PT, |R6|, |R4|, PT ;  /* 0x400000040600722a */ /* 0x020fc80003f2e200 */
[----:B------:R-:W-:-:S10]  /*41e0*/  IMAD.X R16, RZ, RZ, R18, P3 ;  /* 0x000000ffff107224 */ /* 0x000fd400018e0612 */
        /* <DEDUP_REMOVED lines=8> */
[----:B------:R-:W-:Y:S01]  /*4270*/  @P1 IMAD.MOV.U32 R5, RZ, RZ, R7 ;  /* 0x000000ffff051224 */ /* 0x000fe200078e0007 */
[C---:B------:R-:W-:Y:S02]  /*4280*/  IADD3 R6, P1, PT, R21.reuse, 0xa00, RZ ;  /* 0x00000a0015067810 */ /* 0x040fe40007f3e0ff */
[----:B------:R-:W-:-:S02]  /*4290*/  IADD3 R21, P3, PT, R21, 0x500, RZ ;  /* 0x0000050015157810 */ /* 0x000fc40007f7e0ff */
[----:B-1----:R-:W-:Y:S01]  /*42a0*/  ISETP.GT.U32.AND P4, PT, R6, UR4, PT ;  /* 0x0000000406007c0c */ /* 0x002fe2000bf84070 */
[----:B------:R-:W-:Y:S01]  /*42b0*/  DSETP.GEU.AND P2, PT, |R4|, |R10|, PT ;  /* 0x4000000a0400722a */ /* 0x000fe20003f4e200 */
[--C-:B------:R-:W-:Y:S02]  /*42c0*/  IMAD.X R6, RZ, RZ, R19.reuse, P1 ;  /* 0x000000ffff067224 */ /* 0x100fe400008e0613 */
[----:B------:R-:W-:-:S03]  /*42d0*/  IMAD.X R18, RZ, RZ, R19, P3 ;  /* 0x000000ffff127224 */ /* 0x000fc600018e0613 */
[----:B------:R-:W-:Y:S01]  /*42e0*/  ISETP.GT.AND.EX P1, PT, R6, UR5, PT, P4 ;  /* 0x0000000506007c0c */ /* 0x000fe2000bf24340 */
[----:B------:R-:W-:-:S07]  /*42f0*/  IMAD.MOV.U32 R19, RZ, RZ, R18 ;  /* 0x000000ffff137224 */ /* 0x000fce00078e0012 */
        /* <DEDUP_REMOVED lines=8> */
[----:B------:R-:W-:Y:S02]  /*4380*/  @P2 IMAD.MOV.U32 R11, RZ, RZ, R5 ;  /* 0x000000ffff0b2224 */ /* 0x000fe400078e0005 */
[----:B------:R-:W-:Y:S02]  /*4390*/  IMAD.MOV.U32 R12, RZ, RZ, R10 ;  /* 0x000000ffff0c7224 */ /* 0x000fe400078e000a */
[----:B------:R-:W-:Y:S01]  /*43a0*/  IMAD.MOV.U32 R13, RZ, RZ, R11 ;  /* 0x000000ffff0d7224 */ /* 0x000fe200078e000b */
[----:B------:R-:W-:Y:S06]  /*43b0*/  @!P1 BRA `(.L_x_308) ;  /* 0xfffffff800c49947 */ /* 0x000fec000383ffff */
[----:B------:R-:W-:-:S07]  /*43c0*/  IMAD.MOV.U32 R19, RZ, RZ, R21 ;  /* 0x000000ffff137224 */ /* 0x000fce00078e0015 */
.L_x_307:
[----:B------:R-:W-:-:S04]  /*43d0*/  ISETP.GE.U32.AND P0, PT, R19, UR4, PT ;  /* 0x0000000413007c0c */ /* 0x000fc8000bf06070 */
[----:B------:R-:W-:-:S13]  /*43e0*/  ISETP.GE.AND.EX P0, PT, R18, UR5, PT, P0 ;  /* 0x0000000512007c0c */ /* 0x000fda000bf06300 */
[----:B------:R-:W-:Y:S05]  /*43f0*/  @P0 BRA `(.L_x_309) ;  /* 0x0000000800c40947 */ /* 0x000fea0003800000 */
[----:B------:R-:W-:Y:S01]  /*4400*/  IADD3 R21, PT, PT, -R19, UR4, RZ ;  /* 0x0000000413157c10 */ /* 0x000fe2000fffe1ff */
[----:B------:R-:W-:Y:S03]  /*4410*/  BSSY.RECONVERGENT B1, `(.L_x_309) ;  /* 0x00000af000017945 */ /* 0x000fe60003800200 */
[----:B------:R-:W-:-:S13]  /*4420*/  ISETP.GE.AND P0, PT, R0, R21, PT ;  /* 0x000000150000720c */ /* 0x000fda0003f06270 */
[----:B------:R-:W-:Y:S05]  /*4430*/  @P0 BRA `(.L_x_310) ;  /* 0x0000000800b00947 */ /* 0x000fea0003800000 */
[-C--:B------:R-:W-:Y:S01]  /*4440*/  LOP3.LUT R6, RZ, R0.reuse, RZ, 0x33, !PT ;  /* 0x00000000ff067212 */ /* 0x080fe200078e33ff */
[----:B------:R-:W-:Y:S01]  /*4450*/  BSSY.RECONVERGENT B2, `(.L_x_311) ;  /* 0x0000036000027945 */ /* 0x000fe20003800200 */
[----:B------:R-:W-:Y:S02]  /*4460*/  MOV R12, R0 ;  /* 0x00000000000c7202 */ /* 0x000fe40000000f00 */
        /* <DEDUP_REMOVED lines=9> */
[----:B------:R-:W-:Y:S02]  /*4500*/  LOP3.LUT R2, R2, 0x3, RZ, 0xc0, !PT ;  /* 0x0000000302027812 */ /* 0x000fe400078ec0ff */
[----:B------:R-:W-:-:S03]  /*4510*/  IADD3 R13, P0, PT, R9, UR6, RZ ;  /* 0x00000006090d7c10 */ /* 0x000fc6000ff1e0ff */
[----:B------:R-:W-:Y:S01]  /*4520*/  IMAD.MOV R7, RZ, RZ, -R2 ;  /* 0x000000ffff077224 */ /* 0x000fe200078e0a02 */
[----:B0-----:R-:W-:-:S04]  /*4530*/  LEA R8, P1, R9, UR10, 0x3 ;  /* 0x0000000a09087c11 */ /* 0x001fc8000f8218ff */
[----:B------:R-:W-:Y:S02]  /*4540*/  LEA.HI.X R9, R9, UR11, R14, 0x3, P1 ;  /* 0x0000000b09097c11 */ /* 0x000fe400088f1c0e */
[----:B------:R-:W-:-:S07]  /*4550*/  IADD3.X R14, PT, PT, R14, UR7, RZ, P0, !PT ;  /* 0x000000070e0e7c10 */ /* 0x000fce00087fe4ff */
.L_x_315:
        /* <DEDUP_REMOVED lines=31> */
.L_x_314:
[----:B------:R-:W-:Y:S05]  /*4750*/  BSYNC.RECONVERGENT B3 ;  /* 0x0000000000037941 */ /* 0x000fea0003800200 */
.L_x_313:
[----:B------:R-:W-:Y:S01]  /*4760*/  IADD3 R13, P0, PT, R13, 0x100, RZ ;  /* 0x000001000d0d7810 */ /* 0x000fe20007f1e0ff */
[----:B------:R-:W-:Y:S02]  /*4770*/  VIADD R12, R12, 0x100 ;  /* 0x000001000c0c7836 */ /* 0x000fe40000000000 */
[----:B------:R-:W-:Y:S02]  /*4780*/  IMAD.X R9, RZ, RZ, R9, P3 ;  /* 0x000000ffff097224 */ /* 0x000fe400018e0609 */
[----:B------:R-:W-:Y:S01]  /*4790*/  IMAD.X R14, RZ, RZ, R14, P0 ;  /* 0x000000ffff0e7224 */ /* 0x000fe200000e060e */
[----:B------:R-:W-:Y:S07]  /*47a0*/  @P2 BRA `(.L_x_315) ;  /* 0xfffffffc006c2947 */ /* 0x000fee000383ffff */
.L_x_312:
[----:B------:R-:W-:Y:S05]  /*47b0*/  BSYNC.RECONVERGENT B2 ;  /* 0x0000000000027941 */ /* 0x000fea0003800200 */
.L_x_311:
[----:B------:R-:W-:-:S13]  /*47c0*/  ISETP.GE.U32.AND P0, PT, R6, 0x300, PT ;  /* 0x000003000600780c */ /* 0x000fda0003f06070 */
[----:B------:R-:W-:Y:S05]  /*47d0*/  @!P0 BRA `(.L_x_310) ;  /* 0x0000000400c88947 */ /* 0x000fea0003800000 */
[----:B------:R-:W0:Y:S01]  /*47e0*/  LDC.64 R8, c[0x0][0x380] ;  /* 0x0000e000ff087b82 */ /* 0x000e220000000a00 */
[----:B------:R-:W-:-:S07]  /*47f0*/  VIADD R20, R12, 0x200 ;  /* 0x000002000c147836 */ /* 0x000fce0000000000 */
[----:B------:R-:W1:Y:S02]  /*4800*/  LDC.64 R6, c[0x0][0x388] ;  /* 0x0000e200ff067b82 */ /* 0x000e640000000a00 */
.L_x_324:
        /* <DEDUP_REMOVED lines=30> */
.L_x_317:
[----:B------:R-:W-:Y:S05]  /*49f0*/  BSYNC.RECONVERGENT B2 ;  /* 0x0000000000027941 */ /* 0x000fea0003800200 */
.L_x_316:
        /* <DEDUP_REMOVED lines=9> */
[----:B------:R-:W-:-:S03]  /*4a90*/  IMAD.MOV.U32 R24, RZ, RZ, R26 ;  /* 0x000000ffff187224 */ /* 0x000fc600078e001a */
[----:B------:R-:W-:Y:S01]  /*4aa0*/  MOV R25, R27 ;  /* 0x0000001b00197202 */ /* 0x000fe20000000f00 */
        /* <DEDUP_REMOVED lines=15> */
.L_x_319:
[----:B------:R-:W-:Y:S05]  /*4ba0*/  BSYNC.RECONVERGENT B2 ;  /* 0x0000000000027941 */ /* 0x000fea0003800200 */
.L_x_318:
[----:B------:R-:W-:Y:S01]  /*4bb0*/  DSETP.GEU.AND P0, PT, |R16|, |R10|, PT ;  /* 0x4000000a1000722a */ /* 0x000fe20003f0e200 */
[CC--:B------:R-:W-:Y:S01]  /*4bc0*/  IADD3 R13, P1, P4, R19.reuse, R6.reuse, R20 ;  /* 0x00000006130d7210 */ /* 0x0c0fe20007c3e014 */
[----:B------:R-:W-:Y:S01]  /*4bd0*/  VIADD R4, R20, 0x100 ;  /* 0x0000010014047836 */ /* 0x000fe20000000000 */
[----:B------:R-:W-:Y:S01]  /*4be0*/  BSSY.RECONVERGENT B2, `(.L_x_320) ;  /* 0x0000016000027945 */ /* 0x000fe20003800200 */
[----:B------:R-:W-:Y:S01]  /*4bf0*/  IMAD.MOV.U32 R2, RZ, RZ, R10 ;  /* 0x000000ffff027224 */ /* 0x000fe200078e000a */
[----:B------:R-:W-:Y:S01]  /*4c00*/  IADD3.X R22, PT, PT, R18, R7, RZ, P1, P4 ;  /* 0x0000000712167210 */ /* 0x000fe20000fe84ff */
[----:B------:R-:W-:Y:S01]  /*4c10*/  IMAD.MOV.U32 R5, RZ, RZ, R13 ;  /* 0x000000ffff057224 */ /* 0x000fe200078e000d */
[----:B------:R-:W-:Y:S01]  /*4c20*/  IADD3 R4, P2, P3, R19, R6, R4 ;  /* 0x0000000613047210 */ /* 0x000fe20007b5e004 */
        /* <DEDUP_REMOVED lines=17> */
.L_x_321:
[----:B------:R-:W-:Y:S05]  /*4d40*/  BSYNC.RECONVERGENT B2 ;  /* 0x0000000000027941 */ /* 0x000fea0003800200 */
.L_x_320:
[----:B------:R-:W-:Y:S01]  /*4d50*/  DSETP.GEU.AND P0, PT, |R2|, |R14|, PT ;  /* 0x4000000e0200722a */ /* 0x000fe20003f0e200 */
[----:B------:R-:W-:Y:S01]  /*4d60*/  IADD3.X R13, PT, PT, R18, R7, RZ, P2, P3 ;  /* 0x00000007120d7210 */ /* 0x000fe200017e64ff */
        /* <DEDUP_REMOVED lines=20> */
.L_x_323:
[----:B------:R-:W-:Y:S05]  /*4eb0*/  BSYNC.RECONVERGENT B2 ;  /* 0x0000000000027941 */ /* 0x000fea0003800200 */
.L_x_322:
[C---:B------:R-:W-:Y:S02]  /*4ec0*/  VIADD R2, R20.reuse, 0x200 ;  /* 0x0000020014027836 */ /* 0x040fe40000000000 */
[----:B------:R-:W-:-:S03]  /*4ed0*/  VIADD R20, R20, 0x400 ;  /* 0x0000040014147836 */ /* 0x000fc60000000000 */
[----:B------:R-:W-:-:S13]  /*4ee0*/  ISETP.GE.AND P0, PT, R2, R21, PT ;  /* 0x000000150200720c */ /* 0x000fda0003f06270 */
[----:B------:R-:W-:Y:S05]  /*4ef0*/  @!P0 BRA `(.L_x_324) ;  /* 0xfffffff800448947 */ /* 0x000fea000383ffff */
.L_x_310:
[----:B------:R-:W-:Y:S05]  /*4f00*/  BSYNC.RECONVERGENT B1 ;  /* 0x0000000000017941 */ /* 0x000fea0003800200 */
.L_x_309:
        /* <DEDUP_REMOVED lines=32> */
.L_x_326:
[----:B------:R-:W-:Y:S05]  /*5110*/  BSYNC.RECONVERGENT B1 ;  /* 0x0000000000017941 */ /* 0x000fea0003800200 */
.L_x_325:
        /* <DEDUP_REMOVED lines=31> */
.L_x_328:
[----:B------:R-:W-:Y:S05]  /*5310*/  BSYNC.RECONVERGENT B1 ;  /* 0x0000000000017941 */ /* 0x000fea0003800200 */
.L_x_327:
        /* <DEDUP_REMOVED lines=31> */
.L_x_330:
[----:B------:R-:W-:Y:S05]  /*5510*/  BSYNC.RECONVERGENT B1 ;  /* 0x0000000000017941 */ /* 0x000fea0003800200 */
.L_x_329:
[----:B------:R-:W-:Y:S01]  /*5520*/  ISETP.GT.AND P0, PT, R8, 0x17, PT ;  /* 0x000000170800780c */ /* 0x000fe20003f04270 */
[----:B-1----:R1:W1:Y:S01]  /*5530*/  SHFL.DOWN PT, R6, R2, 0x8, 0x1f ;  /* 0x09001f0002067f89 */ /* 0x00226200000e0000 */
[----:B------:R-:W-:Y:S01]  /*5540*/  BSSY.RECONVERGENT B1, `(.L_x_331) ;  /* 0x000001d000017945 */ /* 0x000fe20003800200 */
[----:B--2---:R-:W-:Y:S02]  /*5550*/  IMAD.MOV.U32 R9, RZ, RZ, R11 ;  /* 0x000000ffff097224 */ /* 0x004fe400078e000b */
[----:B---3--:R2:W3:Y:S01]  /*5560*/  SHFL.DOWN PT, R7, R3, 0x8, 0x1f ;  /* 0x09001f0003077f89 */ /* 0x0084e200000e0000 */
[----:B------:R-:W-:Y:S02]  /*5570*/  IMAD.MOV.U32 R10, RZ, RZ, R12 ;  /* 0x000000ffff0a7224 */ /* 0x000fe400078e000c */
[----:B------:R-:W-:Y:S01]  /*5580*/  IMAD.MOV.U32 R4, RZ, RZ, R2 ;  /* 0x000000ffff047224 */ /* 0x000fe200078e0002 */
[----:B0-----:R2:W0:Y:S01]  /*5590*/  SHFL.DOWN PT, R14, R11, 0x8, 0x1f ;  /* 0x09001f000b0e7f89 */ /* 0x00142200000e0000 */
[----:B------:R-:W-:-:S03]  /*55a0*/  IMAD.MOV.U32 R5, RZ, RZ, R3 ;  /* 0x000000ffff057224 */ /* 0x000fc600078e0003 */
[----:B----4-:R2:W4:Y:S01]  /*55b0*/  SHFL.DOWN PT, R13, R12, 0x8, 0x1f ;  /* 0x09001f000c0d7f89 */ /* 0x01052200000e0000 */
        /* <DEDUP_REMOVED lines=21> */
.L_x_332:
[----:B------:R-:W-:Y:S05]  /*5710*/  BSYNC.RECONVERGENT B1 ;  /* 0x0000000000017941 */ /* 0x000fea0003800200 */
.L_x_331:
        /* <DEDUP_REMOVED lines=8> */
[----:B----4-:R-:W-:-:S03]  /*57a0*/  IMAD.MOV.U32 R13, RZ, RZ, R5 ;  /* 0x000000ffff0d7224 */ /* 0x010fc600078e0005 */
[----:B---3--:R3:W4:Y:S01]  /*57b0*/  SHFL.DOWN PT, R7, R10, 0x10, 0x1f ;  /* 0x0a001f000a077f89 */ /* 0x00872200000e0000 */
[----:B------:R-:W-:Y:S05]  /*57c0*/  @P0 BRA `(.L_x_334) ;  /* 0x0000000000500947 */ /* 0x000fea0003800000 */
[----:B-12---:R-:W-:Y:S01]  /*57d0*/  DSETP.GEU.AND P0, PT, |R4|, |R2|, PT ;  /* 0x400000020400722a */ /* 0x006fe20003f0e200 */
        /* <DEDUP_REMOVED lines=19> */
.L_x_334:
[----:B------:R-:W-:Y:S05]  /*5910*/  BSYNC.RECONVERGENT B1 ;  /* 0x0000000000017941 */ /* 0x000fea0003800200 */
.L_x_333:
        /* <DEDUP_REMOVED lines=11> */
.L_x_336:
[----:B------:R-:W-:Y:S05]  /*59d0*/  BSYNC.RECONVERGENT B1 ;  /* 0x0000000000017941 */ /* 0x000fea0003800200 */
.L_x_335:
        /* <DEDUP_REMOVED lines=8> */
[----:B0---4-:R-:W0:Y:S04]  /*5a60*/  LDS.128 R4, [R0+0x20] ;  /* 0x0000200000047984 */ /* 0x011e280000000c00 */
[----:B------:R2:W4:Y:S04]  /*5a70*/  LDS.64 R2, [R0+0x80] ;  /* 0x0000800000027984 */ /* 0x0005280000000a00 */
[----:B---3--:R2:W3:Y:S01]  /*5a80*/  LDS.128 R8, [R0+0x30] ;  /* 0x0000300000087984 */ /* 0x0084e20000000c00 */
[----:B-1----:R-:W-:Y:S01]  /*5a90*/  DSETP.GEU.AND P0, PT, |R12|, |R16|, PT ;  /* 0x400000100c00722a */ /* 0x002fe20003f0e200 */
[----:B------:R-:W-:-:S02]  /*5aa0*/  IMAD.MOV.U32 R20, RZ, RZ, R16 ;  /* 0x000000ffff147224 */ /* 0x000fc400078e0010 */
[----:B------:R-:W-:Y:S02]  /*5ab0*/  IMAD.MOV.U32 R21, RZ, RZ, R17 ;  /* 0x000000ffff157224 */ /* 0x000fe400078e0011 */
[----:B0-----:R-:W-:Y:S02]  /*5ac0*/  IMAD.MOV.U32 R23, RZ, RZ, R4 ;  /* 0x000000ffff177224 */ /* 0x001fe400078e0004 */
        /* <DEDUP_REMOVED lines=16> */
.L_x_338:
[----:B------:R-:W-:Y:S05]  /*5bd0*/  BSYNC.RECONVERGENT B1 ;  /* 0x0000000000017941 */ /* 0x000fea0003800200 */
.L_x_337:
        /* <DEDUP_REMOVED lines=23> */
.L_x_340:
[----:B------:R-:W-:Y:S05]  /*5d50*/  BSYNC.RECONVERGENT B1 ;  /* 0x0000000000017941 */ /* 0x000fea0003800200 */
.L_x_339:
        /* <DEDUP_REMOVED lines=21> */
.L_x_342:
[----:B------:R-:W-:Y:S05]  /*5eb0*/  BSYNC.RECONVERGENT B1 ;  /* 0x0000000000017941 */ /* 0x000fea0003800200 */
.L_x_341:
        /* <DEDUP_REMOVED lines=23> */
.L_x_344:
[----:B------:R-:W-:Y:S05]  /*6030*/  BSYNC.RECONVERGENT B1 ;  /* 0x0000000000017941 */ /* 0x000fea0003800200 */
.L_x_343:
        /* <DEDUP_REMOVED lines=21> */
.L_x_346:
[----:B------:R-:W-:Y:S05]  /*6190*/  BSYNC.RECONVERGENT B1 ;  /* 0x0000000000017941 */ /* 0x000fea0003800200 */
.L_x_345:
        /* <DEDUP_REMOVED lines=21> */
.L_x_348:
[----:B------:R-:W-:Y:S05]  /*62f0*/  BSYNC.RECONVERGENT B1 ;  /* 0x0000000000017941 */ /* 0x000fea0003800200 */
.L_x_347:
        /* <DEDUP_REMOVED lines=20> */
.L_x_268:
[----:B------:R-:W-:Y:S05]  /*6440*/  BSYNC.RECONVERGENT B0 ;  /* 0x0000000000007941 */ /* 0x000fea0003800200 */
.L_x_235:
[----:B------:R-:W-:Y:S05]  /*6450*/  @P1 EXIT ;  /* 0x000000000000194d */ /* 0x000fea0003800000 */
[----:B0123--:R-:W0:Y:S02]  /*6460*/  LDC.64 R2, c[0x0][0x390] ;  /* 0x0000e400ff027b82 */ /* 0x00fe240000000a00 */
[----:B0-----:R-:W-:Y:S04]  /*6470*/  STG.E.64 desc[UR8][R2.64], R12 ;  /* 0x0000000c02007986 */ /* 0x001fe8000c101b08 */
[----:B------:R-:W-:Y:S01]  /*6480*/  STG.E.64 desc[UR8][R2.64+0x8], R14 ;  /* 0x0000080e02007986 */ /* 0x000fe2000c101b08 */
[----:B------:R-:W-:Y:S05]  /*6490*/  EXIT ;  /* 0x000000000000794d */ /* 0x000fea0003800000 */
.L_x_349:
        /* <DEDUP_REMOVED lines=14> */
.L_x_769:


//--------------------- .text._ZN6thrust24THRUST_300001_SM_1000_NS8cuda_cub4core6detail13_kernel_agentINS1_8__reduce11ReduceAgentIPN4cuda3std3__45tupleIJdlEEESC_SB_iNS1_9__extrema9arg_max_fIdl10ComparatorEEEEJSC_SC_iSG_EEEvDpT0_ --------------------------
	.section	.text._ZN6thrust24THRUST_300001_SM_1000_NS8cuda_cub4core6detail13_kernel_agentINS1_8__reduce11ReduceAgentIPN4cuda3std3__45tupleIJdlEEESC_SB_iNS1_9__extrema9arg_max_fIdl10ComparatorEEEEJSC_SC_iSG_EEEvDpT0_,"ax",@progbits
	.align	128
        .global         _ZN6thrust24THRUST_300001_SM_1000_NS8cuda_cub4core6detail13_kernel_agentINS1_8__reduce11ReduceAgentIPN4cuda3std3__45tupleIJdlEEESC_SB_iNS1_9__extrema9arg_max_fIdl10ComparatorEEEEJSC_SC_iSG_EEEvDpT0_
        .type           _ZN6thrust24THRUST_300001_SM_1000_NS8cuda_cub4core6detail13_kernel_agentINS1_8__reduce11ReduceAgentIPN4cuda3std3__45tupleIJdlEEESC_SB_iNS1_9__extrema9arg_max_fIdl10ComparatorEEEEJSC_SC_iSG_EEEvDpT0_,@function
        .size           _ZN6thrust24THRUST_300001_SM_1000_NS8cuda_cub4core6detail13_kernel_agentINS1_8__reduce11ReduceAgentIPN4cuda3std3__45tupleIJdlEEESC_SB_iNS1_9__extrema9arg_max_fIdl10ComparatorEEEEJSC_SC_iSG_EEEvDpT0_,(.L_x_770 - _ZN6thrust24THRUST_300001_SM_1000_NS8cuda_cub4core6detail13_kernel_agentINS1_8__reduce11ReduceAgentIPN4cuda3std3__45tupleIJdlEEESC_SB_iNS1_9__extrema9arg_max_fIdl10ComparatorEEEEJSC_SC_iSG_EEEvDpT0_)
        .other          _ZN6thrust24THRUST_300001_SM_1000_NS8cuda_cub4core6detail13_kernel_agentINS1_8__reduce11ReduceAgentIPN4cuda3std3__45tupleIJdlEEESC_SB_iNS1_9__extrema9arg_max_fIdl10ComparatorEEEEJSC_SC_iSG_EEEvDpT0_,@"STO_CUDA_ENTRY STV_DEFAULT"
_ZN6thrust24THRUST_300001_SM_1000_NS8cuda_cub4core6detail13_kernel_agentINS1_8__reduce11ReduceAgentIPN4cuda3std3__45tupleIJdlEEESC_SB_iNS1_9__extrema9arg_max_fIdl10ComparatorEEEEJSC_SC_iSG_EEEvDpT0_:
.text._ZN6thrust24THRUST_300001_SM_1000_NS8cuda_cub4core6detail13_kernel_agentINS1_8__reduce11ReduceAgentIPN4cuda3std3__45tupleIJdlEEESC_SB_iNS1_9__extrema9arg_max_fIdl10ComparatorEEEEJSC_SC_iSG_EEEvDpT0_:
        /* <DEDUP_REMOVED lines=21> */
.L_x_353:
[----:B0-----:R-:W-:Y:S05]  /*0150*/  BSYNC.RECONVERGENT B1 ;  /* 0x0000000000017941 */ /* 0x001fea0003800200 */
.L_x_352:
        /* <DEDUP_REMOVED lines=15> */
.L_x_360:
        /* <DEDUP_REMOVED lines=31> */
.L_x_359:
[----:B------:R-:W-:Y:S05]  /*0440*/  BSYNC.RECONVERGENT B3 ;  /* 0x0000000000037941 */ /* 0x000fea0003800200 */
.L_x_358:
[----:B------:R-:W-:Y:S02]  /*0450*/  IMAD.X R3, RZ, RZ, R3, P3 ;  /* 0x000000ffff037224 */ /* 0x000fe400018e0603 */
[----:B------:R-:W-:Y:S01]  /*0460*/  VIADD R19, R19, 0x100 ;  /* 0x0000010013137836 */ /* 0x000fe20000000000 */
[----:B------:R-:W-:Y:S06]  /*0470*/  @P2 BRA `(.L_x_360) ;  /* 0xfffffffc00742947 */ /* 0x000fec000383ffff */
.L_x_357:
[----:B------:R-:W-:Y:S05]  /*0480*/  BSYNC.RECONVERGENT B2 ;  /* 0x0000000000027941 */ /* 0x000fea0003800200 */
.L_x_356:
[----:B------:R-:W0:Y:S01]  /*0490*/  LDC.64 R8, c[0x0][0x380] ;  /* 0x0000e000ff087b82 */ /* 0x000e220000000a00 */
[----:B------:R-:W-:-:S13]  /*04a0*/  ISETP.GE.U32.AND P0, PT, R4, 0x300, PT ;  /* 0x000003000400780c */ /* 0x000fda0003f06070 */
[----:B------:R-:W-:Y:S05]  /*04b0*/  @!P0 BRA `(.L_x_355) ;  /* 0x0000000400908947 */ /* 0x000fea0003800000 */
.L_x_369:
        /* <DEDUP_REMOVED lines=13> */
[----:B------:R-:W-:Y:S01]  /*0590*/  IMAD.MOV.U32 R23, RZ, RZ, R12 ;  /* 0x000000ffff177224 */ /* 0x000fe200078e000c */
[----:B------:R-:W-:Y:S01]  /*05a0*/  MOV R25, R13 ;  /* 0x0000000d00197202 */ /* 0x000fe20000000f00 */
[----:B------:R-:W-:Y:S02]  /*05b0*/  IMAD.MOV.U32 R2, RZ, RZ, R14 ;  /* 0x000000ffff027224 */ /* 0x000fe400078e000e */
[----:B------:R-:W-:-:S09]  /*05c0*/  IMAD.MOV.U32 R3, RZ, RZ, R15 ;  /* 0x000000ffff037224 */ /* 0x000fd200078e000f */
        /* <DEDUP_REMOVED lines=9> */
.L_x_362:
[----:B------:R-:W-:Y:S05]  /*0660*/  BSYNC.RECONVERGENT B2 ;  /* 0x0000000000027941 */ /* 0x000fea0003800200 */
.L_x_361:
        /* <DEDUP_REMOVED lines=25> */
.L_x_364:
[----:B------:R-:W-:Y:S05]  /*0800*/  BSYNC.RECONVERGENT B2 ;  /* 0x0000000000027941 */ /* 0x000fea0003800200 */
.L_x_363:
        /* <DEDUP_REMOVED lines=21> */
.L_x_366:
[----:B------:R-:W-:Y:S05]  /*0960*/  BSYNC.RECONVERGENT B2 ;  /* 0x0000000000027941 */ /* 0x000fea0003800200 */
.L_x_365:
        /* <DEDUP_REMOVED lines=21> */
.L_x_368:
[----:B------:R-:W-:Y:S05]  /*0ac0*/  BSYNC.RECONVERGENT B2 ;  /* 0x0000000000027941 */ /* 0x000fea0003800200 */
.L_x_367:
[----:B------:R-:W-:-:S05]  /*0ad0*/  VIADD R19, R19, 0x400 ;  /* 0x0000040013137836 */ /* 0x000fca0000000000 */
[----:B------:R-:W-:-:S13]  /*0ae0*/  ISETP.GE.AND P0, PT, R19, UR5, PT ;  /* 0x0000000513007c0c */ /* 0x000fda000bf06270 */
[----:B------:R-:W-:Y:S05]  /*0af0*/  @!P0 BRA `(.L_x_369) ;  /* 0xfffffff800708947 */ /* 0x000fea000383ffff */
.L_x_355:
[----:B------:R-:W-:Y:S05]  /*0b00*/  BSYNC.RECONVERGENT B1 ;  /* 0x0000000000017941 */ /* 0x000fea0003800200 */
.L_x_354:
        /* <DEDUP_REMOVED lines=35> */
.L_x_372:
[----:B------:R-:W-:Y:S05]  /*0d40*/  BSYNC.RECONVERGENT B1 ;  /* 0x0000000000017941 */ /* 0x000fea0003800200 */
.L_x_371:
        /* <DEDUP_REMOVED lines=31> */
.L_x_374:
[----:B------:R-:W-:Y:S05]  /*0f40*/  BSYNC.RECONVERGENT B1 ;  /* 0x0000000000017941 */ /* 0x000fea0003800200 */
.L_x_373:
        /* <DEDUP_REMOVED lines=31> */
.L_x_376:
[----:B------:R-:W-:Y:S05]  /*1140*/  BSYNC.RECONVERGENT B1 ;  /* 0x0000000000017941 */ /* 0x000fea0003800200 */
.L_x_375:
        /* <DEDUP_REMOVED lines=31> */
.L_x_378:
[----:B------:R-:W-:Y:S05]  /*1340*/  BSYNC.RECONVERGENT B1 ;  /* 0x0000000000017941 */ /* 0x000fea0003800200 */
.L_x_377:
[----:B------:R-:W-:Y:S01]  /*1350*/  ISETP.GT.AND P0, PT, R9, 0xf, PT ;  /* 0x0000000f0900780c */ /* 0x000fe20003f04270 */
[----:B-1----:R1:W1:Y:S01]  /*1360*/  SHFL.DOWN PT, R6, R4, 0x10, 0x1f ;  /* 0x0a001f0004067f89 */ /* 0x00226200000e0000 */
[----:B------:R-:W-:Y:S01]  /*1370*/  BSSY.RECONVERGENT B1, `(.L_x_379) ;  /* 0x000001d000017945 */ /* 0x000fe20003800200 */
[----:B0-----:R-:W-:Y:S01]  /*1380*/  MOV R14, R8 ;  /* 0x00000008000e7202 */ /* 0x001fe20000000f00 */
[----:B----4-:R-:W-:Y:S01]  /*1390*/  IMAD.MOV.U32 R15, RZ, RZ, R10 ;  /* 0x000000ffff0f7224 */ /* 0x010fe200078e000a */
[----:B--2---:R0:W2:Y:S01]  /*13a0*/  SHFL.DOWN PT, R7, R5, 0x10, 0x1f ;  /* 0x0a001f0005077f89 */ /* 0x0040a200000e0000 */
[----:B------:R-:W-:Y:S02]  /*13b0*/  IMAD.MOV.U32 R2, RZ, RZ, R4 ;  /* 0x000000ffff027224 */ /* 0x000fe400078e0004 */
[----:B------:R-:W-:Y:S01]  /*13c0*/  IMAD.MOV.U32 R3, RZ, RZ, R5 ;  /* 0x000000ffff037224 */ /* 0x000fe200078e0005 */
[----:B------:R0:W4:Y:S04]  /*13d0*/  SHFL.DOWN PT, R11, R8, 0x10, 0x1f ;  /* 0x0a001f00080b7f89 */ /* 0x00012800000e0000 */
        /* <DEDUP_REMOVED lines=22> */
.L_x_380:
[----:B------:R-:W-:Y:S05]  /*1540*/  BSYNC.RECONVERGENT B1 ;  /* 0x0000000000017941 */ /* 0x000fea0003800200 */
.L_x_379:
        /* <DEDUP_REMOVED lines=11> */
.L_x_382:
[----:B------:R-:W-:Y:S05]  /*1600*/  BSYNC.RECONVERGENT B1 ;  /* 0x0000000000017941 */ /* 0x000fea0003800200 */
.L_x_381:
        /* <DEDUP_REMOVED lines=31> */
.L_x_385:
[----:B------:R-:W-:Y:S05]  /*1800*/  BSYNC.RECONVERGENT B1 ;  /* 0x0000000000017941 */ /* 0x000fea0003800200 */
.L_x_384:
        /* <DEDUP_REMOVED lines=10> */
[----:B------:R-:W-:Y:S01]  /*18b0*/  MOV R15, R26 ;  /* 0x0000001a000f7202 */ /* 0x000fe20000000f00 */
[----:B------:R-:W-:Y:S02]  /*18c0*/  IMAD.MOV.U32 R29, RZ, RZ, R27 ;  /* 0x000000ffff1d7224 */ /* 0x000fe400078e001b */
[----:B------:R-:W-:Y:S02]  /*18d0*/  IMAD.MOV.U32 R4, RZ, RZ, R24 ;  /* 0x000000ffff047224 */ /* 0x000fe400078e0018 */
[----:B------:R-:W-:-:S08]  /*18e0*/  IMAD.MOV.U32 R5, RZ, RZ, R25 ;  /* 0x000000ffff057224 */ /* 0x000fd000078e0019 */
        /* <DEDUP_REMOVED lines=9> */
.L_x_387:
[----:B------:R-:W-:Y:S05]  /*1980*/  BSYNC.RECONVERGENT B1 ;  /* 0x0000000000017941 */ /* 0x000fea0003800200 */
.L_x_386:
        /* <DEDUP_REMOVED lines=21> */
.L_x_389:
[----:B------:R-:W-:Y:S05]  /*1ae0*/  BSYNC.RECONVERGENT B1 ;  /* 0x0000000000017941 */ /* 0x000fea0003800200 */
.L_x_388:
        /* <DEDUP_REMOVED lines=23> */
.L_x_391:
[----:B------:R-:W-:Y:S05]  /*1c60*/  BSYNC.RECONVERGENT B1 ;  /* 0x0000000000017941 */ /* 0x000fea0003800200 */
.L_x_390:
        /* <DEDUP_REMOVED lines=21> */
.L_x_393:
[----:B------:R-:W-:Y:S05]  /*1dc0*/  BSYNC.RECONVERGENT B1 ;  /* 0x0000000000017941 */ /* 0x000fea0003800200 */
.L_x_392:
        /* <DEDUP_REMOVED lines=21> */
.L_x_395:
[----:B------:R-:W-:Y:S05]  /*1f20*/  BSYNC.RECONVERGENT B1 ;  /* 0x0000000000017941 */ /* 0x000fea0003800200 */
.L_x_394:
        /* <DEDUP_REMOVED lines=21> */
.L_x_370:
        /* <DEDUP_REMOVED lines=19> */
[----:B0-----:R-:W-:Y:S01]  /*21b0*/  MOV R16, R9 ;  /* 0x0000000900107202 */ /* 0x001fe20000000f00 */
[----:B--2---:R-:W-:Y:S02]  /*21c0*/  IMAD.MOV.U32 R18, RZ, RZ, R11 ;  /* 0x000000ffff127224 */ /* 0x004fe400078e000b */
[----:B------:R-:W-:Y:S02]  /*21d0*/  IMAD.MOV.U32 R2, RZ, RZ, R6 ;  /* 0x000000ffff027224 */ /* 0x000fe400078e0006 */
[----:B------:R-:W-:-:S08]  /*21e0*/  IMAD.MOV.U32 R3, RZ, RZ, R7 ;  /* 0x000000ffff037224 */ /* 0x000fd000078e0007 */
        /* <DEDUP_REMOVED lines=15> */
.L_x_397:
[----:B------:R-:W-:Y:S05]  /*22e0*/  BSYNC.RECONVERGENT B1 ;  /* 0x0000000000017941 */ /* 0x000fea0003800200 */
.L_x_396:
        /* <DEDUP_REMOVED lines=32> */
.L_x_399:
[----:B------:R-:W-:Y:S05]  /*24f0*/  BSYNC.RECONVERGENT B1 ;  /* 0x0000000000017941 */ /* 0x000fea0003800200 */
.L_x_398:
[----:B-1----:R-:W-:Y:S01]  /*2500*/  VIADD R2, R4, 0x4 ;  /* 0x0000000404027836 */ /* 0x002fe20000000000 */
[----:B---3--:R1:W3:Y:S01]  /*2510*/  SHFL.DOWN PT, R8, R6, 0x4, R5 ;  /* 0x0880000006087989 */ /* 0x0082e200000e0005 */
[----:B------:R-:W-:Y:S01]  /*2520*/  BSSY.RECONVERGENT B1, `(.L_x_400) ;  /* 0x000001e000017945 */ /* 0x000fe20003800200 */
[----:B------:R-:W-:Y:S01]  /*2530*/  IMAD.MOV.U32 R14, RZ, RZ, R10 ;  /* 0x000000ffff0e7224 */ /* 0x000fe200078e000a */
[----:B------:R-:W-:Y:S01]  /*2540*/  MOV R3, R7 ;  /* 0x0000000700037202 */ /* 0x000fe20000000f00 */
[----:B0-----:R1:W0:Y:S01]  /*2550*/  SHFL.DOWN PT, R9, R7, 0x4, R5 ;  /* 0x0880000007097989 */ /* 0x00122200000e0005 */
[----:B------:R-:W-:Y:S01]  /*2560*/  ISETP.GT.AND P0, PT, R2, R5, PT ;  /* 0x000000050200720c */ /* 0x000fe20003f04270 */
[----:B------:R-:W-:Y:S02]  /*2570*/  IMAD.MOV.U32 R16, RZ, RZ, R12 ;  /* 0x000000ffff107224 */ /* 0x000fe400078e000c */
[----:B--2---:R1:W2:Y:S01]  /*2580*/  SHFL.DOWN PT, R11, R10, 0x4, R5 ;  /* 0x088000000a0b7989 */ /* 0x0042a200000e0005 */
[----:B------:R-:W-:-:S03]  /*2590*/  IMAD.MOV.U32 R2, RZ, RZ, R6 ;  /* 0x000000ffff027224 */ /* 0x000fc600078e0006 */
[----:B----4-:R1:W4:Y:S06]  /*25a0*/  SHFL.DOWN PT, R13, R12, 0x4, R5 ;  /* 0x088000000c0d7989 */ /* 0x01032c00000e0005 */
        /* <DEDUP_REMOVED lines=21> */
.L_x_401:
[----:B------:R-:W-:Y:S05]  /*2700*/  BSYNC.RECONVERGENT B1 ;  /* 0x0000000000017941 */ /* 0x000fea0003800200 */
.L_x_400:
        /* <DEDUP_REMOVED lines=32> */
.L_x_403:
[----:B------:R-:W-:Y:S05]  /*2910*/  BSYNC.RECONVERGENT B1 ;  /* 0x0000000000017941 */ /* 0x000fea0003800200 */
.L_x_402:
[----:B-1----:R-:W-:Y:S01]  /*2920*/  VIADD R2, R4, 0x10 ;  /* 0x0000001004027836 */ /* 0x002fe20000000000 */
[----:B---3--:R1:W3:Y:S01]  /*2930*/  SHFL.DOWN PT, R8, R6, 0x10, R5 ;  /* 0x0a00000006087989 */ /* 0x0082e200000e0005 */
[----:B------:R-:W-:Y:S01]  /*2940*/  BSSY.RECONVERGENT B1, `(.L_x_404) ;  /* 0x000001e000017945 */ /* 0x000fe20003800200 */
[----:B------:R-:W-:Y:S02]  /*2950*/  IMAD.MOV.U32 R14, RZ, RZ, R10 ;  /* 0x000000ffff0e7224 */ /* 0x000fe400078e000a */
[----:B------:R-:W-:Y:S01]  /*2960*/  ISETP.GT.AND P0, PT, R2, R5, PT ;  /* 0x000000050200720c */ /* 0x000fe20003f04270 */
[----:B0-----:R1:W0:Y:S01]  /*2970*/  SHFL.DOWN PT, R9, R7, 0x10, R5 ;  /* 0x0a00000007097989 */ /* 0x00122200000e0005 */
[----:B------:R-:W-:Y:S01]  /*2980*/  IMAD.MOV.U32 R15, RZ, RZ, R12 ;  /* 0x000000ffff0f7224 */ /* 0x000fe200078e000c */
[----:B------:R-:W-:Y:S01]  /*2990*/  MOV R2, R6 ;  /* 0x0000000600027202 */ /* 0x000fe20000000f00 */
[----:B------:R-:W-:Y:S01]  /*29a0*/  IMAD.MOV.U32 R3, RZ, RZ, R7 ;  /* 0x000000ffff037224 */ /* 0x000fe200078e0007 */
[----:B--2---:R1:W2:Y:S04]  /*29b0*/  SHFL.DOWN PT, R11, R10, 0x10, R5 ;  /* 0x0a0000000a0b7989 */ /* 0x0042a800000e0005 */
        /* <DEDUP_REMOVED lines=22> */
.L_x_405:
[----:B------:R-:W-:Y:S05]  /*2b20*/  BSYNC.RECONVERGENT B1 ;  /* 0x0000000000017941 */ /* 0x000fea0003800200 */
.L_x_404:
        /* <DEDUP_REMOVED lines=11> */
.L_x_407:
[----:B------:R-:W-:Y:S05]  /*2be0*/  BSYNC.RECONVERGENT B1 ;  /* 0x0000000000017941 */ /* 0x000fea0003800200 */
.L_x_406:
        /* <DEDUP_REMOVED lines=35> */
.L_x_409:
[----:B------:R-:W-:Y:S05]  /*2e20*/  BSYNC.RECONVERGENT B1 ;  /* 0x0000000000017941 */ /* 0x000fea0003800200 */
.L_x_408:
[----:B------:R-:W-:Y:S01]  /*2e30*/  UISETP.GE.AND UP0, UPT, UR8, 0x41, UPT ;  /* 0x000000410800788c */ /* 0x000fe2000bf06270 */
[----:B0-----:R-:W-:Y:S01]  /*2e40*/  IMAD.MOV.U32 R9, RZ, RZ, R11 ;  /* 0x000000ffff097224 */ /* 0x001fe200078e000b */
[----:B------:R-:W-:Y:S01]  /*2e50*/  MOV R2, R4 ;  /* 0x0000000400027202 */ /* 0x000fe20000000f00 */
[----:B------:R-:W-:Y:S02]  /*2e60*/  IMAD.MOV.U32 R0, RZ, RZ, R8 ;  /* 0x000000ffff007224 */ /* 0x000fe400078e0008 */
[----:B------:R-:W-:-:S04]  /*2e70*/  IMAD.MOV.U32 R3, RZ, RZ, R5 ;  /* 0x000000ffff037224 */ /* 0x000fc800078e0005 */
        /* <DEDUP_REMOVED lines=27> */
.L_x_411:
[----:B------:R-:W-:Y:S05]  /*3030*/  BSYNC.RECONVERGENT B1 ;  /* 0x0000000000017941 */ /* 0x000fea0003800200 */
.L_x_410:
        /* <DEDUP_REMOVED lines=32> */
.L_x_413:
[----:B------:R-:W-:Y:S05]  /*3240*/  BSYNC.RECONVERGENT B1 ;  /* 0x0000000000017941 */ /* 0x000fea0003800200 */
.L_x_412:
[----:B------:R-:W-:Y:S01]  /*3250*/  UISETP.GE.AND UP0, UPT, UR8, 0x81, UPT ;  /* 0x000000810800788c */ /* 0x000fe2000bf06270 */
[----:B------:R-:W-:Y:S01]  /*3260*/  IMAD.MOV.U32 R9, RZ, RZ, R11 ;  /* 0x000000ffff097224 */ /* 0x000fe200078e000b */
        /* <DEDUP_REMOVED lines=30> */
.L_x_415:
[----:B------:R-:W-:Y:S05]  /*3450*/  BSYNC.RECONVERGENT B1 ;  /* 0x0000000000017941 */ /* 0x000fea0003800200 */
.L_x_414:
        /* <DEDUP_REMOVED lines=32> */
.L_x_417:
[----:B------:R-:W-:Y:S05]  /*3660*/  BSYNC.RECONVERGENT B1 ;  /* 0x0000000000017941 */ /* 0x000fea0003800200 */
.L_x_416:
        /* <DEDUP_REMOVED lines=13> */
[----:B------:R-:W-:Y:S01]  /*3740*/  MOV R6, R2 ;  /* 0x0000000200067202 */ /* 0x000fe20000000f00 */
[----:B------:R-:W-:Y:S02]  /*3750*/  IMAD.MOV.U32 R7, RZ, RZ, R3 ;  /* 0x000000ffff077224 */ /* 0x000fe400078e0003 */
[----:B-1----:R-:W-:Y:S02]  /*3760*/  IMAD.MOV.U32 R9, RZ, RZ, R12 ;  /* 0x000000ffff097224 */ /* 0x002fe400078e000c */
        /* <DEDUP_REMOVED lines=16> */
.L_x_419:
[----:B------:R-:W-:Y:S05]  /*3870*/  BSYNC.RECONVERGENT B1 ;  /* 0x0000000000017941 */ /* 0x000fea0003800200 */
.L_x_418:
        /* <DEDUP_REMOVED lines=32> */
.L_x_351:
        /* <DEDUP_REMOVED lines=34> */
[----:B------:R-:W-:-:S04]  /*3ca0*/  IMAD.MOV.U32 R15, RZ, RZ, 0x500 ;  /* 0x00000500ff0f7424 */ /* 0x000fc800078e00ff */
        /* <DEDUP_REMOVED lines=8> */
[----:B------:R-:W-:Y:S02]  /*3d30*/  @P2 MOV R9, R13 ;  /* 0x0000000d00092202 */ /* 0x000fe40000000f00 */
[----:B------:R-:W-:-:S04]  /*3d40*/  @P2 SEL R7, R11, R7, P0 ;  /* 0x000000070b072207 */ /* 0x000fc80000000000 */
        /* <DEDUP_REMOVED lines=10> */
[----:B------:R-:W-:Y:S06]  /*3df0*/  BRA.U !UP0, `(.L_x_420) ;  /* 0x0000000508287547 */ /* 0x000fec000b800000 */
[----:B------:R-:W-:Y:S01]  /*3e00*/  IMAD.MOV.U32 R25, RZ, RZ, R2 ;  /* 0x000000ffff197224 */ /* 0x000fe200078e0002 */
[----:B------:R-:W0:Y:S01]  /*3e10*/  LDCU UR4, c[0x0][0x390] ;  /* 0x00007200ff0477ac */ /* 0x000e220008000800 */
[----:B------:R-:W-:Y:S02]  /*3e20*/  IMAD.MOV.U32 R24, RZ, RZ, R3 ;  /* 0x000000ffff187224 */ /* 0x000fe400078e0003 */
[----:B------:R-:W-:-:S07]  /*3e30*/  IMAD.MOV.U32 R27, RZ, RZ, 0x500 ;  /* 0x00000500ff1b7424 */ /* 0x000fce00078e00ff */
.L_x_421:
[----:B------:R-:W1:Y:S01]  /*3e40*/  LDC.64 R22, c[0x0][0x380] ;  /* 0x0000e000ff167b82 */ /* 0x000e620000000a00 */
[----:B------:R-:W-:-:S04]  /*3e50*/  IMAD.IADD R3, R0, 0x1, R27 ;  /* 0x0000000100037824 */ /* 0x000fc800078e021b */
[----:B-1----:R-:W-:-:S05]  /*3e60*/  IMAD.WIDE.U32 R22, R3, 0x10, R22 ;  /* 0x0000001003167825 */ /* 0x002fca00078e0016 */
        /* <DEDUP_REMOVED lines=14> */
[----:B------:R-:W-:Y:S02]  /*3f50*/  @P2 FSEL R29, R5, R21, P0 ;  /* 0x00000015051d2208 */ /* 0x000fe40000000000 */
[----:B------:R-:W2:Y:S01]  /*3f60*/  LDG.E.64.CONSTANT R4, desc[UR6][R22.64+0x4000] ;  /* 0x0040000616047981 */ /* 0x000ea2000c1e9b00 */
[----:B------:R-:W-:Y:S02]  /*3f70*/  @P2 IMAD.MOV.U32 R20, RZ, RZ, R26 ;  /* 0x000000ffff142224 */ /* 0x000fe400078e001a */
[----:B------:R-:W-:-:S06]  /*3f80*/  @P2 IMAD.MOV.U32 R21, RZ, RZ, R29 ;  /* 0x000000ffff152224 */ /* 0x000fcc00078e001d */
        /* <DEDUP_REMOVED lines=32> */
[----:B------:R-:W-:-:S05]  /*4190*/  VIADD R7, R27, 0xa00 ;  /* 0x00000a001b077836 */ /* 0x000fca0000000000 */
[----:B0-----:R-:W-:Y:S01]  /*41a0*/  ISETP.GT.AND P1, PT, R7, UR4, PT ;  /* 0x0000000407007c0c */ /* 0x001fe2000bf24270 */
[----:B------:R-:W-:-:S04]  /*41b0*/  VIADD R15, R27, 0x500 ;  /* 0x000005001b0f7836 */ /* 0x000fc80000000000 */
[----:B------:R-:W-:Y:S01]  /*41c0*/  IMAD.MOV.U32 R27, RZ, RZ, R15 ;  /* 0x000000ffff1b7224 */ /* 0x000fe200078e000f */
        /* <DEDUP_REMOVED lines=11> */
[----:B------:R-:W-:Y:S01]  /*4280*/  IMAD.MOV.U32 R24, RZ, RZ, R3 ;  /* 0x000000ffff187224 */ /* 0x000fe200078e0003 */
[----:B------:R-:W-:Y:S06]  /*4290*/  @!P1 BRA `(.L_x_421) ;  /* 0xfffffff800e89947 */ /* 0x000fec000383ffff */
.L_x_420:
[----:B------:R-:W-:-:S13]  /*42a0*/  ISETP.GE.AND P0, PT, R15, UR4, PT ;  /* 0x000000040f007c0c */ /* 0x000fda000bf06270 */
        /* <DEDUP_REMOVED lines=12> */
[----:B------:R-:W0:Y:S01]  /*4370*/  LDC.64 R6, c[0x0][0x380] ;  /* 0x0000e000ff067b82 */ /* 0x000e220000000a00 */
[----:B------:R-:W-:Y:S01]  /*4380*/  LEA.HI R8, R20, 0x1, RZ, 0x18 ;  /* 0x0000000114087811 */ /* 0x000fe200078fc0ff */
[----:B------:R-:W-:Y:S01]  /*4390*/  IMAD.IADD R21, R0, 0x1, R15 ;  /* 0x0000000100157824 */ /* 0x000fe200078e020f */
[----:B------:R-:W-:Y:S02]  /*43a0*/  MOV R12, R0 ;  /* 0x00000000000c7202 */ /* 0x000fe40000000f00 */
[----:B------:R-:W-:-:S05]  /*43b0*/  LOP3.LUT R8, R8, 0x3, RZ, 0xc0, !PT ;  /* 0x0000000308087812 */ /* 0x000fca00078ec0ff */
[----:B------:R-:W-:-:S07]  /*43c0*/  IMAD.MOV R14, RZ, RZ, -R8 ;  /* 0x000000ffff0e7224 */ /* 0x000fce00078e0a08 */
.L_x_428:
[----:B0-----:R-:W-:-:S05]  /*43d0*/  IMAD.WIDE.U32 R18, R21, 0x10, R6 ;  /* 0x0000001015127825 */ /* 0x001fca00078e0006 */
[----:B------:R-:W2:Y:S04]  /*43e0*/  LDG.E.64.CONSTANT R8, desc[UR6][R18.64] ;  /* 0x0000000612087981 */ /* 0x000ea8000c1e9b00 */
[----:B------:R-:W3:Y:S01]  /*43f0*/  LDG.E.64.CONSTANT R10, desc[UR6][R18.64+0x8] ;  /* 0x00000806120a7981 */ /* 0x000ee2000c1e9b00 */
[----:B------:R-:W-:Y:S01]  /*4400*/  VIADD R14, R14, 0x1 ;  /* 0x000000010e0e7836 */ /* 0x000fe20000000000 */
[----:B------:R-:W-:Y:S01]  /*4410*/  BSSY.RECONVERGENT B3, `(.L_x_426) ;  /* 0x000001a000037945 */ /* 0x000fe20003800200 */
[----:B------:R-:W-:Y:S02]  /*4420*/  IMAD.MOV.U32 R23, RZ, RZ, R2 ;  /* 0x000000ffff177224 */ /* 0x000fe400078e0002 */
        /* <DEDUP_REMOVED lines=24> */
.L_x_427:
[----:B------:R-:W-:Y:S05]  /*45b0*/  BSYNC.RECONVERGENT B3 ;  /* 0x0000000000037941 */ /* 0x000fea0003800200 */
.L_x_426:
[----:B------:R-:W-:Y:S02]  /*45c0*/  VIADD R12, R12, 0x100 ;  /* 0x000001000c0c7836 */ /* 0x000fe40000000000 */
[----:B------:R-:W-:Y:S01]  /*45d0*/  VIADD R21, R21, 0x100 ;  /* 0x0000010015157836 */ /* 0x000fe20000000000 */
[----:B------:R-:W-:Y:S06]  /*45e0*/  @P2 BRA `(.L_x_428) ;  /* 0xfffffffc00782947 */ /* 0x000fec000383ffff */
.L_x_425:
[----:B------:R-:W-:Y:S05]  /*45f0*/  BSYNC.RECONVERGENT B2 ;  /* 0x0000000000027941 */ /* 0x000fea0003800200 */
.L_x_424:
[----:B------:R-:W-:-:S13]  /*4600*/  ISETP.GE.U32.AND P0, PT, R20, 0x300, PT ;  /* 0x000003001400780c */ /* 0x000fda0003f06070 */
[----:B------:R-:W-:Y:S05]  /*4610*/  @!P0 BRA `(.L_x_423) ;  /* 0x0000000400c88947 */ /* 0x000fea0003800000 */
[----:B------:R-:W0:Y:S01]  /*4620*/  LDCU.64 UR8, c[0x0][0x380] ;  /* 0x00007000ff0877ac */ /* 0x000e220008000a00 */
[----:B------:R-:W1:Y:S01]  /*4630*/  LDC.64 R10, c[0x0][0x380] ;  /* 0x0000e000ff0a7b82 */ /* 0x000e620000000a00 */
[C---:B------:R-:W-:Y:S01]  /*4640*/  IADD3 R17, P0, PT, R12.reuse, R15, RZ ;  /* 0x0000000f0c117210 */ /* 0x040fe20007f1e0ff */
[----:B------:R-:W-:-:S04]  /*4650*/  IMAD.IADD R15, R12, 0x1, R15 ;  /* 0x000000010c0f7824 */ /* 0x000fc800078e020f */
[----:B------:R-:W-:Y:S01]  /*4660*/  IMAD.X R6, RZ, RZ, RZ, P0 ;  /* 0x000000ffff067224 */ /* 0x000fe200000e06ff */
[----:B0-----:R-:W-:-:S04]  /*4670*/  LEA R14, P1, R17, UR8, 0x4 ;  /* 0x00000008110e7c11 */ /* 0x001fc8000f8220ff */
[----:B------:R-:W-:Y:S02]  /*4680*/  IADD3 R14, P0, PT, R14, 0x3008, RZ ;  /* 0x000030080e0e7810 */ /* 0x000fe40007f1e0ff */
[----:B------:R-:W-:-:S05]  /*4690*/  LEA.HI.X R17, R17, UR9, R6, 0x4, P1 ;  /* 0x0000000911117c11 */ /* 0x000fca00088f2406 */
[----:B------:R-:W-:-:S07]  /*46a0*/  IMAD.X R17, RZ, RZ, R17, P0 ;  /* 0x000000ffff117224 */ /* 0x000fce00000e0611 */
.L_x_437:
[----:B-1----:R-:W-:-:S05]  /*46b0*/  IMAD.WIDE.U32 R8, R15, 0x10, R10 ;  /* 0x000000100f087825 */ /* 0x002fca00078e000a */
[----:B------:R-:W2:Y:S04]  /*46c0*/  LDG.E.64.CONSTANT R22, desc[UR6][R8.64] ;  /* 0x0000000608167981 */ /* 0x000ea8000c1e9b00 */
[----:B------:R0:W3:Y:S02]  /*46d0*/  LDG.E.64.CONSTANT R6, desc[UR6][R8.64+0x8] ;  /* 0x0000080608067981 */ /* 0x0000e4000c1e9b00 */
[----:B0-----:R-:W-:Y:S02]  /*46e0*/  IMAD.MOV.U32 R8, RZ, RZ, R14 ;  /* 0x000000ffff087224 */ /* 0x001fe400078e000e */
[----:B------:R-:W-:-:S05]  /*46f0*/  IMAD.MOV.U32 R9, RZ, RZ, R17 ;  /* 0x000000ffff097224 */ /* 0x000fca00078e0011 */
[----:B------:R0:W5:Y:S04]  /*4700*/  LDG.E.64.CONSTANT R20, desc[UR6][R8.64+-0x2008] ;  /* 0xffdff80608147981 */ /* 0x000168000c1e9b00 */
[----:B------:R0:W5:Y:S01]  /*4710*/  LDG.E.64.CONSTANT R18, desc[UR6][R8.64+-0x2000] ;  /* 0xffe0000608127981 */ /* 0x000162000c1e9b00 */
[----:B------:R-:W-:Y:S01]  /*4720*/  BSSY.RECONVERGENT B2, `(.L_x_429) ;  /* 0x0000015000027945 */ /* 0x000fe20003800200 */
[----:B--2---:R-:W-:Y:S01]  /*4730*/  DSETP.GEU.AND P0, PT, |R4|, |R22|, PT ;  /* 0x400000160400722a */ /* 0x004fe20003f0e200 */
[----:B------:R-:W-:Y:S02]  /*4740*/  IMAD.MOV.U32 R16, RZ, RZ, R22 ;  /* 0x000000ffff107224 */ /* 0x000fe400078e0016 */
[----:B------:R-:W-:Y:S01]  /*4750*/  IMAD.MOV.U32 R17, RZ, RZ, R23 ;  /* 0x000000ffff117224 */ /* 0x000fe200078e0017 */
[----:B---3--:R-:W-:Y:S01]  /*4760*/  MOV R29, R7 ;  /* 0x00000007001d7202 */ /* 0x008fe20000000f00 */
[----:B------:R-:W-:-:S09]  /*4770*/  IMAD.MOV.U32 R27, RZ, RZ, R6 ;  /* 0x000000ffff1b7224 */ /* 0x000fd200078e0006 */
        /* <DEDUP_REMOVED lines=15> */
.L_x_430:
[----:B------:R-:W-:Y:S05]  /*4870*/  BSYNC.RECONVERGENT B2 ;  /* 0x0000000000027941 */ /* 0x000fea0003800200 */
.L_x_429:
[----:B------:R0:W5:Y:S04]  /*4880*/  LDG.E.64.CONSTANT R6, desc[UR6][R8.64+-0x1008] ;  /* 0xffeff80608067981 */ /* 0x000168000c1e9b00 */
[----:B------:R0:W5:Y:S02]  /*4890*/  LDG.E.64.CONSTANT R4, desc[UR6][R8.64+-0x1000] ;  /* 0xfff0000608047981 */ /* 0x000164000c1e9b00 */
[----:B-----5:R-:W-:Y:S01]  /*48a0*/  DSETP.GEU.AND P0, PT, |R16|, |R20|, PT ;  /* 0x400000141000722a */ /* 0x020fe20003f0e200 */
[----:B------:R-:W-:Y:S01]  /*48b0*/  BSSY.RECONVERGENT B2, `(.L_x_431) ;  /* 0x0000014000027945 */ /* 0x000fe20003800200 */
[----:B------:R-:W-:Y:S02]  /*48c0*/  IMAD.MOV.U32 R2, RZ, RZ, R20 ;  /* 0x000000ffff027224 */ /* 0x000fe400078e0014 */
[----:B------:R-:W-:-:S02]  /*48d0*/  IMAD.MOV.U32 R3, RZ, RZ, R21 ;  /* 0x000000ffff037224 */ /* 0x000fc400078e0015 */
        /* <DEDUP_REMOVED lines=17> */
.L_x_432:
[----:B------:R-:W-:Y:S05]  /*49f0*/  BSYNC.RECONVERGENT B2 ;  /* 0x0000000000027941 */ /* 0x000fea0003800200 */
.L_x_431:
[----:B------:R0:W5:Y:S04]  /*4a00*/  LDG.E.64.CONSTANT R16, desc[UR6][R8.64+-0x8] ;  /* 0xfffff80608107981 */ /* 0x000168000c1e9b00 */
[----:B------:R0:W5:Y:S01]  /*4a10*/  LDG.E.64.CONSTANT R18, desc[UR6][R8.64] ;  /* 0x0000000608127981 */ /* 0x000162000c1e9b00 */
[----:B------:R-:W-:Y:S01]  /*4a20*/  DSETP.GEU.AND P0, PT, |R2|, |R6|, PT ;  /* 0x400000060200722a */ /* 0x000fe20003f0e200 */
[----:B------:R-:W-:Y:S01]  /*4a30*/  BSSY.RECONVERGENT B2, `(.L_x_433) ;  /* 0x0000014000027945 */ /* 0x000fe20003800200 */
[----:B------:R-:W-:Y:S02]  /*4a40*/  IMAD.MOV.U32 R20, RZ, RZ, R6 ;  /* 0x000000ffff147224 */ /* 0x000fe400078e0006 */
[----:B------:R-:W-:Y:S02]  /*4a50*/  IMAD.MOV.U32 R21, RZ, RZ, R7 ;  /* 0x000000ffff157224 */ /* 0x000fe400078e0007 */
[----:B------:R-:W-:-:S02]  /*4a60*/  IMAD.MOV.U32 R29, RZ, RZ, R4 ;  /* 0x000000ffff1d7224 */ /* 0x000fc400078e0004 */
        /* <DEDUP_REMOVED lines=16> */
.L_x_434:
[----:B------:R-:W-:Y:S05]  /*4b70*/  BSYNC.RECONVERGENT B2 ;  /* 0x0000000000027941 */ /* 0x000fea0003800200 */
.L_x_433:
[----:B-----5:R-:W-:Y:S01]  /*4b80*/  DSETP.GEU.AND P0, PT, |R20|, |R16|, PT ;  /* 0x400000101400722a */ /* 0x020fe20003f0e200 */
[----:B------:R-:W-:Y:S01]  /*4b90*/  BSSY.RECONVERGENT B2, `(.L_x_435) ;  /* 0x0000014000027945 */ /* 0x000fe20003800200 */
[----:B------:R-:W-:Y:S02]  /*4ba0*/  IMAD.MOV.U32 R4, RZ, RZ, R16 ;  /* 0x000000ffff047224 */ /* 0x000fe400078e0010 */
[----:B------:R-:W-:Y:S02]  /*4bb0*/  IMAD.MOV.U32 R5, RZ, RZ, R17 ;  /* 0x000000ffff057224 */ /* 0x000fe400078e0011 */
[----:B------:R-:W-:Y:S02]  /*4bc0*/  IMAD.MOV.U32 R2, RZ, RZ, R18 ;  /* 0x000000ffff027224 */ /* 0x000fe400078e0012 */
[----:B------:R-:W-:-:S06]  /*4bd0*/  IMAD.MOV.U32 R3, RZ, RZ, R19 ;  /* 0x000000ffff037224 */ /* 0x000fcc00078e0013 */
        /* <DEDUP_REMOVED lines=15> */
.L_x_436:
[----:B------:R-:W-:Y:S05]  /*4cd0*/  BSYNC.RECONVERGENT B2 ;  /* 0x0000000000027941 */ /* 0x000fea0003800200 */
.L_x_435:
[----:B------:R-:W-:Y:S01]  /*4ce0*/  VIADD R12, R12, 0x400 ;  /* 0x000004000c0c7836 */ /* 0x000fe20000000000 */
[----:B------:R-:W-:Y:S01]  /*4cf0*/  IADD3 R14, P1, PT, R8, 0x4000, RZ ;  /* 0x00004000080e7810 */ /* 0x000fe20007f3e0ff */
[----:B------:R-:W-:-:S03]  /*4d00*/  VIADD R15, R15, 0x400 ;  /* 0x000004000f0f7836 */ /* 0x000fc60000000000 */
[----:B------:R-:W-:Y:S01]  /*4d10*/  ISETP.GE.AND P0, PT, R12, R13, PT ;  /* 0x0000000d0c00720c */ /* 0x000fe20003f06270 */
[----:B------:R-:W-:-:S12]  /*4d20*/  IMAD.X R17, RZ, RZ, R9, P1 ;  /* 0x000000ffff117224 */ /* 0x000fd800008e0609 */
[----:B------:R-:W-:Y:S05]  /*4d30*/  @!P0 BRA `(.L_x_437) ;  /* 0xfffffff8005c8947 */ /* 0x000fea000383ffff */
.L_x_423:
[----:B------:R-:W-:Y:S05]  /*4d40*/  BSYNC.RECONVERGENT B1 ;  /* 0x0000000000017941 */ /* 0x000fea0003800200 */
.L_x_422:
        /* <DEDUP_REMOVED lines=32> */
.L_x_439:
[----:B------:R-:W-:Y:S05]  /*4f50*/  BSYNC.RECONVERGENT B1 ;  /* 0x0000000000017941 */ /* 0x000fea0003800200 */
.L_x_438:
        /* <DEDUP_REMOVED lines=12> */
[----:B---3--:R-:W-:Y:S01]  /*5020*/  IMAD.MOV.U32 R8, RZ, RZ, R14 ;  /* 0x000000ffff087224 */ /* 0x008fe200078e000e */
[----:B------:R-:W-:Y:S01]  /*5030*/  MOV R2, R4 ;  /* 0x0000000400027202 */ /* 0x000fe20000000f00 */
[----:B----4-:R-:W-:Y:S02]  /*5040*/  IMAD.MOV.U32 R9, RZ, RZ, R13 ;  /* 0x000000ffff097224 */ /* 0x010fe400078e000d */
        /* <DEDUP_REMOVED lines=16> */
.L_x_441:
[----:B------:R-:W-:Y:S05]  /*5150*/  BSYNC.RECONVERGENT B1 ;  /* 0x0000000000017941 */ /* 0x000fea0003800200 */
.L_x_440:
[----:B------:R-:W-:Y:S01]  /*5160*/  ISETP.GT.AND P0, PT, R10, 0x1b, PT ;  /* 0x0000001b0a00780c */ /* 0x000fe20003f04270 */
[----:B0-----:R0:W0:Y:S01]  /*5170*/  SHFL.DOWN PT, R6, R2, 0x4, 0x1f ;  /* 0x08801f0002067f89 */ /* 0x00102200000e0000 */
[----:B------:R-:W-:Y:S01]  /*5180*/  BSSY.RECONVERGENT B1, `(.L_x_442) ;  /* 0x000001d000017945 */ /* 0x000fe20003800200 */
[----:B------:R-:W-:Y:S02]  /*5190*/  IMAD.MOV.U32 R11, RZ, RZ, R8 ;  /* 0x000000ffff0b7224 */ /* 0x000fe400078e0008 */
[----:B------:R0:W0:Y:S01]  /*51a0*/  SHFL.DOWN PT, R7, R3, 0x4, 0x1f ;  /* 0x08801f0003077f89 */ /* 0x00002200000e0000 */
[----:B------:R-:W-:Y:S02]  /*51b0*/  IMAD.MOV.U32 R12, RZ, RZ, R9 ;  /* 0x000000ffff0c7224 */ /* 0x000fe400078e0009 */
[----:B-1----:R-:W-:Y:S01]  /*51c0*/  IMAD.MOV.U32 R4, RZ, RZ, R2 ;  /* 0x000000ffff047224 */ /* 0x002fe200078e0002 */
[----:B----4-:R1:W4:Y:S01]  /*51d0*/  SHFL.DOWN PT, R13, R8, 0x4, 0x1f ;  /* 0x08801f00080d7f89 */ /* 0x01032200000e0000 */
[----:B--2---:R-:W-:-:S03]  /*51e0*/  IMAD.MOV.U32 R5, RZ, RZ, R3 ;  /* 0x000000ffff057224 */ /* 0x004fc600078e0003 */
[----:B---3--:R1:W2:Y:S01]  /*51f0*/  SHFL.DOWN PT, R14, R9, 0x4, 0x1f ;  /* 0x08801f00090e7f89 */ /* 0x0082a200000e0000 */
[----:B------:R-:W-:Y:S05]  /*5200*/  @P0 BRA `(.L_x_443) ;  /* 0x0000000000500947 */ /* 0x000fea0003800000 */
[----:B0-----:R-:W-:Y:S01]  /*5210*/  DSETP.GEU.AND P0, PT, |R2|, |R6|, PT ;  /* 0x400000060200722a */ /* 0x001fe20003f0e200 */
[----:B----4-:R-:W-:Y:S02]  /*5220*/  IMAD.MOV.U32 R11, RZ, RZ, R13 ;  /* 0x000000ffff0b7224 */ /* 0x010fe400078e000d */
        /* <DEDUP_REMOVED lines=18> */
.L_x_443:
[----:B------:R-:W-:Y:S05]  /*5350*/  BSYNC.RECONVERGENT B1 ;  /* 0x0000000000017941 */ /* 0x000fea0003800200 */
.L_x_442:
[----:B------:R-:W-:Y:S01]  /*5360*/  ISETP.GT.AND P0, PT, R10, 0x17, PT ;  /* 0x000000170a00780c */ /* 0x000fe20003f04270 */
[----:B0-----:R0:W3:Y:S01]  /*5370*/  SHFL.DOWN PT, R2, R4, 0x8, 0x1f ;  /* 0x09001f0004027f89 */ /* 0x0010e200000e0000 */
[----:B------:R-:W-:Y:S01]  /*5380*/  BSSY.RECONVERGENT B1, `(.L_x_444) ;  /* 0x000001d000017945 */ /* 0x000fe20003800200 */
[----:B-1----:R-:W-:Y:S02]  /*5390*/  IMAD.MOV.U32 R8, RZ, RZ, R11 ;  /* 0x000000ffff087224 */ /* 0x002fe400078e000b */
[----:B------:R0:W1:Y:S01]  /*53a0*/  SHFL.DOWN PT, R3, R5, 0x8, 0x1f ;  /* 0x09001f0005037f89 */ /* 0x00006200000e0000 */
[----:B------:R-:W-:Y:S02]  /*53b0*/  IMAD.MOV.U32 R9, RZ, RZ, R12 ;  /* 0x000000ffff097224 */ /* 0x000fe400078e000c */
[----:B------:R-:W-:Y:S01]  /*53c0*/  IMAD.MOV.U32 R6, RZ, RZ, R4 ;  /* 0x000000ffff067224 */ /* 0x000fe200078e0004 */
[----:B--2---:R0:W2:Y:S01]  /*53d0*/  SHFL.DOWN PT, R14, R11, 0x8, 0x1f ;  /* 0x09001f000b0e7f89 */ /* 0x0040a200000e0000 */
[----:B------:R-:W-:-:S03]  /*53e0*/  IMAD.MOV.U32 R7, RZ, RZ, R5 ;  /* 0x000000ffff077224 */ /* 0x000fc600078e0005 */
[----:B----4-:R0:W4:Y:S01]  /*53f0*/  SHFL.DOWN PT, R13, R12, 0x8, 0x1f ;  /* 0x09001f000c0d7f89 */ /* 0x01012200000e0000 */
[----:B------:R-:W-:Y:S05]  /*5400*/  @P0 BRA `(.L_x_445) ;  /* 0x0000000000500947 */ /* 0x000fea0003800000 */
[----:B-1-3--:R-:W-:Y:S01]  /*5410*/  DSETP.GEU.AND P0, PT, |R4|, |R2|, PT ;  /* 0x400000020400722a */ /* 0x00afe20003f0e200 */
[----:B--2---:R-:W-:Y:S01]  /*5420*/  IMAD.MOV.U32 R8, RZ, RZ, R14 ;  /* 0x000000ffff087224 */ /* 0x004fe200078e000e */
        /* <DEDUP_REMOVED lines=18> */
.L_x_445:
[----:B------:R-:W-:Y:S05]  /*5550*/  BSYNC.RECONVERGENT B1 ;  /* 0x0000000000017941 */ /* 0x000fea0003800200 */
.L_x_444:
[----:B------:R-:W-:Y:S01]  /*5560*/  ISETP.GT.AND P0, PT, R10, 0xf, PT ;  /* 0x0000000f0a00780c */ /* 0x000fe20003f04270 */
[----:B0-----:R0:W0:Y:S01]  /*5570*/  SHFL.DOWN PT, R4, R6, 0x10, 0x1f ;  /* 0x0a001f0006047f89 */ /* 0x00102200000e0000 */
[----:B------:R-:W-:Y:S01]  /*5580*/  BSSY.RECONVERGENT B1, `(.L_x_446) ;  /* 0x000001d000017945 */ /* 0x000fe20003800200 */
[----:B--2---:R-:W-:Y:S02]  /*5590*/  IMAD.MOV.U32 R14, RZ, RZ, R8 ;  /* 0x000000ffff0e7224 */ /* 0x004fe400078e0008 */
[----:B------:R2:W0:Y:S01]  /*55a0*/  SHFL.DOWN PT, R5, R7, 0x10, 0x1f ;  /* 0x0a001f0007057f89 */ /* 0x00042200000e0000 */
[----:B------:R-:W-:Y:S02]  /*55b0*/  IMAD.MOV.U32 R15, RZ, RZ, R9 ;  /* 0x000000ffff0f7224 */ /* 0x000fe400078e0009 */
[----:B---3--:R-:W-:Y:S01]  /*55c0*/  IMAD.MOV.U32 R2, RZ, RZ, R6 ;  /* 0x000000ffff027224 */ /* 0x008fe200078e0006 */
[----:B------:R2:W3:Y:S01]  /*55d0*/  SHFL.DOWN PT, R11, R8, 0x10, 0x1f ;  /* 0x0a001f00080b7f89 */ /* 0x0004e200000e0000 */
[----:B-1----:R-:W-:-:S03]  /*55e0*/  IMAD.MOV.U32 R3, RZ, RZ, R7 ;  /* 0x000000ffff037224 */ /* 0x002fc600078e0007 */
[----:B------:R2:W1:Y:S01]  /*55f0*/  SHFL.DOWN PT, R12, R9, 0x10, 0x1f ;  /* 0x0a001f00090c7f89 */ /* 0x00046200000e0000 */
[----:B------:R-:W-:Y:S05]  /*5600*/  @P0 BRA `(.L_x_447) ;  /* 0x0000000000500947 */ /* 0x000fea0003800000 */
[----:B0-----:R-:W-:Y:S01]  /*5610*/  DSETP.GEU.AND P0, PT, |R6|, |R4|, PT ;  /* 0x400000040600722a */ /* 0x001fe20003f0e200 */
[----:B---3--:R-:W-:Y:S02]  /*5620*/  IMAD.MOV.U32 R14, RZ, RZ, R11 ;  /* 0x000000ffff0e7224 */ /* 0x008fe400078e000b */
[----:B-1----:R-:W-:Y:S02]  /*5630*/  IMAD.MOV.U32 R15, RZ, RZ, R12 ;  /* 0x000000ffff0f7224 */ /* 0x002fe400078e000c */
        /* <DEDUP_REMOVED lines=17> */
.L_x_447:
[----:B------:R-:W-:Y:S05]  /*5750*/  BSYNC.RECONVERGENT B1 ;  /* 0x0000000000017941 */ /* 0x000fea0003800200 */
.L_x_446:
        /* <DEDUP_REMOVED lines=11> */
.L_x_449:
[----:B------:R-:W-:Y:S05]  /*5810*/  BSYNC.RECONVERGENT B1 ;  /* 0x0000000000017941 */ /* 0x000fea0003800200 */
.L_x_448:
        /* <DEDUP_REMOVED lines=8> */
[----:B--2---:R-:W2:Y:S04]  /*58a0*/  LDS.128 R4, [R0+0x20] ;  /* 0x0000200000047984 */ /* 0x004ea80000000c00 */
[----:B-1--4-:R1:W4:Y:S04]  /*58b0*/  LDS.64 R12, [R0+0x80] ;  /* 0x00008000000c7984 */ /* 0x0123280000000a00 */
[----:B---3--:R1:W3:Y:S01]  /*58c0*/  LDS.128 R8, [R0+0x30] ;  /* 0x0000300000087984 */ /* 0x0082e20000000c00 */
[----:B0-----:R-:W-:Y:S01]  /*58d0*/  DSETP.GEU.AND P0, PT, |R2|, |R16|, PT ;  /* 0x400000100200722a */ /* 0x001fe20003f0e200 */
[----:B------:R-:W-:-:S02]  /*58e0*/  IMAD.MOV.U32 R24, RZ, RZ, R16 ;  /* 0x000000ffff187224 */ /* 0x000fc400078e0010 */
[----:B------:R-:W-:Y:S02]  /*58f0*/  IMAD.MOV.U32 R25, RZ, RZ, R17 ;  /* 0x000000ffff197224 */ /* 0x000fe400078e0011 */
[----:B--2---:R-:W-:Y:S02]  /*5900*/  IMAD.MOV.U32 R27, RZ, RZ, R4 ;  /* 0x000000ffff1b7224 */ /* 0x004fe400078e0004 */
[----:B------:R-:W-:-:S07]  /*5910*/  IMAD.MOV.U32 R29, RZ, RZ, R5 ;  /* 0x000000ffff1d7224 */ /* 0x000fce00078e0005 */
[----:B-1-34-:R-:W-:Y:S05]  /*5920*/  @!P0 BRA `(.L_x_451) ;  /* 0x0000000000388947 */ /* 0x01afea0003800000 */
        /* <DEDUP_REMOVED lines=14> */
.L_x_451:
[----:B------:R-:W-:Y:S05]  /*5a10*/  BSYNC.RECONVERGENT B1 ;  /* 0x0000000000017941 */ /* 0x000fea0003800200 */
.L_x_450:
        /* <DEDUP_REMOVED lines=23> */
.L_x_453:
[----:B------:R-:W-:Y:S05]  /*5b90*/  BSYNC.RECONVERGENT B1 ;  /* 0x0000000000017941 */ /* 0x000fea0003800200 */
.L_x_452:
        /* <DEDUP_REMOVED lines=21> */
.L_x_455:
[----:B------:R-:W-:Y:S05]  /*5cf0*/  BSYNC.RECONVERGENT B1 ;  /* 0x0000000000017941 */ /* 0x000fea0003800200 */
.L_x_454:
        /* <DEDUP_REMOVED lines=23> */
.L_x_457:
[----:B------:R-:W-:Y:S05]  /*5e70*/  BSYNC.RECONVERGENT B1 ;  /* 0x0000000000017941 */ /* 0x000fea0003800200 */
.L_x_456:
[----:B------:R-:W-:Y:S01]  /*5e80*/  DSETP.GEU.AND P0, PT, |R14|, |R22|, PT ;  /* 0x400000160e00722a */ /* 0x000fe20003f0e200 */
[----:B------:R-:W-:Y:S01]  /*5e90*/  BSSY.RECONVERGENT B1, `(.L_x_458) ;  /* 0x0000014000017945 */ /* 0x000fe20003800200 */
[----:B------:R-:W-:Y:S01]  /*5ea0*/  MOV R2, R22 ;  /* 0x0000001600027202 */ /* 0x000fe20000000f00 */
[----:B------:R-:W-:Y:S02]  /*5eb0*/  IMAD.MOV.U32 R3, RZ, RZ, R23 ;  /* 0x000000ffff037224 */ /* 0x000fe400078e0017 */
[----:B-1----:R-:W-:Y:S02]  /*5ec0*/  IMAD.MOV.U32 R19, RZ, RZ, R8 ;  /* 0x000000ffff137224 */ /* 0x002fe400078e0008 */
        /* <DEDUP_REMOVED lines=16> */
.L_x_459:
[----:B------:R-:W-:Y:S05]  /*5fd0*/  BSYNC.RECONVERGENT B1 ;  /* 0x0000000000017941 */ /* 0x000fea0003800200 */
.L_x_458:
        /* <DEDUP_REMOVED lines=21> */
.L_x_461:
[----:B------:R-:W-:Y:S05]  /*6130*/  BSYNC.RECONVERGENT B1 ;  /* 0x0000000000017941 */ /* 0x000fea0003800200 */
.L_x_460:
        /* <DEDUP_REMOVED lines=20> */
.L_x_383:
[----:B------:R-:W-:Y:S05]  /*6280*/  BSYNC.RECONVERGENT B0 ;  /* 0x0000000000007941 */ /* 0x000fea0003800200 */
.L_x_350:
[----:B------:R-:W-:Y:S05]  /*6290*/  @P1 EXIT ;  /* 0x000000000000194d */ /* 0x000fea0003800000 */
[----:B01----:R-:W0:Y:S02]  /*62a0*/  LDC.64 R4, c[0x0][0x388] ;  /* 0x0000e200ff047b82 */ /* 0x003e240000000a00 */
[----:B0-----:R-:W-:Y:S04]  /*62b0*/  STG.E.64 desc[UR6][R4.64], R2 ;  /* 0x0000000204007986 */ /* 0x001fe8000c101b06 */
[----:B------:R-:W-:Y:S01]  /*62c0*/  STG.E.64 desc[UR6][R4.64+0x8], R14 ;  /* 0x0000080e04007986 */ /* 0x000fe2000c101b06 */
[----:B------:R-:W-:Y:S05]  /*62d0*/  EXIT ;  /* 0x000000000000794d */ /* 0x000fea0003800000 */
.L_x_462:
        /* <DEDUP_REMOVED lines=10> */
.L_x_770:


//--------------------- .text._ZN6thrust24THRUST_300001_SM_1000_NS8cuda_cub4core6detail13_kernel_agentINS1_8__reduce10DrainAgentIiEEJN3cub18CUB_300001_SM_10009GridQueueIjEEiEEEvDpT0_ --------------------------
	.section	.text._ZN6thrust24THRUST_300001_SM_1000_NS8cuda_cub4core6detail13_kernel_agentINS1_8__reduce10DrainAgentIiEEJN3cub18CUB_300001_SM_10009GridQueueIjEEiEEEvDpT0_,"ax",@progbits
	.align	128
        .global         _ZN6thrust24THRUST_300001_SM_1000_NS8cuda_cub4core6detail13_kernel_agentINS1_8__reduce10DrainAgentIiEEJN3cub18CUB_300001_SM_10009GridQueueIjEEiEEEvDpT0_
        .type           _ZN6thrust24THRUST_300001_SM_1000_NS8cuda_cub4core6detail13_kernel_agentINS1_8__reduce10DrainAgentIiEEJN3cub18CUB_300001_SM_10009GridQueueIjEEiEEEvDpT0_,@function
        .size           _ZN6thrust24THRUST_300001_SM_1000_NS8cuda_cub4core6detail13_kernel_agentINS1_8__reduce10DrainAgentIiEEJN3cub18CUB_300001_SM_10009GridQueueIjEEiEEEvDpT0_,(.L_x_771 - _ZN6thrust24THRUST_300001_SM_1000_NS8cuda_cub4core6detail13_kernel_agentINS1_8__reduce10DrainAgentIiEEJN3cub18CUB_300001_SM_10009GridQueueIjEEiEEEvDpT0_)
        .other          _ZN6thrust24THRUST_300001_SM_1000_NS8cuda_cub4core6detail13_kernel_agentINS1_8__reduce10DrainAgentIiEEJN3cub18CUB_300001_SM_10009GridQueueIjEEiEEEvDpT0_,@"STO_CUDA_ENTRY STV_DEFAULT"
_ZN6thrust24THRUST_300001_SM_1000_NS8cuda_cub4core6detail13_kernel_agentINS1_8__reduce10DrainAgentIiEEJN3cub18CUB_300001_SM_10009GridQueueIjEEiEEEvDpT0_:
.text._ZN6thrust24THRUST_300001_SM_1000_NS8cuda_cub4core6detail13_kernel_agentINS1_8__reduce10DrainAgentIiEEJN3cub18CUB_300001_SM_10009GridQueueIjEEiEEEvDpT0_:
[----:B------:R-:W-:Y:S08]  /*0000*/  LDC R1, c[0x0][0x37c] ;  /* 0x0000df00ff017b82 */ /* 0x000ff00000000800 */
[----:B------:R-:W0:Y:S01]  /*0010*/  LDC.64 R2, c[0x0][0x380] ;  /* 0x0000e000ff027b82 */ /* 0x000e220000000a00 */
[----:B------:R-:W0:Y:S07]  /*0020*/  LDCU.64 UR4, c[0x0][0x358] ;  /* 0x00006b00ff0477ac */ /* 0x000e2e0008000a00 */
[----:B------:R-:W1:Y:S01]  /*0030*/  LDC R5, c[0x0][0x388] ;  /* 0x0000e200ff057b82 */ /* 0x000e620000000800 */
[----:B0-----:R-:W-:Y:S04]  /*0040*/  STG.E desc[UR4][R2.64+0x4], RZ ;  /* 0x000004ff02007986 */ /* 0x001fe8000c101904 */
[----:B-1----:R-:W-:Y:S01]  /*0050*/  STG.E desc[UR4][R2.64], R5 ;  /* 0x0000000502007986 */ /* 0x002fe2000c101904 */
[----:B------:R-:W-:Y:S05]  /*0060*/  EXIT ;  /* 0x000000000000794d */ /* 0x000fea0003800000 */
.L_x_463:
        /* <DEDUP_REMOVED lines=9> */
.L_x_771:


//--------------------- .text._ZN6thrust24THRUST_300001_SM_1000_NS8cuda_cub4core6detail13_kernel_agentINS1_8__reduce11ReduceAgentINS0_12zip_iteratorIN4cuda3std3__45tupleIJNS0_10device_ptrIdEENS0_17counting_iteratorIlNS0_11use_defaultESF_SF_EEEEEEEPNSB_IJdlEEESJ_iNS1_9__extrema9arg_max_fIdl10ComparatorEEEEJSI_SK_iN3cub18CUB_300001_SM_100013GridEvenShareIiEENSR_9GridQueueIjEESO_EEEvDpT0_ --------------------------
	.section	.text._ZN6thrust24THRUST_300001_SM_1000_NS8cuda_cub4core6detail13_kernel_agentINS1_8__reduce11ReduceAgentINS0_12zip_iteratorIN4cuda3std3__45tupleIJNS0_10device_ptrIdEENS0_17counting_iteratorIlNS0_11use_defaultESF_SF_EEEEEEEPNSB_IJdlEEESJ_iNS1_9__extrema9arg_max_fIdl10ComparatorEEEEJSI_SK_iN3cub18CUB_300001_SM_100013GridEvenShareIiEENSR_9GridQueueIjEESO_EEEvDpT0_,"ax",@progbits
	.align	128
        .global         _ZN6thrust24THRUST_300001_SM_1000_NS8cuda_cub4core6detail13_kernel_agentINS1_8__reduce11ReduceAgentINS0_12zip_iteratorIN4cuda3std3__45tupleIJNS0_10device_ptrIdEENS0_17counting_iteratorIlNS0_11use_defaultESF_SF_EEEEEEEPNSB_IJdlEEESJ_iNS1_9__extrema9arg_max_fIdl10ComparatorEEEEJSI_SK_iN3cub18CUB_300001_SM_100013GridEvenShareIiEENSR_9GridQueueIjEESO_EEEvDpT0_
        .type           _ZN6thrust24THRUST_300001_SM_1000_NS8cuda_cub4core6detail13_kernel_agentINS1_8__reduce11ReduceAgentINS0_12zip_iteratorIN4cuda3std3__45tupleIJNS0_10device_ptrIdEENS0_17counting_iteratorIlNS0_11use_defaultESF_SF_EEEEEEEPNSB_IJdlEEESJ_iNS1_9__extrema9arg_max_fIdl10ComparatorEEEEJSI_SK_iN3cub18CUB_300001_SM_100013GridEvenShareIiEENSR_9GridQueueIjEESO_EEEvDpT0_,@function
        .size           _ZN6thrust24THRUST_300001_SM_1000_NS8cuda_cub4core6detail13_kernel_agentINS1_8__reduce11ReduceAgentINS0_12zip_iteratorIN4cuda3std3__45tupleIJNS0_10device_ptrIdEENS0_17counting_iteratorIlNS0_11use_defaultESF_SF_EEEEEEEPNSB_IJdlEEESJ_iNS1_9__extrema9arg_max_fIdl10ComparatorEEEEJSI_SK_iN3cub18CUB_300001_SM_100013GridEvenShareIiEENSR_9GridQueueIjEESO_EEEvDpT0_,(.L_x_772 - _ZN6thrust24THRUST_300001_SM_1000_NS8cuda_cub4core6detail13_kernel_agentINS1_8__reduce11ReduceAgentINS0_12zip_iteratorIN4cuda3std3__45tupleIJNS0_10device_ptrIdEENS0_17counting_iteratorIlNS0_11use_defaultESF_SF_EEEEEEEPNSB_IJdlEEESJ_iNS1_9__extrema9arg_max_fIdl10ComparatorEEEEJSI_SK_iN3cub18CUB_300001_SM_100013GridEvenShareIiEENSR_9GridQueueIjEESO_EEEvDpT0_)
        .other          _ZN6thrust24THRUST_300001_SM_1000_NS8cuda_cub4core6detail13_kernel_agentINS1_8__reduce11ReduceAgentINS0_12zip_iteratorIN4cuda3std3__45tupleIJNS0_10device_ptrIdEENS0_17counting_iteratorIlNS0_11use_defaultESF_SF_EEEEEEEPNSB_IJdlEEESJ_iNS1_9__extrema9arg_max_fIdl10ComparatorEEEEJSI_SK_iN3cub18CUB_300001_SM_100013GridEvenShareIiEENSR_9GridQueueIjEESO_EEEvDpT0_,@"STO_CUDA_ENTRY STV_DEFAULT"
_ZN6thrust24THRUST_300001_SM_1000_NS8cuda_cub4core6detail13_kernel_agentINS1_8__reduce11ReduceAgentINS0_12zip_iteratorIN4cuda3std3__45tupleIJNS0_10device_ptrIdEENS0_17counting_iteratorIlNS0_11use_defaultESF_SF_EEEEEEEPNSB_IJdlEEESJ_iNS1_9__extrema9arg_max_fIdl10ComparatorEEEEJSI_SK_iN3cub18CUB_300001_SM_100013GridEvenShareIiEENSR_9GridQueueIjEESO_EEEvDpT0_:
.text._ZN6thrust24THRUST_300001_SM_1000_NS8cuda_cub4core6detail13_kernel_agentINS1_8__reduce11ReduceAgentINS0_12zip_iteratorIN4cuda3std3__45tupleIJNS0_10device_ptrIdEENS0_17counting_iteratorIlNS0_11use_defaultESF_SF_EEEEEEEPNSB_IJdlEEESJ_iNS1_9__extrema9arg_max_fIdl10ComparatorEEEEJSI_SK_iN3cub18CUB_300001_SM_100013GridEvenShareIiEENSR_9GridQueueIjEESO_EEEvDpT0_:
[----:B------:R-:W-:Y:S01]  /*0000*/  LDC R1, c[0x0][0x37c] ;  /* 0x0000df00ff017b82 */ /* 0x000fe20000000800 */
[----:B------:R-:W0:Y:S01]  /*0010*/  S2R R0, SR_CTAID.X ;  /* 0x0000000000007919 */ /* 0x000e220000002500 */
[----:B------:R-:W1:Y:S01]  /*0020*/  LDCU UR4, c[0x0][0x398] ;  /* 0x00007300ff0477ac */ /* 0x000e620008000800 */
[----:B------:R-:W-:Y:S01]  /*0030*/  BSSY.RECONVERGENT B0, `(.L_x_464) ;  /* 0x000066d000007945 */ /* 0x000fe20003800200 */
[----:B------:R-:W2:Y:S01]  /*0040*/  LDCU UR6, c[0x0][0x370] ;  /* 0x00006e00ff0677ac */ /* 0x000ea20008000800 */
[----:B------:R-:W3:Y:S01]  /*0050*/  LDCU.64 UR10, c[0x0][0x358] ;  /* 0x00006b00ff0a77ac */ /* 0x000ee20008000a00 */
[----:B-1----:R-:W-:Y:S01]  /*0060*/  IMAD.U32 R7, RZ, RZ, UR4 ;  /* 0x00000004ff077e24 */ /* 0x002fe2000f8e00ff */
[----:B--2---:R-:W-:Y:S01]  /*0070*/  UIMAD UR6, UR6, 0x500, URZ ;  /* 0x00000500060678a4 */ /* 0x004fe2000f8e02ff */
[----:B0-----:R-:W-:-:S04]  /*0080*/  IMAD R10, R0, 0x500, RZ ;  /* 0x00000500000a7824 */ /* 0x001fc800078e02ff */
[----:B------:R-:W-:-:S05]  /*0090*/  VIADD R2, R10, 0x500 ;  /* 0x000005000a027836 */ /* 0x000fca0000000000 */
[----:B------:R-:W-:-:S13]  /*00a0*/  ISETP.GT.AND P0, PT, R2, R7, PT ;  /* 0x000000070200720c */ /* 0x000fda0003f04270 */
[----:B---3--:R-:W-:Y:S05]  /*00b0*/  @!P0 BRA `(.L_x_465) ;  /* 0x0000003800d08947 */ /* 0x008fea0003800000 */
[----:B------:R-:W0:Y:S01]  /*00c0*/  S2R R5, SR_TID.X ;  /* 0x0000000000057919 */ /* 0x000e220000002100 */
[----:B------:R-:W-:Y:S01]  /*00d0*/  IMAD.IADD R4, R7, 0x1, -R10 ;  /* 0x0000000107047824 */ /* 0x000fe200078e0a0a */
[----:B------:R-:W1:Y:S01]  /*00e0*/  LDCU.64 UR6, c[0x0][0x388] ;  /* 0x00007100ff0677ac */ /* 0x000e620008000a00 */
[----:B------:R-:W-:Y:S01]  /*00f0*/  BSSY.RECONVERGENT B1, `(.L_x_466) ;  /* 0x0000010000017945 */ /* 0x000fe20003800200 */
[----:B------:R-:W-:Y:S01]  /*0100*/  IMAD.MOV.U32 R8, RZ, RZ, RZ ;  /* 0x000000ffff087224 */ /* 0x000fe200078e00ff */
[----:B------:R-:W-:Y:S01]  /*0110*/  CS2R R2, SRZ ;  /* 0x0000000000027805 */ /* 0x000fe2000001ff00 */
[----:B------:R-:W2:Y:S01]  /*0120*/  LDCU.64 UR8, c[0x0][0x388] ;  /* 0x00007100ff0877ac */ /* 0x000ea20008000a00 */
[----:B------:R-:W-:Y:S01]  /*0130*/  IMAD.MOV.U32 R6, RZ, RZ, RZ ;  /* 0x000000ffff067224 */ /* 0x000fe200078e00ff */
[----:B0-----:R-:W-:Y:S01]  /*0140*/  ISETP.GE.AND P0, PT, R5, R4, PT ;  /* 0x000000040500720c */ /* 0x001fe20003f06270 */
[----:B------:R-:W-:-:S12]  /*0150*/  IMAD.MOV.U32 R9, RZ, RZ, R5 ;  /* 0x000000ffff097224 */ /* 0x000fd800078e0005 */
[----:B-12---:R-:W-:Y:S05]  /*0160*/  @P0 BRA `(.L_x_467) ;  /* 0x0000000000200947 */ /* 0x006fea0003800000 */
[----:B------:R-:W0:Y:S01]  /*0170*/  LDC.64 R2, c[0x0][0x380] ;  /* 0x0000e000ff027b82 */ /* 0x000e220000000a00 */
[----:B------:R-:W-:Y:S01]  /*0180*/  IMAD.IADD R11, R10, 0x1, R5 ;  /* 0x000000010a0b7824 */ /* 0x000fe200078e0205 */
[----:B------:R-:W1:Y:S03]  /*0190*/  LDCU.64 UR4, c[0x0][0x388] ;  /* 0x00007100ff0477ac */ /* 0x000e660008000a00 */
[----:B0-----:R-:W-:-:S06]  /*01a0*/  IMAD.WIDE R2, R11, 0x8, R2 ;  /* 0x000000080b027825 */ /* 0x001fcc00078e0202 */
[----:B------:R-:W5:Y:S01]  /*01b0*/  LDG.E.64 R2, desc[UR10][R2.64] ;  /* 0x0000000a02027981 */ /* 0x000f62000c1e1b00 */
[----:B-1----:R-:W-:Y:S01]  /*01c0*/  IADD3 R8, P0, PT, R11, UR4, RZ ;  /* 0x000000040b087c10 */ /* 0x002fe2000ff1e0ff */
[----:B------:R-:W-:-:S03]  /*01d0*/  VIADD R9, R5, 0x100 ;  /* 0x0000010005097836 */ /* 0x000fc60000000000 */
[----:B------:R-:W-:-:S09]  /*01e0*/  LEA.HI.X.SX32 R6, R11, UR5, 0x1, P0 ;  /* 0x000000050b067c11 */ /* 0x000fd200080f0eff */
.L_x_467:
[----:B------:R-:W-:Y:S05]  /*01f0*/  BSYNC.RECONVERGENT B1 ;  /* 0x0000000000017941 */ /* 0x000fea0003800200 */
.L_x_466:
        /* <DEDUP_REMOVED lines=9> */
[----:B------:R-:W0:Y:S01]  /*0290*/  LDC.64 R12, c[0x0][0x380] ;  /* 0x0000e000ff0c7b82 */ /* 0x000e220000000a00 */
[----:B------:R-:W-:Y:S01]  /*02a0*/  LEA.HI R7, R18, 0x1, RZ, 0x18 ;  /* 0x0000000112077811 */ /* 0x000fe200078fc0ff */
[----:B------:R-:W-:-:S03]  /*02b0*/  IMAD.IADD R11, R10, 0x1, R9 ;  /* 0x000000010a0b7824 */ /* 0x000fc600078e0209 */
[----:B------:R-:W-:-:S05]  /*02c0*/  LOP3.LUT R7, R7, 0x3, RZ, 0xc0, !PT ;  /* 0x0000000307077812 */ /* 0x000fca00078ec0ff */
[----:B------:R-:W-:-:S07]  /*02d0*/  IMAD.MOV R7, RZ, RZ, -R7 ;  /* 0x000000ffff077224 */ /* 0x000fce00078e0a07 */
.L_x_474:
[----:B0-----:R-:W-:-:S06]  /*02e0*/  IMAD.WIDE R14, R11, 0x8, R12 ;  /* 0x000000080b0e7825 */ /* 0x001fcc00078e020c */
[----:B------:R-:W2:Y:S01]  /*02f0*/  LDG.E.64 R14, desc[UR10][R14.64] ;  /* 0x0000000a0e0e7981 */ /* 0x000ea2000c1e1b00 */
[----:B------:R-:W-:Y:S01]  /*0300*/  IADD3 R22, P1, PT, R11, UR6, RZ ;  /* 0x000000060b167c10 */ /* 0x000fe2000ff3e0ff */
[----:B------:R-:W-:Y:S01]  /*0310*/  VIADD R7, R7, 0x1 ;  /* 0x0000000107077836 */ /* 0x000fe20000000000 */
[----:B------:R-:W-:Y:S01]  /*0320*/  BSSY.RECONVERGENT B3, `(.L_x_472) ;  /* 0x000001b000037945 */ /* 0x000fe20003800200 */
[----:B------:R-:W-:Y:S01]  /*0330*/  IMAD.MOV.U32 R19, RZ, RZ, R8 ;  /* 0x000000ffff137224 */ /* 0x000fe200078e0008 */
[----:B------:R-:W-:Y:S01]  /*0340*/  LEA.HI.X.SX32 R21, R11, UR7, 0x1, P1 ;  /* 0x000000070b157c11 */ /* 0x000fe200088f0eff */
[----:B------:R-:W-:Y:S01]  /*0350*/  IMAD.MOV.U32 R20, RZ, RZ, R6 ;  /* 0x000000ffff147224 */ /* 0x000fe200078e0006 */
[----:B------:R-:W-:Y:S01]  /*0360*/  ISETP.NE.AND P2, PT, R7, RZ, PT ;  /* 0x000000ff0700720c */ /* 0x000fe20003f45270 */
[----:B-----5:R-:W-:Y:S02]  /*0370*/  IMAD.MOV.U32 R16, RZ, RZ, R2 ;  /* 0x000000ffff107224 */ /* 0x020fe400078e0002 */
[----:B------:R-:W-:-:S02]  /*0380*/  IMAD.MOV.U32 R17, RZ, RZ, R3 ;  /* 0x000000ffff117224 */ /* 0x000fc400078e0003 */
[----:B------:R-:W-:Y:S02]  /*0390*/  IMAD.MOV.U32 R8, RZ, RZ, R22 ;  /* 0x000000ffff087224 */ /* 0x000fe400078e0016 */
        /* <DEDUP_REMOVED lines=19> */
.L_x_473:
[----:B------:R-:W-:Y:S05]  /*04d0*/  BSYNC.RECONVERGENT B3 ;  /* 0x0000000000037941 */ /* 0x000fea0003800200 */
.L_x_472:
[----:B------:R-:W-:Y:S02]  /*04e0*/  VIADD R9, R9, 0x100 ;  /* 0x0000010009097836 */ /* 0x000fe40000000000 */
[----:B------:R-:W-:Y:S01]  /*04f0*/  VIADD R11, R11, 0x100 ;  /* 0x000001000b0b7836 */ /* 0x000fe20000000000 */
[----:B------:R-:W-:Y:S06]  /*0500*/  @P2 BRA `(.L_x_474) ;  /* 0xfffffffc00742947 */ /* 0x000fec000383ffff */
.L_x_471:
[----:B------:R-:W-:Y:S05]  /*0510*/  BSYNC.RECONVERGENT B2 ;  /* 0x0000000000027941 */ /* 0x000fea0003800200 */
.L_x_470:
[----:B------:R-:W-:-:S13]  /*0520*/  ISETP.GE.U32.AND P0, PT, R18, 0x300, PT ;  /* 0x000003001200780c */ /* 0x000fda0003f06070 */
[----:B------:R-:W-:Y:S05]  /*0530*/  @!P0 BRA `(.L_x_469) ;  /* 0x0000000400cc8947 */ /* 0x000fea0003800000 */
[----:B------:R-:W0:Y:S01]  /*0540*/  LDC.64 R12, c[0x0][0x380] ;  /* 0x0000e000ff0c7b82 */ /* 0x000e220000000a00 */
[----:B------:R-:W-:-:S04]  /*0550*/  IMAD.IADD R7, R10, 0x1, R9 ;  /* 0x000000010a077824 */ /* 0x000fc800078e0209 */
[C---:B------:R-:W-:Y:S02]  /*0560*/  VIADD R27, R7.reuse, 0x100 ;  /* 0x00000100071b7836 */ /* 0x040fe40000000000 */
[C---:B------:R-:W-:Y:S02]  /*0570*/  VIADD R26, R7.reuse, 0x200 ;  /* 0x00000200071a7836 */ /* 0x040fe40000000000 */
[----:B------:R-:W-:Y:S01]  /*0580*/  VIADD R25, R7, 0x300 ;  /* 0x0000030007197836 */ /* 0x000fe20000000000 */
[----:B0-----:R-:W-:-:S05]  /*0590*/  IADD3 R10, P0, PT, R12, 0x1000, RZ ;  /* 0x000010000c0a7810 */ /* 0x001fca0007f1e0ff */
[----:B------:R-:W-:-:S08]  /*05a0*/  IMAD.X R11, RZ, RZ, R13, P0 ;  /* 0x000000ffff0b7224 */ /* 0x000fd000000e060d */
.L_x_483:
[----:B------:R-:W-:-:S05]  /*05b0*/  IMAD.WIDE R22, R7, 0x8, R10 ;  /* 0x0000000807167825 */ /* 0x000fca00078e020a */
[----:B------:R-:W2:Y:S04]  /*05c0*/  LDG.E.64 R20, desc[UR10][R22.64+-0x1000] ;  /* 0xfff0000a16147981 */ /* 0x000ea8000c1e1b00 */
[----:B-----5:R0:W5:Y:S04]  /*05d0*/  LDG.E.64 R16, desc[UR10][R22.64+-0x800] ;  /* 0xfff8000a16107981 */ /* 0x020168000c1e1b00 */
[----:B------:R0:W5:Y:S04]  /*05e0*/  LDG.E.64 R14, desc[UR10][R22.64] ;  /* 0x0000000a160e7981 */ /* 0x000168000c1e1b00 */
[----:B------:R0:W5:Y:S01]  /*05f0*/  LDG.E.64 R12, desc[UR10][R22.64+0x800] ;  /* 0x0008000a160c7981 */ /* 0x000162000c1e1b00 */
[C---:B------:R-:W-:Y:S01]  /*0600*/  IADD3 R29, P1, PT, R7.reuse, UR8, RZ ;  /* 0x00000008071d7c10 */ /* 0x040fe2000ff3e0ff */
[----:B------:R-:W-:Y:S03]  /*0610*/  BSSY.RECONVERGENT B2, `(.L_x_475) ;  /* 0x0000016000027945 */ /* 0x000fe60003800200 */
[----:B------:R-:W-:Y:S01]  /*0620*/  LEA.HI.X.SX32 R31, R7, UR9, 0x1, P1 ;  /* 0x00000009071f7c11 */ /* 0x000fe200088f0eff */
[----:B------:R-:W-:-:S03]  /*0630*/  IMAD.MOV.U32 R24, RZ, RZ, R29 ;  /* 0x000000ffff187224 */ /* 0x000fc600078e001d */
[----:B------:R-:W-:Y:S01]  /*0640*/  MOV R28, R31 ;  /* 0x0000001f001c7202 */ /* 0x000fe20000000f00 */
        /* <DEDUP_REMOVED lines=18> */
.L_x_476:
[----:B------:R-:W-:Y:S05]  /*0770*/  BSYNC.RECONVERGENT B2 ;  /* 0x0000000000027941 */ /* 0x000fea0003800200 */
.L_x_475:
[----:B-----5:R-:W-:Y:S01]  /*0780*/  DSETP.GEU.AND P0, PT, |R18|, |R16|, PT ;  /* 0x400000101200722a */ /* 0x020fe20003f0e200 */
[C---:B------:R-:W-:Y:S01]  /*0790*/  IADD3 R21, P1, PT, R27.reuse, UR8, RZ ;  /* 0x000000081b157c10 */ /* 0x040fe2000ff3e0ff */
[----:B------:R-:W-:Y:S01]  /*07a0*/  BSSY.RECONVERGENT B2, `(.L_x_477) ;  /* 0x0000015000027945 */ /* 0x000fe20003800200 */
[----:B------:R-:W-:Y:S02]  /*07b0*/  IMAD.MOV.U32 R2, RZ, RZ, R16 ;  /* 0x000000ffff027224 */ /* 0x000fe400078e0010 */
[----:B------:R-:W-:Y:S01]  /*07c0*/  LEA.HI.X.SX32 R23, R27, UR9, 0x1, P1 ;  /* 0x000000091b177c11 */ /* 0x000fe200088f0eff */
[----:B------:R-:W-:Y:S02]  /*07d0*/  IMAD.MOV.U32 R6, RZ, RZ, R21 ;  /* 0x000000ffff067224 */ /* 0x000fe400078e0015 */
[----:B------:R-:W-:Y:S02]  /*07e0*/  IMAD.MOV.U32 R3, RZ, RZ, R17 ;  /* 0x000000ffff037224 */ /* 0x000fe400078e0011 */
[----:B------:R-:W-:-:S04]  /*07f0*/  IMAD.MOV.U32 R8, RZ, RZ, R23 ;  /* 0x000000ffff087224 */ /* 0x000fc800078e0017 */
        /* <DEDUP_REMOVED lines=15> */
.L_x_478:
[----:B------:R-:W-:Y:S05]  /*08f0*/  BSYNC.RECONVERGENT B2 ;  /* 0x0000000000027941 */ /* 0x000fea0003800200 */
.L_x_477:
[----:B------:R-:W-:Y:S01]  /*0900*/  DSETP.GEU.AND P0, PT, |R2|, |R14|, PT ;  /* 0x4000000e0200722a */ /* 0x000fe20003f0e200 */
[C---:B------:R-:W-:Y:S01]  /*0910*/  IADD3 R21, P1, PT, R26.reuse, UR8, RZ ;  /* 0x000000081a157c10 */ /* 0x040fe2000ff3e0ff */
[----:B------:R-:W-:Y:S01]  /*0920*/  BSSY.RECONVERGENT B2, `(.L_x_479) ;  /* 0x0000016000027945 */ /* 0x000fe20003800200 */
[----:B------:R-:W-:Y:S01]  /*0930*/  IADD3 R29, P2, PT, R25, UR8, RZ ;  /* 0x00000008191d7c10 */ /* 0x000fe2000ff5e0ff */
[----:B------:R-:W-:Y:S01]  /*0940*/  IMAD.MOV.U32 R16, RZ, RZ, R14 ;  /* 0x000000ffff107224 */ /* 0x000fe200078e000e */
        /* <DEDUP_REMOVED lines=19> */
.L_x_480:
[----:B------:R-:W-:Y:S05]  /*0a80*/  BSYNC.RECONVERGENT B2 ;  /* 0x0000000000027941 */ /* 0x000fea0003800200 */
.L_x_479:
[----:B------:R-:W-:Y:S01]  /*0a90*/  DSETP.GEU.AND P0, PT, |R16|, |R12|, PT ;  /* 0x4000000c1000722a */ /* 0x000fe20003f0e200 */
[----:B------:R-:W-:Y:S01]  /*0aa0*/  LEA.HI.X.SX32 R14, R25, UR9, 0x1, P2 ;  /* 0x00000009190e7c11 */ /* 0x000fe200090f0eff */
[----:B------:R-:W-:Y:S01]  /*0ab0*/  BSSY.RECONVERGENT B2, `(.L_x_481) ;  /* 0x0000014000027945 */ /* 0x000fe20003800200 */
[----:B------:R-:W-:Y:S02]  /*0ac0*/  IMAD.MOV.U32 R8, RZ, RZ, R29 ;  /* 0x000000ffff087224 */ /* 0x000fe400078e001d */
[----:B------:R-:W-:Y:S02]  /*0ad0*/  IMAD.MOV.U32 R2, RZ, RZ, R12 ;  /* 0x000000ffff027224 */ /* 0x000fe400078e000c */
[----:B------:R-:W-:Y:S02]  /*0ae0*/  IMAD.MOV.U32 R6, RZ, RZ, R14 ;  /* 0x000000ffff067224 */ /* 0x000fe400078e000e */
[----:B------:R-:W-:-:S05]  /*0af0*/  IMAD.MOV.U32 R3, RZ, RZ, R13 ;  /* 0x000000ffff037224 */ /* 0x000fca00078e000d */
        /* <DEDUP_REMOVED lines=15> */
.L_x_482:
[----:B------:R-:W-:Y:S05]  /*0bf0*/  BSYNC.RECONVERGENT B2 ;  /* 0x0000000000027941 */ /* 0x000fea0003800200 */
.L_x_481:
[----:B------:R-:W-:Y:S02]  /*0c00*/  VIADD R9, R9, 0x400 ;  /* 0x0000040009097836 */ /* 0x000fe40000000000 */
[----:B------:R-:W-:Y:S02]  /*0c10*/  VIADD R27, R27, 0x400 ;  /* 0x000004001b1b7836 */ /* 0x000fe40000000000 */
[----:B------:R-:W-:Y:S01]  /*0c20*/  VIADD R26, R26, 0x400 ;  /* 0x000004001a1a7836 */ /* 0x000fe20000000000 */
[----:B------:R-:W-:Y:S01]  /*0c30*/  ISETP.GE.AND P0, PT, R9, R4, PT ;  /* 0x000000040900720c */ /* 0x000fe20003f06270 */
[----:B------:R-:W-:Y:S02]  /*0c40*/  VIADD R25, R25, 0x400 ;  /* 0x0000040019197836 */ /* 0x000fe40000000000 */
[----:B------:R-:W-:-:S10]  /*0c50*/  VIADD R7, R7, 0x400 ;  /* 0x0000040007077836 */ /* 0x000fd40000000000 */
[----:B------:R-:W-:Y:S05]  /*0c60*/  @!P0 BRA `(.L_x_483) ;  /* 0xfffffff800508947 */ /* 0x000fea000383ffff */
.L_x_469:
[----:B------:R-:W-:Y:S05]  /*0c70*/  BSYNC.RECONVERGENT B1 ;  /* 0x0000000000017941 */ /* 0x000fea0003800200 */
.L_x_468:
        /* <DEDUP_REMOVED lines=34> */
.L_x_486:
[----:B------:R-:W-:Y:S05]  /*0ea0*/  BSYNC.RECONVERGENT B1 ;  /* 0x0000000000017941 */ /* 0x000fea0003800200 */
.L_x_485:
        /* <DEDUP_REMOVED lines=31> */
.L_x_488:
[----:B------:R-:W-:Y:S05]  /*10a0*/  BSYNC.RECONVERGENT B1 ;  /* 0x0000000000017941 */ /* 0x000fea0003800200 */
.L_x_487:
[----:B------:R-:W-:Y:S01]  /*10b0*/  ISETP.GT.AND P0, PT, R15, 0x1b, PT ;  /* 0x0000001b0f00780c */ /* 0x000fe20003f04270 */
[----:B---3--:R3:W3:Y:S01]  /*10c0*/  SHFL.DOWN PT, R8, R2, 0x4, 0x1f ;  /* 0x08801f0002087f89 */ /* 0x0086e200000e0000 */
[----:B------:R-:W-:Y:S01]  /*10d0*/  BSSY.RECONVERGENT B1, `(.L_x_489) ;  /* 0x000001d000017945 */ /* 0x000fe20003800200 */
[----:B0-----:R-:W-:Y:S01]  /*10e0*/  MOV R11, R4 ;  /* 0x00000004000b7202 */ /* 0x001fe20000000f00 */
[----:B------:R-:W-:Y:S01]  /*10f0*/  IMAD.MOV.U32 R12, RZ, RZ, R13 ;  /* 0x000000ffff0c7224 */ /* 0x000fe200078e000d */
[----:B------:R0:W0:Y:S01]  /*1100*/  SHFL.DOWN PT, R9, R3, 0x4, 0x1f ;  /* 0x08801f0003097f89 */ /* 0x00002200000e0000 */
[----:B-1----:R-:W-:Y:S02]  /*1110*/  IMAD.MOV.U32 R6, RZ, RZ, R2 ;  /* 0x000000ffff067224 */ /* 0x002fe400078e0002 */
[----:B--2---:R-:W-:Y:S01]  /*1120*/  IMAD.MOV.U32 R7, RZ, RZ, R3 ;  /* 0x000000ffff077224 */ /* 0x004fe200078e0003 */
[----:B----4-:R1:W2:Y:S04]  /*1130*/  SHFL.DOWN PT, R17, R4, 0x4, 0x1f ;  /* 0x08801f0004117f89 */ /* 0x0102a800000e0000 */
[----:B------:R1:W4:Y:S01]  /*1140*/  SHFL.DOWN PT, R10, R13, 0x4, 0x1f ;  /* 0x08801f000d0a7f89 */ /* 0x00032200000e0000 */
        /* <DEDUP_REMOVED lines=21> */
.L_x_490:
[----:B------:R-:W-:Y:S05]  /*12a0*/  BSYNC.RECONVERGENT B1 ;  /* 0x0000000000017941 */ /* 0x000fea0003800200 */
.L_x_489:
[----:B------:R-:W-:Y:S01]  /*12b0*/  ISETP.GT.AND P0, PT, R15, 0x17, PT ;  /* 0x000000170f00780c */ /* 0x000fe20003f04270 */
[----:B---3--:R3:W2:Y:S01]  /*12c0*/  SHFL.DOWN PT, R8, R6, 0x8, 0x1f ;  /* 0x09001f0006087f89 */ /* 0x0086a200000e0000 */
[----:B------:R-:W-:Y:S01]  /*12d0*/  BSSY.RECONVERGENT B1, `(.L_x_491) ;  /* 0x000001d000017945 */ /* 0x000fe20003800200 */
[----:B-1----:R-:W-:Y:S02]  /*12e0*/  IMAD.MOV.U32 R4, RZ, RZ, R11 ;  /* 0x000000ffff047224 */ /* 0x002fe400078e000b */
[----:B0-----:R3:W0:Y:S01]  /*12f0*/  SHFL.DOWN PT, R9, R7, 0x8, 0x1f ;  /* 0x09001f0007097f89 */ /* 0x00162200000e0000 */
[----:B----4-:R-:W-:Y:S02]  /*1300*/  IMAD.MOV.U32 R10, RZ, RZ, R12 ;  /* 0x000000ffff0a7224 */ /* 0x010fe400078e000c */
[----:B------:R-:W-:Y:S01]  /*1310*/  IMAD.MOV.U32 R2, RZ, RZ, R6 ;  /* 0x000000ffff027224 */ /* 0x000fe200078e0006 */
[----:B------:R3:W1:Y:S01]  /*1320*/  SHFL.DOWN PT, R14, R11, 0x8, 0x1f ;  /* 0x09001f000b0e7f89 */ /* 0x00066200000e0000 */
[----:B------:R-:W-:-:S03]  /*1330*/  IMAD.MOV.U32 R3, RZ, RZ, R7 ;  /* 0x000000ffff037224 */ /* 0x000fc600078e0007 */
[----:B------:R3:W4:Y:S01]  /*1340*/  SHFL.DOWN PT, R13, R12, 0x8, 0x1f ;  /* 0x09001f000c0d7f89 */ /* 0x00072200000e0000 */
[----:B------:R-:W-:Y:S05]  /*1350*/  @P0 BRA `(.L_x_492) ;  /* 0x0000000000500947 */ /* 0x000fea0003800000 */
[----:B0-2---:R-:W-:Y:S01]  /*1360*/  DSETP.GEU.AND P0, PT, |R6|, |R8|, PT ;  /* 0x400000080600722a */ /* 0x005fe20003f0e200 */
[----:B-1----:R-:W-:Y:S02]  /*1370*/  IMAD.MOV.U32 R4, RZ, RZ, R14 ;  /* 0x000000ffff047224 */ /* 0x002fe400078e000e */
        /* <DEDUP_REMOVED lines=18> */
.L_x_492:
[----:B------:R-:W-:Y:S05]  /*14a0*/  BSYNC.RECONVERGENT B1 ;  /* 0x0000000000017941 */ /* 0x000fea0003800200 */
.L_x_491:
[----:B------:R-:W-:Y:S01]  /*14b0*/  ISETP.GT.AND P0, PT, R15, 0xf, PT ;  /* 0x0000000f0f00780c */ /* 0x000fe20003f04270 */
[----:B---3--:R3:W1:Y:S01]  /*14c0*/  SHFL.DOWN PT, R6, R2, 0x10, 0x1f ;  /* 0x0a001f0002067f89 */ /* 0x00866200000e0000 */
[----:B------:R-:W-:Y:S01]  /*14d0*/  BSSY.RECONVERGENT B1, `(.L_x_493) ;  /* 0x000001d000017945 */ /* 0x000fe20003800200 */
[----:B--2---:R-:W-:Y:S02]  /*14e0*/  IMAD.MOV.U32 R17, RZ, RZ, R4 ;  /* 0x000000ffff117224 */ /* 0x004fe400078e0004 */
[----:B------:R3:W2:Y:S01]  /*14f0*/  SHFL.DOWN PT, R7, R3, 0x10, 0x1f ;  /* 0x0a001f0003077f89 */ /* 0x0006a200000e0000 */
[----:B------:R-:W-:Y:S02]  /*1500*/  IMAD.MOV.U32 R19, RZ, RZ, R10 ;  /* 0x000000ffff137224 */ /* 0x000fe400078e000a */
[----:B------:R-:W-:Y:S01]  /*1510*/  IMAD.MOV.U32 R12, RZ, RZ, R2 ;  /* 0x000000ffff0c7224 */ /* 0x000fe200078e0002 */
[----:B0-----:R3:W0:Y:S01]  /*1520*/  SHFL.DOWN PT, R9, R4, 0x10, 0x1f ;  /* 0x0a001f0004097f89 */ /* 0x00162200000e0000 */
[----:B----4-:R-:W-:-:S03]  /*1530*/  IMAD.MOV.U32 R13, RZ, RZ, R3 ;  /* 0x000000ffff0d7224 */ /* 0x010fc600078e0003 */
[----:B------:R3:W4:Y:S01]  /*1540*/  SHFL.DOWN PT, R11, R10, 0x10, 0x1f ;  /* 0x0a001f000a0b7f89 */ /* 0x00072200000e0000 */
[----:B------:R-:W-:Y:S05]  /*1550*/  @P0 BRA `(.L_x_494) ;  /* 0x0000000000500947 */ /* 0x000fea0003800000 */
[----:B-12---:R-:W-:Y:S01]  /*1560*/  DSETP.GEU.AND P0, PT, |R2|, |R6|, PT ;  /* 0x400000060200722a */ /* 0x006fe20003f0e200 */
[----:B0-----:R-:W-:Y:S01]  /*1570*/  IMAD.MOV.U32 R17, RZ, RZ, R9 ;  /* 0x000000ffff117224 */ /* 0x001fe200078e0009 */
        /* <DEDUP_REMOVED lines=18> */
.L_x_494:
[----:B------:R-:W-:Y:S05]  /*16a0*/  BSYNC.RECONVERGENT B1 ;  /* 0x0000000000017941 */ /* 0x000fea0003800200 */
.L_x_493:
[----:B------:R-:W-:Y:S01]  /*16b0*/  ISETP.NE.AND P0, PT, R15, RZ, PT ;  /* 0x000000ff0f00720c */ /* 0x000fe20003f05270 */
[----:B------:R-:W-:-:S12]  /*16c0*/  BSSY.RECONVERGENT B1, `(.L_x_495) ;  /* 0x000000b000017945 */ /* 0x000fd80003800200 */
[----:B------:R-:W-:Y:S05]  /*16d0*/  @P0 BRA `(.L_x_496) ;  /* 0x0000000000240947 */ /* 0x000fea0003800000 */
[----:B---3--:R-:W3:Y:S01]  /*16e0*/  S2R R4, SR_CgaCtaId ;  /* 0x0000000000047919 */ /* 0x008ee20000008800 */
[----:B------:R-:W-:Y:S01]  /*16f0*/  MOV R3, 0x400 ;  /* 0x0000040000037802 */ /* 0x000fe20000000f00 */
[----:B------:R-:W-:Y:S01]  /*1700*/  IMAD.MOV.U32 R18, RZ, RZ, R17 ;  /* 0x000000ffff127224 */ /* 0x000fe200078e0011 */
[----:B------:R-:W-:-:S04]  /*1710*/  SHF.R.U32.HI R2, RZ, 0x1, R5 ;  /* 0x00000001ff027819 */ /* 0x000fc80000011605 */
[----:B------:R-:W-:Y:S02]  /*1720*/  LOP3.LUT R2, R2, 0x1f0, RZ, 0xc0, !PT ;  /* 0x000001f002027812 */ /* 0x000fe400078ec0ff */
[----:B---3--:R-:W-:-:S05]  /*1730*/  LEA R3, R4, R3, 0x18 ;  /* 0x0000000304037211 */ /* 0x008fca00078ec0ff */
[----:B------:R-:W-:-:S05]  /*1740*/  IMAD.IADD R3, R2, 0x1, R3 ;  /* 0x0000000102037824 */ /* 0x000fca00078e0203 */
[----:B------:R3:W-:Y:S04]  /*1750*/  STS.64 [R3+0x10], R18 ;  /* 0x0000101203007388 */ /* 0x0007e80000000a00 */
[----:B------:R3:W-:Y:S02]  /*1760*/  STS.64 [R3+0x8], R12 ;  /* 0x0000080c03007388 */ /* 0x0007e40000000a00 */
.L_x_496:
[----:B------:R-:W-:Y:S05]  /*1770*/  BSYNC.RECONVERGENT B1 ;  /* 0x0000000000017941 */ /* 0x000fea0003800200 */
.L_x_495:
[----:B------:R-:W-:Y:S01]  /*1780*/  BAR.SYNC.DEFER_BLOCKING 0x0 ;  /* 0x0000000000007b1d */ /* 0x000fe20000010000 */
[----:B------:R-:W-:-:S13]  /*1790*/  ISETP.NE.AND P1, PT, R5, RZ, PT ;  /* 0x000000ff0500720c */ /* 0x000fda0003f25270 */
[----:B------:R-:W-:Y:S05]  /*17a0*/  @P1 BRA `(.L_x_497) ;  /* 0x0000004c00d41947 */ /* 0x000fea0003800000 */
[----:B---3--:R-:W3:Y:S01]  /*17b0*/  S2R R3, SR_CgaCtaId ;  /* 0x0000000000037919 */ /* 0x008ee20000008800 */
[----:B------:R-:W-:Y:S01]  /*17c0*/  MOV R2, 0x400 ;  /* 0x0000040000027802 */ /* 0x000fe20000000f00 */
[----:B------:R-:W-:Y:S03]  /*17d0*/  BSSY.RECONVERGENT B1, `(.L_x_498) ;  /* 0x000001a000017945 */ /* 0x000fe60003800200 */
[----:B---3--:R-:W-:-:S05]  /*17e0*/  LEA R32, R3, R2, 0x18 ;  /* 0x0000000203207211 */ /* 0x008fca00078ec0ff */
[----:B-1----:R-:W1:Y:S04]  /*17f0*/  LDS.64 R14, [R32+0x18] ;  /* 0x00001800200e7984 */ /* 0x002e680000000a00 */
[----:B0---4-:R-:W0:Y:S04]  /*1800*/  LDS.128 R8, [R32+0x20] ;  /* 0x0000200020087984 */ /* 0x011e280000000c00 */
[----:B------:R3:W4:Y:S04]  /*1810*/  LDS.64 R2, [R32+0x80] ;  /* 0x0000800020027984 */ /* 0x0007280000000a00 */
[----:B--2---:R3:W2:Y:S01]  /*1820*/  LDS.128 R4, [R32+0x30] ;  /* 0x0000300020047984 */ /* 0x0046a20000000c00 */
        /* <DEDUP_REMOVED lines=20> */
.L_x_499:
[----:B------:R-:W-:Y:S05]  /*1970*/  BSYNC.RECONVERGENT B1 ;  /* 0x0000000000017941 */ /* 0x000fea0003800200 */
.L_x_498:
[----:B------:R0:W1:Y:S01]  /*1980*/  LDS.128 R12, [R32+0x40] ;  /* 0x00004000200c7984 */ /* 0x0000620000000c00 */
[----:B------:R-:W-:Y:S01]  /*1990*/  DSETP.GEU.AND P0, PT, |R28|, |R10|, PT ;  /* 0x4000000a1c00722a */ /* 0x000fe20003f0e200 */
[----:B------:R-:W-:Y:S01]  /*19a0*/  BSSY.RECONVERGENT B1, `(.L_x_500) ;  /* 0x0000017000017945 */ /* 0x000fe20003800200 */
[----:B------:R-:W-:Y:S01]  /*19b0*/  IMAD.MOV.U32 R33, RZ, RZ, R4 ;  /* 0x000000ffff217224 */ /* 0x000fe200078e0004 */
[----:B------:R0:W2:Y:S01]  /*19c0*/  LDS.128 R16, [R32+0x50] ;  /* 0x0000500020107984 */ /* 0x0000a20000000c00 */
[----:B------:R-:W-:Y:S02]  /*19d0*/  IMAD.MOV.U32 R35, RZ, RZ, R5 ;  /* 0x000000ffff237224 */ /* 0x000fe400078e0005 */
[----:B------:R-:W-:Y:S01]  /*19e0*/  IMAD.MOV.U32 R8, RZ, RZ, R10 ;  /* 0x000000ffff087224 */ /* 0x000fe200078e000a */
[----:B------:R0:W3:Y:S01]  /*19f0*/  LDS.128 R20, [R32+0x60] ;  /* 0x0000600020147984 */ /* 0x0000e20000000c00 */
[----:B------:R-:W-:-:S03]  /*1a00*/  IMAD.MOV.U32 R9, RZ, RZ, R11 ;  /* 0x000000ffff097224 */ /* 0x000fc600078e000b */
[----:B------:R0:W4:Y:S03]  /*1a10*/  LDS.128 R24, [R32+0x70] ;  /* 0x0000700020187984 */ /* 0x0001260000000c00 */
        /* <DEDUP_REMOVED lines=15> */
.L_x_501:
[----:B------:R-:W-:Y:S05]  /*1b10*/  BSYNC.RECONVERGENT B1 ;  /* 0x0000000000017941 */ /* 0x000fea0003800200 */
.L_x_500:
        /* <DEDUP_REMOVED lines=21> */
.L_x_503:
[----:B------:R-:W-:Y:S05]  /*1c70*/  BSYNC.RECONVERGENT B1 ;  /* 0x0000000000017941 */ /* 0x000fea0003800200 */
.L_x_502:
[----:B------:R-:W-:Y:S01]  /*1c80*/  DSETP.GEU.AND P0, PT, |R4|, |R14|, PT ;  /* 0x4000000e0400722a */ /* 0x000fe20003f0e200 */
[----:B------:R-:W-:Y:S01]  /*1c90*/  BSSY.RECONVERGENT B1, `(.L_x_504) ;  /* 0x0000014000017945 */ /* 0x000fe20003800200 */
[----:B------:R-:W-:Y:S02]  /*1ca0*/  IMAD.MOV.U32 R6, RZ, RZ, R14 ;  /* 0x000000ffff067224 */ /* 0x000fe400078e000e */
[----:B------:R-:W-:Y:S02]  /*1cb0*/  IMAD.MOV.U32 R7, RZ, RZ, R15 ;  /* 0x000000ffff077224 */ /* 0x000fe400078e000f */
[----:B--2---:R-:W-:Y:S02]  /*1cc0*/  IMAD.MOV.U32 R9, RZ, RZ, R16 ;  /* 0x000000ffff097224 */ /* 0x004fe400078e0010 */
        /* <DEDUP_REMOVED lines=16> */
.L_x_505:
[----:B------:R-:W-:Y:S05]  /*1dd0*/  BSYNC.RECONVERGENT B1 ;  /* 0x0000000000017941 */ /* 0x000fea0003800200 */
.L_x_504:
        /* <DEDUP_REMOVED lines=21> */
.L_x_507:
[----:B------:R-:W-:Y:S05]  /*1f30*/  BSYNC.RECONVERGENT B1 ;  /* 0x0000000000017941 */ /* 0x000fea0003800200 */
.L_x_506:
[----:B------:R-:W-:Y:S01]  /*1f40*/  DSETP.GEU.AND P0, PT, |R4|, |R22|, PT ;  /* 0x400000160400722a */ /* 0x000fe20003f0e200 */
[----:B------:R-:W-:Y:S01]  /*1f50*/  BSSY.RECONVERGENT B1, `(.L_x_508) ;  /* 0x0000014000017945 */ /* 0x000fe20003800200 */
[----:B------:R-:W-:Y:S02]  /*1f60*/  IMAD.MOV.U32 R6, RZ, RZ, R22 ;  /* 0x000000ffff067224 */ /* 0x000fe400078e0016 */
[----:B------:R-:W-:Y:S02]  /*1f70*/  IMAD.MOV.U32 R7, RZ, RZ, R23 ;  /* 0x000000ffff077224 */ /* 0x000fe400078e0017 */
[----:B----4-:R-:W-:Y:S02]  /*1f80*/  IMAD.MOV.U32 R9, RZ, RZ, R24 ;  /* 0x000000ffff097224 */ /* 0x010fe400078e0018 */
        /* <DEDUP_REMOVED lines=16> */
.L_x_509:
[----:B------:R-:W-:Y:S05]  /*2090*/  BSYNC.RECONVERGENT B1 ;  /* 0x0000000000017941 */ /* 0x000fea0003800200 */
.L_x_508:
[----:B------:R-:W-:Y:S01]  /*20a0*/  DSETP.GEU.AND P0, PT, |R6|, |R26|, PT ;  /* 0x4000001a0600722a */ /* 0x000fe20003f0e200 */
[----:B------:R-:W-:Y:S02]  /*20b0*/  IMAD.MOV.U32 R12, RZ, RZ, R26 ;  /* 0x000000ffff0c7224 */ /* 0x000fe400078e001a */
[----:B------:R-:W-:Y:S02]  /*20c0*/  IMAD.MOV.U32 R13, RZ, RZ, R27 ;  /* 0x000000ffff0d7224 */ /* 0x000fe400078e001b */
        /* <DEDUP_REMOVED lines=18> */
.L_x_484:
        /* <DEDUP_REMOVED lines=8> */
[----:B------:R-:W-:Y:S01]  /*2270*/  ISETP.GT.AND P0, PT, R11, R4, PT ;  /* 0x000000040b00720c */ /* 0x000fe20003f04270 */
[----:B------:R-:W-:Y:S02]  /*2280*/  IMAD.IADD R9, R4, 0x1, R9 ;  /* 0x0000000104097824 */ /* 0x000fe400078e0209 */
[----:B------:R-:W-:-:S03]  /*2290*/  IMAD.MOV.U32 R11, RZ, RZ, R3 ;  /* 0x000000ffff0b7224 */ /* 0x000fc600078e0003 */
        /* <DEDUP_REMOVED lines=27> */
.L_x_511:
[----:B------:R-:W-:Y:S05]  /*2450*/  BSYNC.RECONVERGENT B1 ;  /* 0x0000000000017941 */ /* 0x000fea0003800200 */
.L_x_510:
[----:B------:R-:W-:Y:S01]  /*2460*/  VIADD R2, R7, 0x2 ;  /* 0x0000000207027836 */ /* 0x000fe20000000000 */
[----:B--2---:R1:W2:Y:S01]  /*2470*/  SHFL.DOWN PT, R12, R10, 0x2, R9 ;  /* 0x084000000a0c7989 */ /* 0x0042a200000e0009 */
[----:B------:R-:W-:Y:S01]  /*2480*/  BSSY.RECONVERGENT B1, `(.L_x_512) ;  /* 0x000001e000017945 */ /* 0x000fe20003800200 */
[----:B------:R-:W-:Y:S02]  /*2490*/  IMAD.MOV.U32 R8, RZ, RZ, R16 ;  /* 0x000000ffff087224 */ /* 0x000fe400078e0010 */
[----:B------:R-:W-:Y:S01]  /*24a0*/  ISETP.GT.AND P0, PT, R2, R9, PT ;  /* 0x000000090200720c */ /* 0x000fe20003f04270 */
[----:B---3--:R1:W3:Y:S01]  /*24b0*/  SHFL.DOWN PT, R13, R11, 0x2, R9 ;  /* 0x084000000b0d7989 */ /* 0x0082e200000e0009 */
[----:B------:R-:W-:Y:S02]  /*24c0*/  IMAD.MOV.U32 R14, RZ, RZ, R18 ;  /* 0x000000ffff0e7224 */ /* 0x000fe400078e0012 */
[----:B------:R-:W-:Y:S01]  /*24d0*/  IMAD.MOV.U32 R2, RZ, RZ, R10 ;  /* 0x000000ffff027224 */ /* 0x000fe200078e000a */
[----:B----4-:R1:W4:Y:S01]  /*24e0*/  SHFL.DOWN PT, R15, R16, 0x2, R9 ;  /* 0x08400000100f7989 */ /* 0x01032200000e0009 */
[----:B------:R-:W-:-:S03]  /*24f0*/  IMAD.MOV.U32 R3, RZ, RZ, R11 ;  /* 0x000000ffff037224 */ /* 0x000fc600078e000b */
[----:B0-----:R1:W0:Y:S04]  /*2500*/  SHFL.DOWN PT, R17, R18, 0x2, R9 ;  /* 0x0840000012117989 */ /* 0x00122800000e0009 */
[----:B------:R-:W-:Y:S05]  /*2510*/  @P0 BRA `(.L_x_513) ;  /* 0x0000000000500947 */ /* 0x000fea0003800000 */
[----:B--23--:R-:W-:Y:S01]  /*2520*/  DSETP.GEU.AND P0, PT, |R10|, |R12|, PT ;  /* 0x4000000c0a00722a */ /* 0x00cfe20003f0e200 */
[----:B----4-:R-:W-:Y:S02]  /*2530*/  IMAD.MOV.U32 R8, RZ, RZ, R15 ;  /* 0x000000ffff087224 */ /* 0x010fe400078e000f */
[----:B0-----:R-:W-:Y:S02]  /*2540*/  IMAD.MOV.U32 R14, RZ, RZ, R17 ;  /* 0x000000ffff0e7224 */ /* 0x001fe400078e0011 */
        /* <DEDUP_REMOVED lines=17> */
.L_x_513:
[----:B------:R-:W-:Y:S05]  /*2660*/  BSYNC.RECONVERGENT B1 ;  /* 0x0000000000017941 */ /* 0x000fea0003800200 */
.L_x_512:
[----:B------:R-:W-:Y:S01]  /*2670*/  VIADD R6, R7, 0x4 ;  /* 0x0000000407067836 */ /* 0x000fe20000000000 */
[----:B--2---:R2:W2:Y:S01]  /*2680*/  SHFL.DOWN PT, R12, R2, 0x4, R9 ;  /* 0x08800000020c7989 */ /* 0x0044a200000e0009 */
[----:B------:R-:W-:Y:S01]  /*2690*/  BSSY.RECONVERGENT B1, `(.L_x_514) ;  /* 0x000001e000017945 */ /* 0x000fe20003800200 */
[----:B-1----:R-:W-:Y:S02]  /*26a0*/  IMAD.MOV.U32 R16, RZ, RZ, R14 ;  /* 0x000000ffff107224 */ /* 0x002fe400078e000e */
        /* <DEDUP_REMOVED lines=28> */
.L_x_515:
[----:B------:R-:W-:Y:S05]  /*2870*/  BSYNC.RECONVERGENT B1 ;  /* 0x0000000000017941 */ /* 0x000fea0003800200 */
.L_x_514:
[----:B--2---:R-:W-:Y:S01]  /*2880*/  VIADD R2, R7, 0x8 ;  /* 0x0000000807027836 */ /* 0x004fe20000000000 */
[----:B------:R2:W2:Y:S01]  /*2890*/  SHFL.DOWN PT, R12, R10, 0x8, R9 ;  /* 0x090000000a0c7989 */ /* 0x0004a200000e0009 */
        /* <DEDUP_REMOVED lines=30> */
.L_x_517:
[----:B------:R-:W-:Y:S05]  /*2a80*/  BSYNC.RECONVERGENT B1 ;  /* 0x0000000000017941 */ /* 0x000fea0003800200 */
.L_x_516:
[----:B-1----:R-:W-:Y:S01]  /*2a90*/  VIADD R6, R7, 0x10 ;  /* 0x0000001007067836 */ /* 0x002fe20000000000 */
[----:B--2---:R1:W2:Y:S01]  /*2aa0*/  SHFL.DOWN PT, R10, R2, 0x10, R9 ;  /* 0x0a000000020a7989 */ /* 0x0042a200000e0009 */
[----:B------:R-:W-:Y:S01]  /*2ab0*/  BSSY.RECONVERGENT B1, `(.L_x_518) ;  /* 0x000001e000017945 */ /* 0x000fe20003800200 */
[----:B0-----:R-:W-:Y:S01]  /*2ac0*/  IMAD.MOV.U32 R17, RZ, RZ, R8 ;  /* 0x000000ffff117224 */ /* 0x001fe200078e0008 */
[----:B------:R-:W-:Y:S01]  /*2ad0*/  MOV R19, R14 ;  /* 0x0000000e00137202 */ /* 0x000fe20000000f00 */
[----:B------:R1:W0:Y:S01]  /*2ae0*/  SHFL.DOWN PT, R11, R3, 0x10, R9 ;  /* 0x0a000000030b7989 */ /* 0x00022200000e0009 */
[----:B------:R-:W-:Y:S01]  /*2af0*/  ISETP.GT.AND P0, PT, R6, R9, PT ;  /* 0x000000090600720c */ /* 0x000fe20003f04270 */
[----:B------:R-:W-:Y:S02]  /*2b00*/  IMAD.MOV.U32 R12, RZ, RZ, R2 ;  /* 0x000000ffff0c7224 */ /* 0x000fe400078e0002 */
[----:B----4-:R1:W4:Y:S01]  /*2b10*/  SHFL.DOWN PT, R15, R8, 0x10, R9 ;  /* 0x0a000000080f7989 */ /* 0x01032200000e0009 */
[----:B---3--:R-:W-:-:S03]  /*2b20*/  IMAD.MOV.U32 R13, RZ, RZ, R3 ;  /* 0x000000ffff0d7224 */ /* 0x008fc600078e0003 */
[----:B------:R1:W3:Y:S06]  /*2b30*/  SHFL.DOWN PT, R21, R14, 0x10, R9 ;  /* 0x0a0000000e157989 */ /* 0x0002ec00000e0009 */
[----:B------:R-:W-:Y:S05]  /*2b40*/  @P0 BRA `(.L_x_519) ;  /* 0x0000000000500947 */ /* 0x000fea0003800000 */
[----:B0-2---:R-:W-:Y:S01]  /*2b50*/  DSETP.GEU.AND P0, PT, |R2|, |R10|, PT ;  /* 0x4000000a0200722a */ /* 0x005fe20003f0e200 */
        /* <DEDUP_REMOVED lines=19> */
.L_x_519:
[----:B------:R-:W-:Y:S05]  /*2c90*/  BSYNC.RECONVERGENT B1 ;  /* 0x0000000000017941 */ /* 0x000fea0003800200 */
.L_x_518:
[----:B------:R-:W-:Y:S01]  /*2ca0*/  ISETP.NE.AND P0, PT, R7, RZ, PT ;  /* 0x000000ff0700720c */ /* 0x000fe20003f05270 */
[----:B------:R-:W-:-:S12]  /*2cb0*/  BSSY.RECONVERGENT B1, `(.L_x_520) ;  /* 0x000000b000017945 */ /* 0x000fd80003800200 */
[----:B------:R-:W-:Y:S05]  /*2cc0*/  @P0 BRA `(.L_x_521) ;  /* 0x0000000000240947 */ /* 0x000fea0003800000 */
[----:B------:R-:W5:Y:S01]  /*2cd0*/  S2R R6, SR_CgaCtaId ;  /* 0x0000000000067919 */ /* 0x000f620000008800 */
[----:B-1----:R-:W-:Y:S01]  /*2ce0*/  MOV R3, 0x400 ;  /* 0x0000040000037802 */ /* 0x002fe20000000f00 */
[----:B------:R-:W-:Y:S01]  /*2cf0*/  IMAD.MOV.U32 R18, RZ, RZ, R17 ;  /* 0x000000ffff127224 */ /* 0x000fe200078e0011 */
[----:B------:R-:W-:-:S04]  /*2d00*/  SHF.R.U32.HI R2, RZ, 0x1, R5 ;  /* 0x00000001ff027819 */ /* 0x000fc80000011605 */
[----:B------:R-:W-:Y:S02]  /*2d10*/  LOP3.LUT R2, R2, 0x1f0, RZ, 0xc0, !PT ;  /* 0x000001f002027812 */ /* 0x000fe400078ec0ff */
[----:B-----5:R-:W-:-:S05]  /*2d20*/  LEA R3, R6, R3, 0x18 ;  /* 0x0000000306037211 */ /* 0x020fca00078ec0ff */
[----:B------:R-:W-:-:S05]  /*2d30*/  IMAD.IADD R3, R2, 0x1, R3 ;  /* 0x0000000102037824 */ /* 0x000fca00078e0203 */
[----:B------:R1:W-:Y:S04]  /*2d40*/  STS.64 [R3+0x10], R18 ;  /* 0x0000101203007388 */ /* 0x0003e80000000a00 */
[----:B------:R1:W-:Y:S02]  /*2d50*/  STS.64 [R3+0x8], R12 ;  /* 0x0000080c03007388 */ /* 0x0003e40000000a00 */
.L_x_521:
[----:B------:R-:W-:Y:S05]  /*2d60*/  BSYNC.RECONVERGENT B1 ;  /* 0x0000000000017941 */ /* 0x000fea0003800200 */
.L_x_520:
[----:B------:R-:W-:Y:S01]  /*2d70*/  BAR.SYNC.DEFER_BLOCKING 0x0 ;  /* 0x0000000000007b1d */ /* 0x000fe20000010000 */
[----:B------:R-:W-:-:S13]  /*2d80*/  ISETP.NE.AND P1, PT, R5, RZ, PT ;  /* 0x000000ff0500720c */ /* 0x000fda0003f25270 */
[----:B------:R-:W-:Y:S05]  /*2d90*/  @P1 BRA `(.L_x_497) ;  /* 0x0000003800581947 */ /* 0x000fea0003800000 */
[----:B------:R-:W-:Y:S01]  /*2da0*/  ISETP.GE.AND P0, PT, R4, 0x21, PT ;  /* 0x000000210400780c */ /* 0x000fe20003f06270 */
[----:B0-----:R-:W-:Y:S02]  /*2db0*/  IMAD.MOV.U32 R11, RZ, RZ, R17 ;  /* 0x000000ffff0b7224 */ /* 0x001fe400078e0011 */
[----:B-1----:R-:W-:Y:S02]  /*2dc0*/  IMAD.MOV.U32 R14, RZ, RZ, R19 ;  /* 0x000000ffff0e7224 */ /* 0x002fe400078e0013 */
        /* <DEDUP_REMOVED lines=29> */
.L_x_523:
[----:B------:R-:W-:Y:S05]  /*2fa0*/  BSYNC.RECONVERGENT B1 ;  /* 0x0000000000017941 */ /* 0x000fea0003800200 */
.L_x_522:
[----:B------:R-:W-:Y:S01]  /*2fb0*/  ISETP.GE.AND P0, PT, R4, 0x41, PT ;  /* 0x000000410400780c */ /* 0x000fe20003f06270 */
[----:B------:R-:W-:Y:S02]  /*2fc0*/  IMAD.MOV.U32 R5, RZ, RZ, R11 ;  /* 0x000000ffff057224 */ /* 0x000fe400078e000b */
[----:B--2---:R-:W-:Y:S02]  /*2fd0*/  IMAD.MOV.U32 R10, RZ, RZ, R14 ;  /* 0x000000ffff0a7224 */ /* 0x004fe400078e000e */
        /* <DEDUP_REMOVED lines=29> */
.L_x_525:
[----:B------:R-:W-:Y:S05]  /*31b0*/  BSYNC.RECONVERGENT B1 ;  /* 0x0000000000017941 */ /* 0x000fea0003800200 */
.L_x_524:
        /* <DEDUP_REMOVED lines=32> */
.L_x_527:
[----:B------:R-:W-:Y:S05]  /*33c0*/  BSYNC.RECONVERGENT B1 ;  /* 0x0000000000017941 */ /* 0x000fea0003800200 */
.L_x_526:
        /* <DEDUP_REMOVED lines=32> */
.L_x_529:
[----:B------:R-:W-:Y:S05]  /*35d0*/  BSYNC.RECONVERGENT B1 ;  /* 0x0000000000017941 */ /* 0x000fea0003800200 */
.L_x_528:
        /* <DEDUP_REMOVED lines=32> */
.L_x_531:
[----:B------:R-:W-:Y:S05]  /*37e0*/  BSYNC.RECONVERGENT B1 ;  /* 0x0000000000017941 */ /* 0x000fea0003800200 */
.L_x_530:
        /* <DEDUP_REMOVED lines=32> */
.L_x_533:
[----:B------:R-:W-:Y:S05]  /*39f0*/  BSYNC.RECONVERGENT B1 ;  /* 0x0000000000017941 */ /* 0x000fea0003800200 */
.L_x_532:
        /* <DEDUP_REMOVED lines=32> */
.L_x_465:
[----:B------:R-:W0:Y:S01]  /*3c00*/  S2R R4, SR_TID.X ;  /* 0x0000000000047919 */ /* 0x000e220000002100 */
[----:B------:R-:W1:Y:S01]  /*3c10*/  LDCU.128 UR12, c[0x0][0x380] ;  /* 0x00007000ff0c77ac */ /* 0x000e620008000c00 */
[----:B------:R-:W-:Y:S02]  /*3c20*/  SHF.R.S32.HI R5, RZ, 0x1f, R10 ;  /* 0x0000001fff057819 */ /* 0x000fe4000001140a */
[----:B0-----:R-:W-:-:S04]  /*3c30*/  IADD3 R2, P0, PT, R10, R4, RZ ;  /* 0x000000040a027210 */ /* 0x001fc80007f1e0ff */
[----:B-1----:R-:W-:Y:S01]  /*3c40*/  LEA R8, P1, R2, UR12, 0x3 ;  /* 0x0000000c02087c11 */ /* 0x002fe2000f8218ff */
[----:B------:R-:W-:-:S05]  /*3c50*/  IMAD.X R3, RZ, RZ, R5, P0 ;  /* 0x000000ffff037224 */ /* 0x000fca00000e0605 */
[----:B------:R-:W-:-:S05]  /*3c60*/  LEA.HI.X R9, R2, UR13, R3, 0x3, P1 ;  /* 0x0000000d02097c11 */ /* 0x000fca00088f1c03 */
[----:B------:R-:W2:Y:S04]  /*3c70*/  LDG.E.64 R12, desc[UR10][R8.64] ;  /* 0x0000000a080c7981 */ /* 0x000ea8000c1e1b00 */
[----:B------:R-:W2:Y:S04]  /*3c80*/  LDG.E.64 R14, desc[UR10][R8.64+0x800] ;  /* 0x0008000a080e7981 */ /* 0x000ea8000c1e1b00 */
[----:B------:R-:W3:Y:S04]  /*3c90*/  LDG.E.64 R16, desc[UR10][R8.64+0x1000] ;  /* 0x0010000a08107981 */ /* 0x000ee8000c1e1b00 */
[----:B------:R-:W4:Y:S04]  /*3ca0*/  LDG.E.64 R18, desc[UR10][R8.64+0x1800] ;  /* 0x0018000a08127981 */ /* 0x000f28000c1e1b00 */
[----:B------:R0:W5:Y:S01]  /*3cb0*/  LDG.E.64 R2, desc[UR10][R8.64+0x2000] ;  /* 0x0020000a08027981 */ /* 0x000162000c1e1b00 */
[----:B------:R-:W-:Y:S01]  /*3cc0*/  BSSY.RECONVERGENT B1, `(.L_x_534) ;  /* 0x000001f000017945 */ /* 0x000fe20003800200 */
[C---:B0-----:R-:W-:Y:S01]  /*3cd0*/  LOP3.LUT R8, R4.reuse, 0x400, RZ, 0xfc, !PT ;  /* 0x0000040004087812 */ /* 0x041fe200078efcff */
[----:B------:R-:W-:Y:S01]  /*3ce0*/  VIADD R9, R4, 0x200 ;  /* 0x0000020004097836 */ /* 0x000fe20000000000 */
[----:B--2---:R-:W-:-:S06]  /*3cf0*/  DSETP.GEU.AND P0, PT, |R12|, |R14|, PT ;  /* 0x4000000e0c00722a */ /* 0x004fcc0003f0e200 */
[----:B------:R-:W-:Y:S02]  /*3d00*/  FSEL R12, R12, R14, P0 ;  /* 0x0000000e0c0c7208 */ /* 0x000fe40000000000 */
[----:B------:R-:W-:Y:S02]  /*3d10*/  FSEL R13, R13, R15, P0 ;  /* 0x0000000f0d0d7208 */ /* 0x000fe40000000000 */
[----:B------:R-:W-:-:S04]  /*3d20*/  IADD3 R14, P1, PT, R10, UR14, RZ ;  /* 0x0000000e0a0e7c10 */ /* 0x000fc8000ff3e0ff */
[----:B---3--:R-:W-:Y:S01]  /*3d30*/  DSETP.GEU.AND P2, PT, |R12|, |R16|, PT ;  /* 0x400000100c00722a */ /* 0x008fe20003f4e200 */
[----:B------:R-:W-:-:S05]  /*3d40*/  IADD3 R6, P5, PT, R8, R14, RZ ;  /* 0x0000000e08067210 */ /* 0x000fca0007fbe0ff */
[----:B------:R-:W-:Y:S02]  /*3d50*/  FSEL R12, R12, R16, P2 ;  /* 0x000000100c0c7208 */ /* 0x000fe40001000000 */
[----:B------:R-:W-:-:S06]  /*3d60*/  FSEL R13, R13, R17, P2 ;  /* 0x000000110d0d7208 */ /* 0x000fcc0001000000 */
[----:B----4-:R-:W-:-:S06]  /*3d70*/  DSETP.GEU.AND P3, PT, |R12|, |R18|, PT ;  /* 0x400000120c00722a */ /* 0x010fcc0003f6e200 */
[----:B------:R-:W-:Y:S02]  /*3d80*/  FSEL R10, R12, R18, P3 ;  /* 0x000000120c0a7208 */ /* 0x000fe40001800000 */
[----:B------:R-:W-:Y:S02]  /*3d90*/  FSEL R11, R13, R19, P3 ;  /* 0x000000130d0b7208 */ /* 0x000fe40001800000 */
[----:B------:R-:W-:Y:S01]  /*3da0*/  IADD3.X R12, PT, PT, R5, UR15, RZ, P1, !PT ;  /* 0x0000000f050c7c10 */ /* 0x000fe20008ffe4ff */
[C---:B------:R-:W-:Y:S01]  /*3db0*/  VIADD R5, R4.reuse, 0x100 ;  /* 0x0000010004057836 */ /* 0x040fe20000000000 */
[----:B------:R-:W-:Y:S02]  /*3dc0*/  ISETP.LE.AND P1, PT, R7, UR6, PT ;  /* 0x0000000607007c0c */ /* 0x000fe4000bf23270 */
[----:B-----5:R-:W-:Y:S02]  /*3dd0*/  DSETP.GEU.AND P4, PT, |R10|, |R2|, PT ;  /* 0x400000020a00722a */ /* 0x020fe40003f8e200 */
[----:B------:R-:W-:Y:S01]  /*3de0*/  @P2 SEL R9, R4, R5, P0 ;  /* 0x0000000504092207 */ /* 0x000fe20000000000 */
[----:B------:R-:W-:-:S02]  /*3df0*/  IMAD.X R5, RZ, RZ, R12, P5 ;  /* 0x000000ffff057224 */ /* 0x000fc400028e060c */
[----:B------:R-:W-:-:S09]  /*3e00*/  @!P3 VIADD R9, R4, 0x300 ;  /* 0x000003000409b836 */ /* 0x000fd20000000000 */
        /* <DEDUP_REMOVED lines=10> */
.L_x_535:
[----:B------:R-:W-:Y:S05]  /*3eb0*/  BSYNC.RECONVERGENT B1 ;  /* 0x0000000000017941 */ /* 0x000fea0003800200 */
.L_x_534:
        /* <DEDUP_REMOVED lines=12> */
[----:B------:R-:W-:-:S05]  /*3f80*/  IMAD.MOV.U32 R11, RZ, RZ, 0x500 ;  /* 0x00000500ff0b7424 */ /* 0x000fca00078e00ff */
[----:B------:R-:W2:Y:S01]  /*3f90*/  ATOMG.E.ADD.STRONG.GPU PT, R10, desc[UR10][R8.64], R11 ;  /* 0x8000000b080a79a8 */ /* 0x000ea200081ef10a */
[----:B------:R-:W0:Y:S01]  /*3fa0*/  S2UR UR5, SR_CgaCtaId ;  /* 0x00000000000579c3 */ /* 0x000e220000008800 */
[----:B------:R-:W-:Y:S02]  /*3fb0*/  UMOV UR4, 0x400 ;  /* 0x0000040000047882 */ /* 0x000fe40000000000 */
[----:B0-----:R-:W-:Y:S01]  /*3fc0*/  ULEA UR4, UR5, UR4, 0x18 ;  /* 0x0000000405047291 */ /* 0x001fe2000f8ec0ff */
[----:B--2---:R-:W-:-:S08]  /*3fd0*/  VIADD R10, R10, UR6 ;  /* 0x000000060a0a7c36 */ /* 0x004fd00008000000 */
[----:B------:R0:W-:Y:S03]  /*3fe0*/  STS [UR4+0x98], R10 ;  /* 0x0000980aff007988 */ /* 0x0001e60008000804 */
.L_x_538:
[----:B------:R-:W-:Y:S05]  /*3ff0*/  BSYNC.RECONVERGENT B1 ;  /* 0x0000000000017941 */ /* 0x000fea0003800200 */
.L_x_537:
[----:B------:R-:W1:Y:S08]  /*4000*/  S2UR UR5, SR_CgaCtaId ;  /* 0x00000000000579c3 */ /* 0x000e700000008800 */
[----:B------:R-:W-:Y:S06]  /*4010*/  BAR.SYNC.DEFER_BLOCKING 0x0 ;  /* 0x0000000000007b1d */ /* 0x000fec0000010000 */
[----:B------:R-:W-:-:S02]  /*4020*/  UMOV UR4, 0x400 ;  /* 0x0000040000047882 */ /* 0x000fc40000000000 */
[----:B-1----:R-:W-:-:S06]  /*4030*/  ULEA UR4, UR5, UR4, 0x18 ;  /* 0x0000000405047291 */ /* 0x002fcc000f8ec0ff */
[----:B------:R-:W-:-:S05]  /*4040*/  IMAD.U32 R14, RZ, RZ, UR4 ;  /* 0x00000004ff0e7e24 */ /* 0x000fca000f8e00ff */
[----:B------:R-:W0:Y:S02]  /*4050*/  LDS R12, [R14+0x98] ;  /* 0x000098000e0c7984 */ /* 0x000e240000000800 */
[----:B0-----:R-:W-:-:S05]  /*4060*/  VIADD R10, R12, 0x500 ;  /* 0x000005000c0a7836 */ /* 0x001fca0000000000 */
[----:B------:R-:W-:-:S13]  /*4070*/  ISETP.GT.AND P0, PT, R10, R7, PT ;  /* 0x000000070a00720c */ /* 0x000fda0003f04270 */
[----:B------:R-:W-:Y:S05]  /*4080*/  @P0 BRA `(.L_x_539) ;  /* 0x0000000400900947 */ /* 0x000fea0003800000 */
[----:B------:R-:W-:Y:S01]  /*4090*/  BSSY.RECONVERGENT B1, `(.L_x_539) ;  /* 0x0000063000017945 */ /* 0x000fe20003800200 */
[----:B------:R-:W-:Y:S01]  /*40a0*/  IMAD.MOV.U32 R20, RZ, RZ, R2 ;  /* 0x000000ffff147224 */ /* 0x000fe200078e0002 */
[----:B------:R-:W0:Y:S01]  /*40b0*/  LDCU UR7, c[0x0][0x398] ;  /* 0x00007300ff0777ac */ /* 0x000e220008000800 */
[----:B------:R-:W-:Y:S02]  /*40c0*/  IMAD.MOV.U32 R21, RZ, RZ, R3 ;  /* 0x000000ffff157224 */ /* 0x000fe400078e0003 */
[----:B------:R-:W-:Y:S01]  /*40d0*/  IMAD.MOV.U32 R27, RZ, RZ, R6 ;  /* 0x000000ffff1b7224 */ /* 0x000fe200078e0006 */
[----:B------:R-:W1:Y:S01]  /*40e0*/  LDCU.128 UR12, c[0x0][0x380] ;  /* 0x00007000ff0c77ac */ /* 0x000e620008000c00 */
[----:B------:R-:W-:-:S07]  /*40f0*/  IMAD.MOV.U32 R22, RZ, RZ, R5 ;  /* 0x000000ffff167224 */ /* 0x000fce00078e0005 */
.L_x_542:
[----:B------:R-:W-:-:S04]  /*4100*/  IADD3 R28, P0, PT, R4, R12, RZ ;  /* 0x0000000c041c7210 */ /* 0x000fc80007f1e0ff */
[----:B------:R-:W-:Y:S02]  /*4110*/  LEA.HI.X.SX32 R25, R12, RZ, 0x1, P0 ;  /* 0x000000ff0c197211 */ /* 0x000fe400000f0eff */
[----:B-1----:R-:W-:-:S04]  /*4120*/  LEA R6, P0, R28, UR12, 0x3 ;  /* 0x0000000c1c067c11 */ /* 0x002fc8000f8018ff */
[----:B------:R-:W-:-:S05]  /*4130*/  LEA.HI.X R7, R28, UR13, R25, 0x3, P0 ;  /* 0x0000000d1c077c11 */ /* 0x000fca00080f1c19 */
[----:B------:R-:W2:Y:S04]  /*4140*/  LDG.E.64 R18, desc[UR10][R6.64] ;  /* 0x0000000a06127981 */ /* 0x000ea8000c1e1b00 */
[----:B------:R-:W3:Y:S04]  /*4150*/  LDG.E.64 R16, desc[UR10][R6.64+0x800] ;  /* 0x0008000a06107981 */ /* 0x000ee8000c1e1b00 */
[----:B------:R-:W4:Y:S04]  /*4160*/  LDG.E.64 R12, desc[UR10][R6.64+0x1000] ;  /* 0x0010000a060c7981 */ /* 0x000f28000c1e1b00 */
[----:B------:R-:W4:Y:S01]  /*4170*/  LDG.E.64 R10, desc[UR10][R6.64+0x1800] ;  /* 0x0018000a060a7981 */ /* 0x000f22000c1e1b00 */
[----:B------:R-:W-:-:S03]  /*4180*/  IADD3 R28, P0, PT, R28, UR14, RZ ;  /* 0x0000000e1c1c7c10 */ /* 0x000fc6000ff1e0ff */
[----:B------:R1:W5:Y:S01]  /*4190*/  LDG.E.64 R2, desc[UR10][R6.64+0x2000] ;  /* 0x0020000a06027981 */ /* 0x000362000c1e1b00 */
[----:B------:R-:W-:Y:S01]  /*41a0*/  IADD3.X R25, PT, PT, R25, UR15, RZ, P0, !PT ;  /* 0x0000000f19197c10 */ /* 0x000fe200087fe4ff */
[----:B------:R-:W-:Y:S01]  /*41b0*/  BSSY.RECONVERGENT B2, `(.L_x_540) ;  /* 0x0000038000027945 */ /* 0x000fe20003800200 */
[----:B------:R-:W-:Y:S01]  /*41c0*/  BAR.SYNC.DEFER_BLOCKING 0x0 ;  /* 0x0000000000007b1d */ /* 0x000fe20000010000 */
[C---:B------:R-:W-:Y:S02]  /*41d0*/  IADD3 R24, P4, PT, R28.reuse, 0x200, RZ ;  /* 0x000002001c187810 */ /* 0x040fe40007f9e0ff */
[C---:B------:R-:W-:Y:S02]  /*41e0*/  IADD3 R15, P5, PT, R28.reuse, 0x300, RZ ;  /* 0x000003001c0f7810 */ /* 0x040fe40007fbe0ff */
[C---:B------:R-:W-:Y:S02]  /*41f0*/  IADD3 R23, P3, PT, R28.reuse, 0x100, RZ ;  /* 0x000001001c177810 */ /* 0x040fe40007f7e0ff */
[----:B-1----:R-:W-:-:S02]  /*4200*/  IADD3 R6, P6, PT, R28, 0x400, RZ ;  /* 0x000004001c067810 */ /* 0x002fc40007fde0ff */
[----:B------:R-:W-:Y:S01]  /*4210*/  IADD3.X R26, PT, PT, RZ, R25, RZ, P3, !PT ;  /* 0x00000019ff1a7210 */ /* 0x000fe20001ffe4ff */
[----:B--2---:R-:W-:-:S14]  /*4220*/  DSETP.GEU.AND P2, PT, |R20|, |R18|, PT ;  /* 0x400000121400722a */ /* 0x004fdc0003f4e200 */
[----:B------:R-:W-:-:S04]  /*4230*/  @P2 ISETP.GE.U32.AND P0, PT, R27, R28, PT ;  /* 0x0000001c1b00220c */ /* 0x000fc80003f06070 */
[----:B------:R-:W-:-:S13]  /*4240*/  @P2 ISETP.GE.AND.EX P0, PT, R22, R25, PT, P0 ;  /* 0x000000191600220c */ /* 0x000fda0003f06300 */
[----:B------:R-:W-:-:S06]  /*4250*/  @P2 DSETP.LT.OR P0, PT, |R18|, |R20|, !P0 ;  /* 0x400000141200222a */ /* 0x000fcc0004701600 */
[----:B------:R-:W-:Y:S02]  /*4260*/  @P2 FSEL R5, R20, R18, P0 ;  /* 0x0000001214052208 */ /* 0x000fe40000000000 */
[----:B------:R-:W-:Y:S01]  /*4270*/  @P2 FSEL R20, R21, R19, P0 ;  /* 0x0000001315142208 */ /* 0x000fe20000000000 */
[----:B------:R-:W-:Y:S01]  /*4280*/  IMAD.X R21, RZ, RZ, R25, P4 ;  /* 0x000000ffff157224 */ /* 0x000fe200020e0619 */
[----:B------:R-:W-:Y:S01]  /*4290*/  @P2 SEL R28, R27, R28, P0 ;  /* 0x0000001c1b1c2207 */ /* 0x000fe20000000000 */
[----:B------:R-:W-:Y:S02]  /*42a0*/  @P2 IMAD.MOV.U32 R18, RZ, RZ, R5 ;  /* 0x000000ffff122224 */ /* 0x000fe400078e0005 */
[----:B------:R-:W-:Y:S02]  /*42b0*/  @P2 IMAD.MOV.U32 R19, RZ, RZ, R20 ;  /* 0x000000ffff132224 */ /* 0x000fe400078e0014 */
[--C-:B------:R-:W-:Y:S02]  /*42c0*/  IMAD.X R20, RZ, RZ, R25.reuse, P5 ;  /* 0x000000ffff147224 */ /* 0x100fe400028e0619 */
[----:B------:R-:W-:Y:S01]  /*42d0*/  IMAD.X R5, RZ, RZ, R25, P6 ;  /* 0x000000ffff057224 */ /* 0x000fe200030e0619 */
[----:B------:R-:W-:Y:S01]  /*42e0*/  @P2 SEL R25, R22, R25, P0 ;  /* 0x0000001916192207 */ /* 0x000fe20000000000 */
        /* <DEDUP_REMOVED lines=20> */
[----:B------:R-:W-:-:S05]  /*4430*/  ISETP.NE.AND P2, PT, R4, RZ, PT ;  /* 0x000000ff0400720c */ /* 0x000fca0003f45270 */
[----:B------:R-:W-:-:S14]  /*4440*/  DSETP.GEU.AND P1, PT, |R12|, |R10|, PT ;  /* 0x4000000a0c00722a */ /* 0x000fdc0003f2e200 */
[----:B------:R-:W-:-:S04]  /*4450*/  @P1 ISETP.GE.U32.AND P0, PT, R24, R15, PT ;  /* 0x0000000f1800120c */ /* 0x000fc80003f06070 */
[----:B------:R-:W-:-:S13]  /*4460*/  @P1 ISETP.GE.AND.EX P0, PT, R21, R20, PT, P0 ;  /* 0x000000141500120c */ /* 0x000fda0003f06300 */
[----:B------:R-:W-:-:S06]  /*4470*/  @P1 DSETP.LT.OR P0, PT, |R10|, |R12|, !P0 ;  /* 0x4000000c0a00122a */ /* 0x000fcc0004701600 */
[----:B------:R-:W-:Y:S02]  /*4480*/  @P1 FSEL R16, R12, R10, P0 ;  /* 0x0000000a0c101208 */ /* 0x000fe40000000000 */
[----:B------:R-:W-:Y:S01]  /*4490*/  @P1 FSEL R13, R13, R11, P0 ;  /* 0x0000000b0d0d1208 */ /* 0x000fe20000000000 */
[----:B------:R-:W-:Y:S06]  /*44a0*/  @P2 BRA `(.L_x_541) ;  /* 0x0000000000202947 */ /* 0x000fec0003800000 */
[----:B------:R-:W-:-:S05]  /*44b0*/  IMAD.MOV.U32 R17, RZ, RZ, 0x500 ;  /* 0x00000500ff117424 */ /* 0x000fca00078e00ff */
[----:B------:R-:W2:Y:S01]  /*44c0*/  ATOMG.E.ADD.STRONG.GPU PT, R7, desc[UR10][R8.64], R17 ;  /* 0x80000011080779a8 */ /* 0x000ea200081ef10a */
[----:B------:R-:W1:Y:S01]  /*44d0*/  S2UR UR5, SR_CgaCtaId ;  /* 0x00000000000579c3 */ /* 0x000e620000008800 */
[----:B------:R-:W-:Y:S02]  /*44e0*/  UMOV UR4, 0x400 ;  /* 0x0000040000047882 */ /* 0x000fe40000000000 */
[----:B-1----:R-:W-:-:S06]  /*44f0*/  ULEA UR4, UR5, UR4, 0x18 ;  /* 0x0000000405047291 */ /* 0x002fcc000f8ec0ff */
[----:B------:R-:W-:Y:S02]  /*4500*/  IMAD.U32 R14, RZ, RZ, UR4 ;  /* 0x00000004ff0e7e24 */ /* 0x000fe4000f8e00ff */
[----:B--2---:R-:W-:-:S05]  /*4510*/  VIADD R7, R7, UR6 ;  /* 0x0000000607077c36 */ /* 0x004fca0008000000 */
[----:B------:R1:W-:Y:S02]  /*4520*/  STS [R14+0x98], R7 ;  /* 0x000098070e007388 */ /* 0x0003e40000000800 */
.L_x_541:
[----:B0-----:R-:W-:Y:S05]  /*4530*/  BSYNC.RECONVERGENT B2 ;  /* 0x0000000000027941 */ /* 0x001fea0003800200 */
.L_x_540:
[----:B------:R-:W-:Y:S01]  /*4540*/  BAR.SYNC.DEFER_BLOCKING 0x0 ;  /* 0x0000000000007b1d */ /* 0x000fe20000010000 */
[----:B------:R-:W-:Y:S01]  /*4550*/  @P1 IMAD.MOV.U32 R10, RZ, RZ, R16 ;  /* 0x000000ffff0a1224 */ /* 0x000fe200078e0010 */
[----:B------:R-:W-:Y:S01]  /*4560*/  @P1 SEL R15, R24, R15, P0 ;  /* 0x0000000f180f1207 */ /* 0x000fe20000000000 */
[----:B------:R-:W-:Y:S01]  /*4570*/  @P1 IMAD.MOV.U32 R11, RZ, RZ, R13 ;  /* 0x000000ffff0b1224 */ /* 0x000fe200078e000d */
[----:B------:R-:W-:Y:S01]  /*4580*/  @P1 SEL R20, R21, R20, P0 ;  /* 0x0000001415141207 */ /* 0x000fe20000000000 */
[----:B-1----:R-:W-:-:S04]  /*4590*/  IMAD.U32 R7, RZ, RZ, UR7 ;  /* 0x00000007ff077e24 */ /* 0x002fc8000f8e00ff */
[----:B-----5:R-:W-:-:S14]  /*45a0*/  DSETP.GEU.AND P2, PT, |R10|, |R2|, PT ;  /* 0x400000020a00722a */ /* 0x020fdc0003f4e200 */
[----:B------:R-:W-:Y:S01]  /*45b0*/  @P2 ISETP.GE.U32.AND P0, PT, R15, R6, PT ;  /* 0x000000060f00220c */ /* 0x000fe20003f06070 */
[----:B------:R-:W0:Y:S03]  /*45c0*/  LDS R12, [R14+0x98] ;  /* 0x000098000e0c7984 */ /* 0x000e260000000800 */
        /* <DEDUP_REMOVED lines=9> */
[----:B------:R-:W-:-:S02]  /*4660*/  IMAD.MOV.U32 R22, RZ, RZ, R5 ;  /* 0x000000ffff167224 */ /* 0x000fc400078e0005 */
[----:B------:R-:W-:Y:S02]  /*4670*/  IMAD.MOV.U32 R20, RZ, RZ, R2 ;  /* 0x000000ffff147224 */ /* 0x000fe400078e0002 */
[----:B------:R-:W-:Y:S02]  /*4680*/  IMAD.MOV.U32 R21, RZ, RZ, R3 ;  /* 0x000000ffff157224 */ /* 0x000fe400078e0003 */
[----:B0-----:R-:W-:-:S05]  /*4690*/  VIADD R10, R12, 0x500 ;  /* 0x000005000c0a7836 */ /* 0x001fca0000000000 */
[----:B------:R-:W-:-:S13]  /*46a0*/  ISETP.GT.AND P0, PT, R10, R7, PT ;  /* 0x000000070a00720c */ /* 0x000fda0003f04270 */
[----:B------:R-:W-:Y:S05]  /*46b0*/  @!P0 BRA `(.L_x_542) ;  /* 0xfffffff800908947 */ /* 0x000fea000383ffff */
[----:B------:R-:W-:Y:S05]  /*46c0*/  BSYNC.RECONVERGENT B1 ;  /* 0x0000000000017941 */ /* 0x000fea0003800200 */
.L_x_539:
[----:B------:R-:W-:Y:S01]  /*46d0*/  ISETP.GE.AND P0, PT, R12, R7, PT ;  /* 0x000000070c00720c */ /* 0x000fe20003f06270 */
[----:B------:R-:W0:Y:S01]  /*46e0*/  LDCU.64 UR6, c[0x0][0x388] ;  /* 0x00007100ff0677ac */ /* 0x000e220008000a00 */
[----:B------:R-:W-:Y:S01]  /*46f0*/  BSSY.RECONVERGENT B1, `(.L_x_536) ;  /* 0x00000ac000017945 */ /* 0x000fe20003800200 */
[----:B------:R-:W1:Y:S10]  /*4700*/  LDCU.64 UR4, c[0x0][0x388] ;  /* 0x00007100ff0477ac */ /* 0x000e740008000a00 */
[----:B------:R-:W-:Y:S05]  /*4710*/  @P0 BRA `(.L_x_543) ;  /* 0x0000000800a40947 */ /* 0x000fea0003800000 */
[----:B------:R-:W-:-:S05]  /*4720*/  IMAD.IADD R9, R7, 0x1, -R12 ;  /* 0x0000000107097824 */ /* 0x000fca00078e0a0c */
[----:B------:R-:W-:-:S13]  /*4730*/  ISETP.GE.AND P0, PT, R4, R9, PT ;  /* 0x000000090400720c */ /* 0x000fda0003f06270 */
[----:B------:R-:W-:Y:S05]  /*4740*/  @P0 BRA `(.L_x_543) ;  /* 0x0000000800980947 */ /* 0x000fea0003800000 */
[----:B------:R-:W-:Y:S01]  /*4750*/  LOP3.LUT R8, RZ, R4, RZ, 0x33, !PT ;  /* 0x00000004ff087212 */ /* 0x000fe200078e33ff */
[----:B------:R-:W-:Y:S03]  /*4760*/  BSSY.RECONVERGENT B2, `(.L_x_544) ;  /* 0x000002f000027945 */ /* 0x000fe60003800200 */
[----:B------:R-:W-:Y:S01]  /*4770*/  IADD3 R18, PT, PT, -R12, R7, R8 ;  /* 0x000000070c127210 */ /* 0x000fe20007ffe108 */
[----:B------:R-:W-:-:S03]  /*4780*/  IMAD.MOV.U32 R8, RZ, RZ, R4 ;  /* 0x000000ffff087224 */ /* 0x000fc600078e0004 */
[----:B------:R-:W-:-:S04]  /*4790*/  LOP3.LUT R7, R18, 0x300, RZ, 0xc0, !PT ;  /* 0x0000030012077812 */ /* 0x000fc800078ec0ff */
[----:B------:R-:W-:-:S13]  /*47a0*/  ISETP.NE.AND P0, PT, R7, 0x300, PT ;  /* 0x000003000700780c */ /* 0x000fda0003f05270 */
[----:B------:R-:W-:Y:S05]  /*47b0*/  @!P0 BRA `(.L_x_545) ;  /* 0x0000000000a48947 */ /* 0x000fea0003800000 */
[----:B------:R-:W2:Y:S01]  /*47c0*/  LDC.64 R10, c[0x0][0x380] ;  /* 0x0000e000ff0a7b82 */ /* 0x000ea20000000a00 */
[----:B------:R-:W-:Y:S01]  /*47d0*/  LEA.HI R7, R18, 0x1, RZ, 0x18 ;  /* 0x0000000112077811 */ /* 0x000fe200078fc0ff */
[----:B------:R-:W-:Y:S02]  /*47e0*/  IMAD.IADD R13, R4, 0x1, R12 ;  /* 0x00000001040d7824 */ /* 0x000fe400078e020c */
[----:B------:R-:W-:Y:S01]  /*47f0*/  IMAD.MOV.U32 R8, RZ, RZ, R4 ;  /* 0x000000ffff087224 */ /* 0x000fe200078e0004 */
[----:B------:R-:W-:-:S05]  /*4800*/  LOP3.LUT R7, R7, 0x3, RZ, 0xc0, !PT ;  /* 0x0000000307077812 */ /* 0x000fca00078ec0ff */
[----:B------:R-:W-:-:S07]  /*4810*/  IMAD.MOV R7, RZ, RZ, -R7 ;  /* 0x000000ffff077224 */ /* 0x000fce00078e0a07 */
.L_x_548:
[----:B--2---:R-:W-:-:S06]  /*4820*/  IMAD.WIDE R14, R13, 0x8, R10 ;  /* 0x000000080d0e7825 */ /* 0x004fcc00078e020a */
[----:B------:R-:W2:Y:S01]  /*4830*/  LDG.E.64 R14, desc[UR10][R14.64] ;  /* 0x0000000a0e0e7981 */ /* 0x000ea2000c1e1b00 */
[----:B-1----:R-:W-:Y:S01]  /*4840*/  IADD3 R22, P1, PT, R13, UR4, RZ ;  /* 0x000000040d167c10 */ /* 0x002fe2000ff3e0ff */
[----:B------:R-:W-:Y:S01]  /*4850*/  VIADD R7, R7, 0x1 ;  /* 0x0000000107077836 */ /* 0x000fe20000000000 */
[----:B------:R-:W-:Y:S01]  /*4860*/  BSSY.RECONVERGENT B3, `(.L_x_546) ;  /* 0x000001b000037945 */ /* 0x000fe20003800200 */
[----:B------:R-:W-:Y:S01]  /*4870*/  IMAD.MOV.U32 R19, RZ, RZ, R6 ;  /* 0x000000ffff137224 */ /* 0x000fe200078e0006 */
[----:B------:R-:W-:Y:S01]  /*4880*/  LEA.HI.X.SX32 R21, R13, UR5, 0x1, P1 ;  /* 0x000000050d157c11 */ /* 0x000fe200088f0eff */
[----:B------:R-:W-:Y:S01]  /*4890*/  IMAD.MOV.U32 R20, RZ, RZ, R5 ;  /* 0x000000ffff147224 */ /* 0x000fe200078e0005 */
[----:B------:R-:W-:Y:S01]  /*48a0*/  MOV R16, R2 ;  /* 0x0000000200107202 */ /* 0x000fe20000000f00 */
[----:B------:R-:W-:Y:S01]  /*48b0*/  IMAD.MOV.U32 R17, RZ, RZ, R3 ;  /* 0x000000ffff117224 */ /* 0x000fe200078e0003 */
[----:B------:R-:W-:Y:S01]  /*48c0*/  ISETP.NE.AND P2, PT, R7, RZ, PT ;  /* 0x000000ff0700720c */ /* 0x000fe20003f45270 */
        /* <DEDUP_REMOVED lines=20> */
.L_x_547:
[----:B0-----:R-:W-:Y:S05]  /*4a10*/  BSYNC.RECONVERGENT B3 ;  /* 0x0000000000037941 */ /* 0x001fea0003800200 */
.L_x_546:
[----:B------:R-:W-:Y:S02]  /*4a20*/  VIADD R8, R8, 0x100 ;  /* 0x0000010008087836 */ /* 0x000fe40000000000 */
[----:B------:R-:W-:Y:S01]  /*4a30*/  VIADD R13, R13, 0x100 ;  /* 0x000001000d0d7836 */ /* 0x000fe20000000000 */
[----:B------:R-:W-:Y:S06]  /*4a40*/  @P2 BRA `(.L_x_548) ;  /* 0xfffffffc00742947 */ /* 0x000fec000383ffff */
.L_x_545:
[----:B01----:R-:W-:Y:S05]  /*4a50*/  BSYNC.RECONVERGENT B2 ;  /* 0x0000000000027941 */ /* 0x003fea0003800200 */
.L_x_544:
        /* <DEDUP_REMOVED lines=9> */
.L_x_557:
[----:B------:R-:W-:-:S05]  /*4af0*/  IMAD.WIDE R22, R7, 0x8, R10 ;  /* 0x0000000807167825 */ /* 0x000fca00078e020a */
[----:B------:R-:W2:Y:S04]  /*4b00*/  LDG.E.64 R20, desc[UR10][R22.64+-0x1000] ;  /* 0xfff0000a16147981 */ /* 0x000ea8000c1e1b00 */
[----:B------:R0:W5:Y:S04]  /*4b10*/  LDG.E.64 R16, desc[UR10][R22.64+-0x800] ;  /* 0xfff8000a16107981 */ /* 0x000168000c1e1b00 */
[----:B------:R0:W5:Y:S04]  /*4b20*/  LDG.E.64 R14, desc[UR10][R22.64] ;  /* 0x0000000a160e7981 */ /* 0x000168000c1e1b00 */
[----:B------:R0:W5:Y:S01]  /*4b30*/  LDG.E.64 R12, desc[UR10][R22.64+0x800] ;  /* 0x0008000a160c7981 */ /* 0x000162000c1e1b00 */
[C---:B------:R-:W-:Y:S01]  /*4b40*/  IADD3 R29, P1, PT, R7.reuse, UR6, RZ ;  /* 0x00000006071d7c10 */ /* 0x040fe2000ff3e0ff */
[----:B------:R-:W-:Y:S03]  /*4b50*/  BSSY.RECONVERGENT B2, `(.L_x_549) ;  /* 0x0000016000027945 */ /* 0x000fe60003800200 */
[----:B------:R-:W-:Y:S01]  /*4b60*/  LEA.HI.X.SX32 R30, R7, UR7, 0x1, P1 ;  /* 0x00000007071e7c11 */ /* 0x000fe200088f0eff */
        /* <DEDUP_REMOVED lines=20> */
.L_x_550:
[----:B------:R-:W-:Y:S05]  /*4cb0*/  BSYNC.RECONVERGENT B2 ;  /* 0x0000000000027941 */ /* 0x000fea0003800200 */
.L_x_549:
        /* <DEDUP_REMOVED lines=23> */
.L_x_552:
[----:B------:R-:W-:Y:S05]  /*4e30*/  BSYNC.RECONVERGENT B2 ;  /* 0x0000000000027941 */ /* 0x000fea0003800200 */
.L_x_551:
        /* <DEDUP_REMOVED lines=24> */
.L_x_554:
[----:B------:R-:W-:Y:S05]  /*4fc0*/  BSYNC.RECONVERGENT B2 ;  /* 0x0000000000027941 */ /* 0x000fea0003800200 */
.L_x_553:
        /* <DEDUP_REMOVED lines=22> */
.L_x_556:
[----:B------:R-:W-:Y:S05]  /*5130*/  BSYNC.RECONVERGENT B2 ;  /* 0x0000000000027941 */ /* 0x000fea0003800200 */
.L_x_555:
[----:B------:R-:W-:Y:S02]  /*5140*/  VIADD R8, R8, 0x400 ;  /* 0x0000040008087836 */ /* 0x000fe40000000000 */
[----:B------:R-:W-:Y:S02]  /*5150*/  VIADD R27, R27, 0x400 ;  /* 0x000004001b1b7836 */ /* 0x000fe40000000000 */
[----:B------:R-:W-:Y:S01]  /*5160*/  VIADD R26, R26, 0x400 ;  /* 0x000004001a1a7836 */ /* 0x000fe20000000000 */
[----:B------:R-:W-:Y:S01]  /*5170*/  ISETP.GE.AND P0, PT, R8, R9, PT ;  /* 0x000000090800720c */ /* 0x000fe20003f06270 */
[----:B------:R-:W-:Y:S02]  /*5180*/  VIADD R25, R25, 0x400 ;  /* 0x0000040019197836 */ /* 0x000fe40000000000 */
[----:B------:R-:W-:-:S10]  /*5190*/  VIADD R7, R7, 0x400 ;  /* 0x0000040007077836 */ /* 0x000fd40000000000 */
[----:B------:R-:W-:Y:S05]  /*51a0*/  @!P0 BRA `(.L_x_557) ;  /* 0xfffffff800508947 */ /* 0x000fea000383ffff */
.L_x_543:
[----:B01----:R-:W-:Y:S05]  /*51b0*/  BSYNC.RECONVERGENT B1 ;  /* 0x0000000000017941 */ /* 0x003fea0003800200 */
.L_x_536:
        /* <DEDUP_REMOVED lines=13> */
[----:B------:R-:W-:Y:S01]  /*5290*/  MOV R12, R7 ;  /* 0x00000007000c7202 */ /* 0x000fe20000000f00 */
[----:B------:R-:W-:Y:S02]  /*52a0*/  IMAD.MOV.U32 R13, RZ, RZ, R16 ;  /* 0x000000ffff0d7224 */ /* 0x000fe400078e0010 */
        /* <DEDUP_REMOVED lines=17> */
.L_x_559:
[----:B------:R-:W-:Y:S05]  /*53c0*/  BSYNC.RECONVERGENT B1 ;  /* 0x0000000000017941 */ /* 0x000fea0003800200 */
.L_x_558:
        /* <DEDUP_REMOVED lines=31> */
.L_x_561:
[----:B------:R-:W-:Y:S05]  /*55c0*/  BSYNC.RECONVERGENT B1 ;  /* 0x0000000000017941 */ /* 0x000fea0003800200 */
.L_x_560:
[----:B------:R-:W-:Y:S01]  /*55d0*/  ISETP.GT.AND P0, PT, R14, 0x1b, PT ;  /* 0x0000001b0e00780c */ /* 0x000fe20003f04270 */
[----:B0-----:R0:W0:Y:S01]  /*55e0*/  SHFL.DOWN PT, R8, R2, 0x4, 0x1f ;  /* 0x08801f0002087f89 */ /* 0x00102200000e0000 */
[----:B------:R-:W-:Y:S01]  /*55f0*/  BSSY.RECONVERGENT B1, `(.L_x_562) ;  /* 0x000001d000017945 */ /* 0x000fe20003800200 */
[----:B---3--:R-:W-:Y:S02]  /*5600*/  IMAD.MOV.U32 R11, RZ, RZ, R5 ;  /* 0x000000ffff0b7224 */ /* 0x008fe400078e0005 */
[----:B------:R3:W0:Y:S01]  /*5610*/  SHFL.DOWN PT, R9, R3, 0x4, 0x1f ;  /* 0x08801f0003097f89 */ /* 0x00062200000e0000 */
[----:B------:R-:W-:Y:S02]  /*5620*/  IMAD.MOV.U32 R12, RZ, RZ, R10 ;  /* 0x000000ffff0c7224 */ /* 0x000fe400078e000a */
[----:B-1----:R-:W-:Y:S01]  /*5630*/  IMAD.MOV.U32 R6, RZ, RZ, R2 ;  /* 0x000000ffff067224 */ /* 0x002fe200078e0002 */
[----:B----4-:R3:W1:Y:S01]  /*5640*/  SHFL.DOWN PT, R16, R5, 0x4, 0x1f ;  /* 0x08801f0005107f89 */ /* 0x01066200000e0000 */
[----:B--2---:R-:W-:-:S03]  /*5650*/  IMAD.MOV.U32 R7, RZ, RZ, R3 ;  /* 0x000000ffff077224 */ /* 0x004fc600078e0003 */
[----:B------:R3:W2:Y:S01]  /*5660*/  SHFL.DOWN PT, R13, R10, 0x4, 0x1f ;  /* 0x08801f000a0d7f89 */ /* 0x0006a200000e0000 */
[----:B------:R-:W-:Y:S05]  /*5670*/  @P0 BRA `(.L_x_563) ;  /* 0x0000000000500947 */ /* 0x000fea0003800000 */
[----:B0-----:R-:W-:Y:S01]  /*5680*/  DSETP.GEU.AND P0, PT, |R2|, |R8|, PT ;  /* 0x400000080200722a */ /* 0x001fe20003f0e200 */
[----:B-1----:R-:W-:Y:S02]  /*5690*/  IMAD.MOV.U32 R11, RZ, RZ, R16 ;  /* 0x000000ffff0b7224 */ /* 0x002fe400078e0010 */
[----:B--2---:R-:W-:Y:S02]  /*56a0*/  IMAD.MOV.U32 R12, RZ, RZ, R13 ;  /* 0x000000ffff0c7224 */ /* 0x004fe400078e000d */
        /* <DEDUP_REMOVED lines=17> */
.L_x_563:
[----:B------:R-:W-:Y:S05]  /*57c0*/  BSYNC.RECONVERGENT B1 ;  /* 0x0000000000017941 */ /* 0x000fea0003800200 */
.L_x_562:
[----:B------:R-:W-:Y:S01]  /*57d0*/  ISETP.GT.AND P0, PT, R14, 0x17, PT ;  /* 0x000000170e00780c */ /* 0x000fe20003f04270 */
[----:B0-----:R0:W4:Y:S01]  /*57e0*/  SHFL.DOWN PT, R8, R6, 0x8, 0x1f ;  /* 0x09001f0006087f89 */ /* 0x00112200000e0000 */
[----:B------:R-:W-:Y:S01]  /*57f0*/  BSSY.RECONVERGENT B1, `(.L_x_564) ;  /* 0x000001d000017945 */ /* 0x000fe20003800200 */
[----:B---3--:R-:W-:Y:S02]  /*5800*/  IMAD.MOV.U32 R5, RZ, RZ, R11 ;  /* 0x000000ffff057224 */ /* 0x008fe400078e000b */
[----:B------:R0:W3:Y:S01]  /*5810*/  SHFL.DOWN PT, R9, R7, 0x8, 0x1f ;  /* 0x09001f0007097f89 */ /* 0x0000e200000e0000 */
[----:B------:R-:W-:Y:S02]  /*5820*/  IMAD.MOV.U32 R10, RZ, RZ, R12 ;  /* 0x000000ffff0a7224 */ /* 0x000fe400078e000c */
[----:B------:R-:W-:Y:S01]  /*5830*/  IMAD.MOV.U32 R2, RZ, RZ, R6 ;  /* 0x000000ffff027224 */ /* 0x000fe200078e0006 */
[----:B-1----:R0:W1:Y:S01]  /*5840*/  SHFL.DOWN PT, R16, R11, 0x8, 0x1f ;  /* 0x09001f000b107f89 */ /* 0x00206200000e0000 */
[----:B------:R-:W-:-:S03]  /*5850*/  IMAD.MOV.U32 R3, RZ, RZ, R7 ;  /* 0x000000ffff037224 */ /* 0x000fc600078e0007 */
[----:B--2---:R0:W2:Y:S01]  /*5860*/  SHFL.DOWN PT, R13, R12, 0x8, 0x1f ;  /* 0x09001f000c0d7f89 */ /* 0x0040a200000e0000 */
[----:B------:R-:W-:Y:S05]  /*5870*/  @P0 BRA `(.L_x_565) ;  /* 0x0000000000500947 */ /* 0x000fea0003800000 */
[----:B---34-:R-:W-:Y:S01]  /*5880*/  DSETP.GEU.AND P0, PT, |R6|, |R8|, PT ;  /* 0x400000080600722a */ /* 0x018fe20003f0e200 */
[----:B-1----:R-:W-:Y:S02]  /*5890*/  IMAD.MOV.U32 R5, RZ, RZ, R16 ;  /* 0x000000ffff057224 */ /* 0x002fe400078e0010 */
        /* <DEDUP_REMOVED lines=18> */
.L_x_565:
[----:B------:R-:W-:Y:S05]  /*59c0*/  BSYNC.RECONVERGENT B1 ;  /* 0x0000000000017941 */ /* 0x000fea0003800200 */
.L_x_564:
[----:B------:R-:W-:Y:S01]  /*59d0*/  ISETP.GT.AND P0, PT, R14, 0xf, PT ;  /* 0x0000000f0e00780c */ /* 0x000fe20003f04270 */
[----:B0-----:R0:W0:Y:S01]  /*59e0*/  SHFL.DOWN PT, R6, R2, 0x10, 0x1f ;  /* 0x0a001f0002067f89 */ /* 0x00102200000e0000 */
[----:B------:R-:W-:Y:S01]  /*59f0*/  BSSY.RECONVERGENT B1, `(.L_x_566) ;  /* 0x000001d000017945 */ /* 0x000fe20003800200 */
[----:B------:R-:W-:Y:S02]  /*5a00*/  IMAD.MOV.U32 R17, RZ, RZ, R5 ;  /* 0x000000ffff117224 */ /* 0x000fe400078e0005 */
[----:B------:R0:W0:Y:S01]  /*5a10*/  SHFL.DOWN PT, R7, R3, 0x10, 0x1f ;  /* 0x0a001f0003077f89 */ /* 0x00002200000e0000 */
[----:B------:R-:W-:Y:S02]  /*5a20*/  IMAD.MOV.U32 R19, RZ, RZ, R10 ;  /* 0x000000ffff137224 */ /* 0x000fe400078e000a */
[----:B------:R-:W-:Y:S01]  /*5a30*/  IMAD.MOV.U32 R12, RZ, RZ, R2 ;  /* 0x000000ffff0c7224 */ /* 0x000fe200078e0002 */
[----:B----4-:R4:W0:Y:S01]  /*5a40*/  SHFL.DOWN PT, R8, R5, 0x10, 0x1f ;  /* 0x0a001f0005087f89 */ /* 0x01082200000e0000 */
[----:B--2---:R-:W-:-:S03]  /*5a50*/  IMAD.MOV.U32 R13, RZ, RZ, R3 ;  /* 0x000000ffff0d7224 */ /* 0x004fc600078e0003 */
[----:B---3--:R4:W2:Y:S01]  /*5a60*/  SHFL.DOWN PT, R9, R10, 0x10, 0x1f ;  /* 0x0a001f000a097f89 */ /* 0x0088a200000e0000 */
[----:B------:R-:W-:Y:S05]  /*5a70*/  @P0 BRA `(.L_x_567) ;  /* 0x0000000000500947 */ /* 0x000fea0003800000 */
[----:B0-----:R-:W-:Y:S01]  /*5a80*/  DSETP.GEU.AND P0, PT, |R2|, |R6|, PT ;  /* 0x400000060200722a */ /* 0x001fe20003f0e200 */
[----:B------:R-:W-:Y:S02]  /*5a90*/  IMAD.MOV.U32 R17, RZ, RZ, R8 ;  /* 0x000000ffff117224 */ /* 0x000fe400078e0008 */
        /* <DEDUP_REMOVED lines=18> */
.L_x_567:
[----:B------:R-:W-:Y:S05]  /*5bc0*/  BSYNC.RECONVERGENT B1 ;  /* 0x0000000000017941 */ /* 0x000fea0003800200 */
.L_x_566:
[----:B------:R-:W-:Y:S01]  /*5bd0*/  ISETP.NE.AND P0, PT, R14, RZ, PT ;  /* 0x000000ff0e00720c */ /* 0x000fe20003f05270 */
[----:B------:R-:W-:-:S12]  /*5be0*/  BSSY.RECONVERGENT B1, `(.L_x_568) ;  /* 0x000000b000017945 */ /* 0x000fd80003800200 */
[----:B------:R-:W-:Y:S05]  /*5bf0*/  @P0 BRA `(.L_x_569) ;  /* 0x0000000000240947 */ /* 0x000fea0003800000 */
[----:B0-----:R-:W0:Y:S01]  /*5c00*/  S2R R6, SR_CgaCtaId ;  /* 0x0000000000067919 */ /* 0x001e220000008800 */
[----:B------:R-:W-:Y:S01]  /*5c10*/  MOV R3, 0x400 ;  /* 0x0000040000037802 */ /* 0x000fe20000000f00 */
[----:B------:R-:W-:Y:S01]  /*5c20*/  IMAD.MOV.U32 R18, RZ, RZ, R17 ;  /* 0x000000ffff127224 */ /* 0x000fe200078e0011 */
[----:B------:R-:W-:-:S04]  /*5c30*/  SHF.R.U32.HI R2, RZ, 0x1, R4 ;  /* 0x00000001ff027819 */ /* 0x000fc80000011604 */
[----:B------:R-:W-:Y:S02]  /*5c40*/  LOP3.LUT R2, R2, 0x1f0, RZ, 0xc0, !PT ;  /* 0x000001f002027812 */ /* 0x000fe400078ec0ff */
[----:B0-----:R-:W-:-:S05]  /*5c50*/  LEA R3, R6, R3, 0x18 ;  /* 0x0000000306037211 */ /* 0x001fca00078ec0ff */
[----:B------:R-:W-:-:S05]  /*5c60*/  IMAD.IADD R3, R2, 0x1, R3 ;  /* 0x0000000102037824 */ /* 0x000fca00078e0203 */
[----:B------:R3:W-:Y:S04]  /*5c70*/  STS.64 [R3+0x10], R18 ;  /* 0x0000101203007388 */ /* 0x0007e80000000a00 */
[----:B------:R3:W-:Y:S02]  /*5c80*/  STS.64 [R3+0x8], R12 ;  /* 0x0000080c03007388 */ /* 0x0007e40000000a00 */
.L_x_569:
[----:B------:R-:W-:Y:S05]  /*5c90*/  BSYNC.RECONVERGENT B1 ;  /* 0x0000000000017941 */ /* 0x000fea0003800200 */
.L_x_568:
[----:B------:R-:W-:Y:S01]  /*5ca0*/  BAR.SYNC.DEFER_BLOCKING 0x0 ;  /* 0x0000000000007b1d */ /* 0x000fe20000010000 */
[----:B------:R-:W-:-:S13]  /*5cb0*/  ISETP.NE.AND P1, PT, R4, RZ, PT ;  /* 0x000000ff0400720c */ /* 0x000fda0003f25270 */
[----:B------:R-:W-:Y:S05]  /*5cc0*/  @P1 BRA `(.L_x_497) ;  /* 0x00000008008c1947 */ /* 0x000fea0003800000 */
[----:B0--3--:R-:W0:Y:S01]  /*5cd0*/  S2R R3, SR_CgaCtaId ;  /* 0x0000000000037919 */ /* 0x009e220000008800 */
[----:B------:R-:W-:Y:S01]  /*5ce0*/  MOV R2, 0x400 ;  /* 0x0000040000027802 */ /* 0x000fe20000000f00 */
[----:B------:R-:W-:Y:S03]  /*5cf0*/  BSSY.RECONVERGENT B1, `(.L_x_570) ;  /* 0x000001a000017945 */ /* 0x000fe60003800200 */
[----:B0-----:R-:W-:-:S05]  /*5d00*/  LEA R30, R3, R2, 0x18 ;  /* 0x00000002031e7211 */ /* 0x001fca00078ec0ff */
[----:B------:R-:W0:Y:S04]  /*5d10*/  LDS.64 R14, [R30+0x18] ;  /* 0x000018001e0e7984 */ /* 0x000e280000000a00 */
[----:B----4-:R-:W3:Y:S04]  /*5d20*/  LDS.128 R4, [R30+0x20] ;  /* 0x000020001e047984 */ /* 0x010ee80000000c00 */
[----:B------:R4:W1:Y:S04]  /*5d30*/  LDS.64 R28, [R30+0x80] ;  /* 0x000080001e1c7984 */ /* 0x0008680000000a00 */
[----:B--2---:R4:W2:Y:S01]  /*5d40*/  LDS.128 R8, [R30+0x30] ;  /* 0x000030001e087984 */ /* 0x0048a20000000c00 */
[----:B0-----:R-:W-:Y:S01]  /*5d50*/  DSETP.GEU.AND P0, PT, |R12|, |R14|, PT ;  /* 0x4000000e0c00722a */ /* 0x001fe20003f0e200 */
[----:B------:R-:W-:Y:S01]  /*5d60*/  MOV R2, R14 ;  /* 0x0000000e00027202 */ /* 0x000fe20000000f00 */
[----:B------:R-:W-:-:S02]  /*5d70*/  IMAD.MOV.U32 R3, RZ, RZ, R15 ;  /* 0x000000ffff037224 */ /* 0x000fc400078e000f */
[----:B---3--:R-:W-:Y:S02]  /*5d80*/  IMAD.MOV.U32 R31, RZ, RZ, R4 ;  /* 0x000000ffff1f7224 */ /* 0x008fe400078e0004 */
[----:B------:R-:W-:-:S08]  /*5d90*/  IMAD.MOV.U32 R33, RZ, RZ, R5 ;  /* 0x000000ffff217224 */ /* 0x000fd000078e0005 */
[----:B-12-4-:R-:W-:Y:S05]  /*5da0*/  @!P0 BRA `(.L_x_571) ;  /* 0x0000000000388947 */ /* 0x016fea0003800000 */
        /* <DEDUP_REMOVED lines=14> */
.L_x_571:
[----:B------:R-:W-:Y:S05]  /*5e90*/  BSYNC.RECONVERGENT B1 ;  /* 0x0000000000017941 */ /* 0x000fea0003800200 */
.L_x_570:
        /* <DEDUP_REMOVED lines=25> */
.L_x_573:
[----:B------:R-:W-:Y:S05]  /*6030*/  BSYNC.RECONVERGENT B1 ;  /* 0x0000000000017941 */ /* 0x000fea0003800200 */
.L_x_572:
        /* <DEDUP_REMOVED lines=21> */
.L_x_575:
[----:B------:R-:W-:Y:S05]  /*6190*/  BSYNC.RECONVERGENT B1 ;  /* 0x0000000000017941 */ /* 0x000fea0003800200 */
.L_x_574:
        /* <DEDUP_REMOVED lines=21> */
.L_x_577:
[----:B------:R-:W-:Y:S05]  /*62f0*/  BSYNC.RECONVERGENT B1 ;  /* 0x0000000000017941 */ /* 0x000fea0003800200 */
.L_x_576:
        /* <DEDUP_REMOVED lines=21> */
.L_x_579:
[----:B------:R-:W-:Y:S05]  /*6450*/  BSYNC.RECONVERGENT B1 ;  /* 0x0000000000017941 */ /* 0x000fea0003800200 */
.L_x_578:
        /* <DEDUP_REMOVED lines=21> */
.L_x_581:
[----:B------:R-:W-:Y:S05]  /*65b0*/  BSYNC.RECONVERGENT B1 ;  /* 0x0000000000017941 */ /* 0x000fea0003800200 */
.L_x_580:
        /* <DEDUP_REMOVED lines=20> */
.L_x_497:
[----:B------:R-:W-:Y:S05]  /*6700*/  BSYNC.RECONVERGENT B0 ;  /* 0x0000000000007941 */ /* 0x000fea0003800200 */
.L_x_464:
[----:B------:R-:W-:Y:S05]  /*6710*/  @P1 EXIT ;  /* 0x000000000000194d */ /* 0x000fea0003800000 */
[----:B01-3--:R-:W0:Y:S01]  /*6720*/  LDC.64 R2, c[0x0][0x390] ;  /* 0x0000e400ff027b82 */ /* 0x00be220000000a00 */
[----:B------:R-:W-:Y:S02]  /*6730*/  IMAD.MOV.U32 R18, RZ, RZ, R17 ;  /* 0x000000ffff127224 */ /* 0x000fe400078e0011 */
[----:B0-----:R-:W-:-:S05]  /*6740*/  IMAD.WIDE.U32 R2, R0, 0x10, R2 ;  /* 0x0000001000027825 */ /* 0x001fca00078e0002 */
[----:B------:R-:W-:Y:S04]  /*6750*/  STG.E.64 desc[UR10][R2.64], R12 ;  /* 0x0000000c02007986 */ /* 0x000fe8000c101b0a */
[----:B------:R-:W-:Y:S01]  /*6760*/  STG.E.64 desc[UR10][R2.64+0x8], R18 ;  /* 0x0000081202007986 */ /* 0x000fe2000c101b0a */
[----:B------:R-:W-:Y:S05]  /*6770*/  EXIT ;  /* 0x000000000000794d */ /* 0x000fea0003800000 */
.L_x_582:
        /* <DEDUP_REMOVED lines=16> */
.L_x_772:


//--------------------- .text._ZN6thrust24THRUST_300001_SM_1000_NS8cuda_cub4core6detail13_kernel_agentINS1_8__reduce11ReduceAgentINS0_12zip_iteratorIN4cuda3std3__45tupleIJNS0_10device_ptrIdEENS0_17counting_iteratorIlNS0_11use_defaultESF_SF_EEEEEEEPNSB_IJdlEEESJ_iNS1_9__extrema9arg_max_fIdl10ComparatorEEEEJSI_SK_iSO_EEEvDpT0_ --------------------------
	.section	.text._ZN6thrust24THRUST_300001_SM_1000_NS8cuda_cub4core6detail13_kernel_agentINS1_8__reduce11ReduceAgentINS0_12zip_iteratorIN4cuda3std3__45tupleIJNS0_10device_ptrIdEENS0_17counting_iteratorIlNS0_11use_defaultESF_SF_EEEEEEEPNSB_IJdlEEESJ_iNS1_9__extrema9arg_max_fIdl10ComparatorEEEEJSI_SK_iSO_EEEvDpT0_,"ax",@progbits
	.align	128
        .global         _ZN6thrust24THRUST_300001_SM_1000_NS8cuda_cub4core6detail13_kernel_agentINS1_8__reduce11ReduceAgentINS0_12zip_iteratorIN4cuda3std3__45tupleIJNS0_10device_ptrIdEENS0_17counting_iteratorIlNS0_11use_defaultESF_SF_EEEEEEEPNSB_IJdlEEESJ_iNS1_9__extrema9arg_max_fIdl10ComparatorEEEEJSI_SK_iSO_EEEvDpT0_
        .type           _ZN6thrust24THRUST_300001_SM_1000_NS8cuda_cub4core6detail13_kernel_agentINS1_8__reduce11ReduceAgentINS0_12zip_iteratorIN4cuda3std3__45tupleIJNS0_10device_ptrIdEENS0_17counting_iteratorIlNS0_11use_defaultESF_SF_EEEEEEEPNSB_IJdlEEESJ_iNS1_9__extrema9arg_max_fIdl10ComparatorEEEEJSI_SK_iSO_EEEvDpT0_,@function
        .size           _ZN6thrust24THRUST_300001_SM_1000_NS8cuda_cub4core6detail13_kernel_agentINS1_8__reduce11ReduceAgentINS0_12zip_iteratorIN4cuda3std3__45tupleIJNS0_10device_ptrIdEENS0_17counting_iteratorIlNS0_11use_defaultESF_SF_EEEEEEEPNSB_IJdlEEESJ_iNS1_9__extrema9arg_max_fIdl10ComparatorEEEEJSI_SK_iSO_EEEvDpT0_,(.L_x_773 - _ZN6thrust24THRUST_300001_SM_1000_NS8cuda_cub4core6detail13_kernel_agentINS1_8__reduce11ReduceAgentINS0_12zip_iteratorIN4cuda3std3__45tupleIJNS0_10device_ptrIdEENS0_17counting_iteratorIlNS0_11use_defaultESF_SF_EEEEEEEPNSB_IJdlEEESJ_iNS1_9__extrema9arg_max_fIdl10ComparatorEEEEJSI_SK_iSO_EEEvDpT0_)
        .other          _ZN6thrust24THRUST_300001_SM_1000_NS8cuda_cub4core6detail13_kernel_agentINS1_8__reduce11ReduceAgentINS0_12zip_iteratorIN4cuda3std3__45tupleIJNS0_10device_ptrIdEENS0_17counting_iteratorIlNS0_11use_defaultESF_SF_EEEEEEEPNSB_IJdlEEESJ_iNS1_9__extrema9arg_max_fIdl10ComparatorEEEEJSI_SK_iSO_EEEvDpT0_,@"STO_CUDA_ENTRY STV_DEFAULT"
_ZN6thrust24THRUST_300001_SM_1000_NS8cuda_cub4core6detail13_kernel_agentINS1_8__reduce11ReduceAgentINS0_12zip_iteratorIN4cuda3std3__45tupleIJNS0_10device_ptrIdEENS0_17counting_iteratorIlNS0_11use_defaultESF_SF_EEEEEEEPNSB_IJdlEEESJ_iNS1_9__extrema9arg_max_fIdl10ComparatorEEEEJSI_SK_iSO_EEEvDpT0_:
.text._ZN6thrust24THRUST_300001_SM_1000_NS8cuda_cub4core6detail13_kernel_agentINS1_8__reduce11ReduceAgentINS0_12zip_iteratorIN4cuda3std3__45tupleIJNS0_10device_ptrIdEENS0_17counting_iteratorIlNS0_11use_defaultESF_SF_EEEEEEEPNSB_IJdlEEESJ_iNS1_9__extrema9arg_max_fIdl10ComparatorEEEEJSI_SK_iSO_EEEvDpT0_:
        /* <DEDUP_REMOVED lines=23> */
.L_x_586:
[----:B0-----:R-:W-:Y:S05]  /*0170*/  BSYNC.RECONVERGENT B1 ;  /* 0x0000000000017941 */ /* 0x001fea0003800200 */
.L_x_585:
        /* <DEDUP_REMOVED lines=19> */
.L_x_593:
        /* <DEDUP_REMOVED lines=31> */
.L_x_592:
[----:B------:R-:W-:Y:S05]  /*04a0*/  BSYNC.RECONVERGENT B3 ;  /* 0x0000000000037941 */ /* 0x000fea0003800200 */
.L_x_591:
[----:B------:R-:W-:Y:S01]  /*04b0*/  IADD3 R14, P0, PT, R14, 0x100, RZ ;  /* 0x000001000e0e7810 */ /* 0x000fe20007f1e0ff */
[----:B------:R-:W-:Y:S02]  /*04c0*/  VIADD R10, R10, 0x100 ;  /* 0x000001000a0a7836 */ /* 0x000fe40000000000 */
[----:B------:R-:W-:Y:S02]  /*04d0*/  IMAD.X R13, RZ, RZ, R13, P3 ;  /* 0x000000ffff0d7224 */ /* 0x000fe400018e060d */
[----:B------:R-:W-:Y:S01]  /*04e0*/  IMAD.X R15, RZ, RZ, R15, P0 ;  /* 0x000000ffff0f7224 */ /* 0x000fe200000e060f */
[----:B------:R-:W-:Y:S07]  /*04f0*/  @P2 BRA `(.L_x_593) ;  /* 0xfffffffc006c2947 */ /* 0x000fee000383ffff */
.L_x_590:
[----:B------:R-:W-:Y:S05]  /*0500*/  BSYNC.RECONVERGENT B2 ;  /* 0x0000000000027941 */ /* 0x000fea0003800200 */
.L_x_589:
[----:B------:R-:W-:-:S13]  /*0510*/  ISETP.GE.U32.AND P0, PT, R16, 0x300, PT ;  /* 0x000003001000780c */ /* 0x000fda0003f06070 */
[----:B------:R-:W-:Y:S05]  /*0520*/  @!P0 BRA `(.L_x_588) ;  /* 0x0000000400bc8947 */ /* 0x000fea0003800000 */
[----:B------:R-:W0:Y:S01]  /*0530*/  LDC.64 R4, c[0x0][0x380] ;  /* 0x0000e000ff047b82 */ /* 0x000e220000000a00 */
[----:B------:R-:W-:-:S07]  /*0540*/  VIADD R20, R10, 0x200 ;  /* 0x000002000a147836 */ /* 0x000fce0000000000 */
[----:B------:R-:W1:Y:S02]  /*0550*/  LDC.64 R6, c[0x0][0x388] ;  /* 0x0000e200ff067b82 */ /* 0x000e640000000a00 */
.L_x_602:
        /* <DEDUP_REMOVED lines=30> */
.L_x_595:
[----:B------:R-:W-:Y:S05]  /*0740*/  BSYNC.RECONVERGENT B2 ;  /* 0x0000000000027941 */ /* 0x000fea0003800200 */
.L_x_594:
[----:B-----5:R-:W-:Y:S01]  /*0750*/  DSETP.GEU.AND P0, PT, |R16|, |R14|, PT ;  /* 0x4000000e1000722a */ /* 0x020fe20003f0e200 */
[C---:B------:R-:W-:Y:S01]  /*0760*/  IADD3 R19, P1, PT, R23.reuse, R6, RZ ;  /* 0x0000000617137210 */ /* 0x040fe20007f3e0ff */
[----:B------:R-:W-:Y:S01]  /*0770*/  BSSY.RECONVERGENT B2, `(.L_x_596) ;  /* 0x0000015000027945 */ /* 0x000fe20003800200 */
[----:B------:R-:W-:Y:S02]  /*0780*/  IMAD.MOV.U32 R2, RZ, RZ, R14 ;  /* 0x000000ffff027224 */ /* 0x000fe400078e000e */
[----:B------:R-:W-:Y:S01]  /*0790*/  LEA.HI.X.SX32 R18, R23, R7, 0x1, P1 ;  /* 0x0000000717127211 */ /* 0x000fe200008f0eff */
[----:B------:R-:W-:Y:S02]  /*07a0*/  IMAD.MOV.U32 R9, RZ, RZ, R19 ;  /* 0x000000ffff097224 */ /* 0x000fe400078e0013 */
[----:B------:R-:W-:Y:S02]  /*07b0*/  IMAD.MOV.U32 R3, RZ, RZ, R15 ;  /* 0x000000ffff037224 */ /* 0x000fe400078e000f */
[----:B------:R-:W-:-:S04]  /*07c0*/  IMAD.MOV.U32 R8, RZ, RZ, R18 ;  /* 0x000000ffff087224 */ /* 0x000fc800078e0012 */
        /* <DEDUP_REMOVED lines=15> */
.L_x_597:
[----:B------:R-:W-:Y:S05]  /*08c0*/  BSYNC.RECONVERGENT B2 ;  /* 0x0000000000027941 */ /* 0x000fea0003800200 */
.L_x_596:
        /* <DEDUP_REMOVED lines=25> */
.L_x_599:
[----:B------:R-:W-:Y:S05]  /*0a60*/  BSYNC.RECONVERGENT B2 ;  /* 0x0000000000027941 */ /* 0x000fea0003800200 */
.L_x_598:
        /* <DEDUP_REMOVED lines=22> */
.L_x_601:
[----:B------:R-:W-:Y:S05]  /*0bd0*/  BSYNC.RECONVERGENT B2 ;  /* 0x0000000000027941 */ /* 0x000fea0003800200 */
.L_x_600:
[C---:B------:R-:W-:Y:S01]  /*0be0*/  VIADD R10, R20.reuse, 0x200 ;  /* 0x00000200140a7836 */ /* 0x040fe20000000000 */
[----:B------:R-:W-:-:S04]  /*0bf0*/  IADD3 R20, PT, PT, R20, 0x400, RZ ;  /* 0x0000040014147810 */ /* 0x000fc80007ffe0ff */
[----:B------:R-:W-:-:S13]  /*0c00*/  ISETP.GE.AND P0, PT, R10, UR5, PT ;  /* 0x000000050a007c0c */ /* 0x000fda000bf06270 */
[----:B------:R-:W-:Y:S05]  /*0c10*/  @!P0 BRA `(.L_x_602) ;  /* 0xfffffff800508947 */ /* 0x000fea000383ffff */
.L_x_588:
[----:B------:R-:W-:Y:S05]  /*0c20*/  BSYNC.RECONVERGENT B1 ;  /* 0x0000000000017941 */ /* 0x000fea0003800200 */
.L_x_587:
        /* <DEDUP_REMOVED lines=35> */
.L_x_605:
[----:B------:R-:W-:Y:S05]  /*0e60*/  BSYNC.RECONVERGENT B1 ;  /* 0x0000000000017941 */ /* 0x000fea0003800200 */
.L_x_604:
        /* <DEDUP_REMOVED lines=31> */
.L_x_607:
[----:B------:R-:W-:Y:S05]  /*1060*/  BSYNC.RECONVERGENT B1 ;  /* 0x0000000000017941 */ /* 0x000fea0003800200 */
.L_x_606:
        /* <DEDUP_REMOVED lines=31> */
.L_x_609:
[----:B------:R-:W-:Y:S05]  /*1260*/  BSYNC.RECONVERGENT B1 ;  /* 0x0000000000017941 */ /* 0x000fea0003800200 */
.L_x_608:
[----:B------:R-:W-:Y:S01]  /*1270*/  ISETP.GT.AND P0, PT, R10, 0x17, PT ;  /* 0x000000170a00780c */ /* 0x000fe20003f04270 */
[----:B-1----:R1:W1:Y:S01]  /*1280*/  SHFL.DOWN PT, R2, R4, 0x8, 0x1f ;  /* 0x09001f0004027f89 */ /* 0x00226200000e0000 */
[----:B------:R-:W-:Y:S01]  /*1290*/  BSSY.RECONVERGENT B1, `(.L_x_610) ;  /* 0x000001d000017945 */ /* 0x000fe20003800200 */
[----:B0-----:R-:W-:Y:S02]  /*12a0*/  IMAD.MOV.U32 R8, RZ, RZ, R11 ;  /* 0x000000ffff087224 */ /* 0x001fe400078e000b */
[----:B------:R0:W0:Y:S01]  /*12b0*/  SHFL.DOWN PT, R3, R5, 0x8, 0x1f ;  /* 0x09001f0005037f89 */ /* 0x00002200000e0000 */
[----:B------:R-:W-:Y:S02]  /*12c0*/  IMAD.MOV.U32 R9, RZ, RZ, R12 ;  /* 0x000000ffff097224 */ /* 0x000fe400078e000c */
[----:B------:R-:W-:Y:S01]  /*12d0*/  IMAD.MOV.U32 R6, RZ, RZ, R4 ;  /* 0x000000ffff067224 */ /* 0x000fe200078e0004 */
[----:B---3--:R3:W0:Y:S01]  /*12e0*/  SHFL.DOWN PT, R14, R11, 0x8, 0x1f ;  /* 0x09001f000b0e7f89 */ /* 0x00862200000e0000 */
[----:B--2---:R-:W-:-:S03]  /*12f0*/  IMAD.MOV.U32 R7, RZ, RZ, R5 ;  /* 0x000000ffff077224 */ /* 0x004fc600078e0005 */
[----:B----4-:R3:W2:Y:S01]  /*1300*/  SHFL.DOWN PT, R13, R12, 0x8, 0x1f ;  /* 0x09001f000c0d7f89 */ /* 0x0106a200000e0000 */
[----:B------:R-:W-:Y:S05]  /*1310*/  @P0 BRA `(.L_x_611) ;  /* 0x0000000000500947 */ /* 0x000fea0003800000 */
[----:B01----:R-:W-:Y:S01]  /*1320*/  DSETP.GEU.AND P0, PT, |R4|, |R2|, PT ;  /* 0x400000020400722a */ /* 0x003fe20003f0e200 */
[----:B------:R-:W-:Y:S01]  /*1330*/  IMAD.MOV.U32 R8, RZ, RZ, R14 ;  /* 0x000000ffff087224 */ /* 0x000fe200078e000e */
[----:B--2---:R-:W-:Y:S01]  /*1340*/  MOV R9, R13 ;  /* 0x0000000d00097202 */ /* 0x004fe20000000f00 */
        /* <DEDUP_REMOVED lines=17> */
.L_x_611:
[----:B------:R-:W-:Y:S05]  /*1460*/  BSYNC.RECONVERGENT B1 ;  /* 0x0000000000017941 */ /* 0x000fea0003800200 */
.L_x_610:
[----:B------:R-:W-:Y:S01]  /*1470*/  ISETP.GT.AND P0, PT, R10, 0xf, PT ;  /* 0x0000000f0a00780c */ /* 0x000fe20003f04270 */
[----:B-1----:R1:W4:Y:S01]  /*1480*/  SHFL.DOWN PT, R4, R6, 0x10, 0x1f ;  /* 0x0a001f0006047f89 */ /* 0x00232200000e0000 */
[----:B------:R-:W-:Y:S01]  /*1490*/  BSSY.RECONVERGENT B1, `(.L_x_612) ;  /* 0x000001d000017945 */ /* 0x000fe20003800200 */
[----:B0-----:R-:W-:Y:S02]  /*14a0*/  IMAD.MOV.U32 R14, RZ, RZ, R8 ;  /* 0x000000ffff0e7224 */ /* 0x001fe400078e0008 */
[----:B------:R1:W0:Y:S01]  /*14b0*/  SHFL.DOWN PT, R5, R7, 0x10, 0x1f ;  /* 0x0a001f0007057f89 */ /* 0x00022200000e0000 */
[----:B------:R-:W-:Y:S02]  /*14c0*/  IMAD.MOV.U32 R15, RZ, RZ, R9 ;  /* 0x000000ffff0f7224 */ /* 0x000fe400078e0009 */
[----:B------:R-:W-:Y:S01]  /*14d0*/  IMAD.MOV.U32 R2, RZ, RZ, R6 ;  /* 0x000000ffff027224 */ /* 0x000fe200078e0006 */
[----:B---3--:R1:W3:Y:S01]  /*14e0*/  SHFL.DOWN PT, R11, R8, 0x10, 0x1f ;  /* 0x0a001f00080b7f89 */ /* 0x0082e200000e0000 */
[----:B------:R-:W-:-:S03]  /*14f0*/  IMAD.MOV.U32 R3, RZ, RZ, R7 ;  /* 0x000000ffff037224 */ /* 0x000fc600078e0007 */
[----:B------:R1:W0:Y:S01]  /*1500*/  SHFL.DOWN PT, R12, R9, 0x10, 0x1f ;  /* 0x0a001f00090c7f89 */ /* 0x00022200000e0000 */
[----:B------:R-:W-:Y:S05]  /*1510*/  @P0 BRA `(.L_x_613) ;  /* 0x0000000000500947 */ /* 0x000fea0003800000 */
[----:B0---4-:R-:W-:Y:S01]  /*1520*/  DSETP.GEU.AND P0, PT, |R6|, |R4|, PT ;  /* 0x400000040600722a */ /* 0x011fe20003f0e200 */
[----:B---3--:R-:W-:Y:S02]  /*1530*/  IMAD.MOV.U32 R14, RZ, RZ, R11 ;  /* 0x000000ffff0e7224 */ /* 0x008fe400078e000b */
        /* <DEDUP_REMOVED lines=18> */
.L_x_613:
[----:B------:R-:W-:Y:S05]  /*1660*/  BSYNC.RECONVERGENT B1 ;  /* 0x0000000000017941 */ /* 0x000fea0003800200 */
.L_x_612:
[----:B------:R-:W-:Y:S01]  /*1670*/  ISETP.NE.AND P0, PT, R10, RZ, PT ;  /* 0x000000ff0a00720c */ /* 0x000fe20003f05270 */
[----:B------:R-:W-:-:S12]  /*1680*/  BSSY.RECONVERGENT B1, `(.L_x_614) ;  /* 0x000000a000017945 */ /* 0x000fd80003800200 */
[----:B------:R-:W-:Y:S05]  /*1690*/  @P0 BRA `(.L_x_615) ;  /* 0x0000000000200947 */ /* 0x000fea0003800000 */
[----:B-1----:R-:W1:Y:S01]  /*16a0*/  S2R R6, SR_CgaCtaId ;  /* 0x0000000000067919 */ /* 0x002e620000008800 */
[----:B0-----:R-:W-:Y:S02]  /*16b0*/  MOV R5, 0x400 ;  /* 0x0000040000057802 */ /* 0x001fe40000000f00 */
[----:B----4-:R-:W-:-:S04]  /*16c0*/  SHF.R.U32.HI R4, RZ, 0x1, R0 ;  /* 0x00000001ff047819 */ /* 0x010fc80000011600 */
[----:B------:R-:W-:Y:S02]  /*16d0*/  LOP3.LUT R4, R4, 0x1f0, RZ, 0xc0, !PT ;  /* 0x000001f004047812 */ /* 0x000fe400078ec0ff */
[----:B-1----:R-:W-:-:S05]  /*16e0*/  LEA R5, R6, R5, 0x18 ;  /* 0x0000000506057211 */ /* 0x002fca00078ec0ff */
[----:B------:R-:W-:-:S05]  /*16f0*/  IMAD.IADD R5, R4, 0x1, R5 ;  /* 0x0000000104057824 */ /* 0x000fca00078e0205 */
[----:B------:R0:W-:Y:S04]  /*1700*/  STS.64 [R5+0x10], R14 ;  /* 0x0000100e05007388 */ /* 0x0001e80000000a00 */
[----:B------:R0:W-:Y:S02]  /*1710*/  STS.64 [R5+0x8], R2 ;  /* 0x0000080205007388 */ /* 0x0001e40000000a00 */
.L_x_615:
[----:B------:R-:W-:Y:S05]  /*1720*/  BSYNC.RECONVERGENT B1 ;  /* 0x0000000000017941 */ /* 0x000fea0003800200 */
.L_x_614:
        /* <DEDUP_REMOVED lines=8> */
[----:B-1--4-:R-:W1:Y:S04]  /*17b0*/  LDS.128 R4, [R0+0x20] ;  /* 0x0000200000047984 */ /* 0x012e680000000c00 */
[----:B--2---:R2:W4:Y:S04]  /*17c0*/  LDS.64 R12, [R0+0x80] ;  /* 0x00008000000c7984 */ /* 0x0045280000000a00 */
[----:B---3--:R2:W3:Y:S01]  /*17d0*/  LDS.128 R8, [R0+0x30] ;  /* 0x0000300000087984 */ /* 0x0084e20000000c00 */
[----:B0-----:R-:W-:Y:S01]  /*17e0*/  DSETP.GEU.AND P0, PT, |R2|, |R16|, PT ;  /* 0x400000100200722a */ /* 0x001fe20003f0e200 */
[----:B------:R-:W-:Y:S01]  /*17f0*/  IMAD.MOV.U32 R24, RZ, RZ, R16 ;  /* 0x000000ffff187224 */ /* 0x000fe200078e0010 */
[----:B------:R-:W-:Y:S01]  /*1800*/  MOV R25, R17 ;  /* 0x0000001100197202 */ /* 0x000fe20000000f00 */
[----:B-1----:R-:W-:-:S02]  /*1810*/  IMAD.MOV.U32 R26, RZ, RZ, R4 ;  /* 0x000000ffff1a7224 */ /* 0x002fc400078e0004 */
[----:B------:R-:W-:-:S09]  /*1820*/  IMAD.MOV.U32 R27, RZ, RZ, R5 ;  /* 0x000000ffff1b7224 */ /* 0x000fd200078e0005 */
        /* <DEDUP_REMOVED lines=15> */
.L_x_618:
[----:B------:R-:W-:Y:S05]  /*1920*/  BSYNC.RECONVERGENT B1 ;  /* 0x0000000000017941 */ /* 0x000fea0003800200 */
.L_x_617:
        /* <DEDUP_REMOVED lines=23> */
.L_x_620:
[----:B------:R-:W-:Y:S05]  /*1aa0*/  BSYNC.RECONVERGENT B1 ;  /* 0x0000000000017941 */ /* 0x000fea0003800200 */
.L_x_619:
        /* <DEDUP_REMOVED lines=21> */
.L_x_622:
[----:B------:R-:W-:Y:S05]  /*1c00*/  BSYNC.RECONVERGENT B1 ;  /* 0x0000000000017941 */ /* 0x000fea0003800200 */
.L_x_621:
        /* <DEDUP_REMOVED lines=23> */
.L_x_624:
[----:B------:R-:W-:Y:S05]  /*1d80*/  BSYNC.RECONVERGENT B1 ;  /* 0x0000000000017941 */ /* 0x000fea0003800200 */
.L_x_623:
        /* <DEDUP_REMOVED lines=21> */
.L_x_626:
[----:B------:R-:W-:Y:S05]  /*1ee0*/  BSYNC.RECONVERGENT B1 ;  /* 0x0000000000017941 */ /* 0x000fea0003800200 */
.L_x_625:
[----:B------:R-:W-:Y:S01]  /*1ef0*/  DSETP.GEU.AND P0, PT, |R2|, |R10|, PT ;  /* 0x4000000a0200722a */ /* 0x000fe20003f0e200 */
[----:B------:R-:W-:Y:S01]  /*1f00*/  BSSY.RECONVERGENT B1, `(.L_x_627) ;  /* 0x0000014000017945 */ /* 0x000fe20003800200 */
[----:B------:R-:W-:Y:S01]  /*1f10*/  IMAD.MOV.U32 R8, RZ, RZ, R10 ;  /* 0x000000ffff087224 */ /* 0x000fe200078e000a */
[----:B---3--:R-:W-:Y:S01]  /*1f20*/  MOV R0, R5 ;  /* 0x0000000500007202 */ /* 0x008fe20000000f00 */
        /* <DEDUP_REMOVED lines=17> */
.L_x_628:
[----:B------:R-:W-:Y:S05]  /*2040*/  BSYNC.RECONVERGENT B1 ;  /* 0x0000000000017941 */ /* 0x000fea0003800200 */
.L_x_627:
        /* <DEDUP_REMOVED lines=21> */
.L_x_603:
        /* <DEDUP_REMOVED lines=9> */
[----:B------:R-:W-:Y:S02]  /*2230*/  VIADD R5, R5, UR6 ;  /* 0x0000000605057c36 */ /* 0x000fe40008000000 */
        /* <DEDUP_REMOVED lines=9> */
[----:B----4-:R-:W-:Y:S01]  /*22d0*/  IMAD.MOV.U32 R14, RZ, RZ, R12 ;  /* 0x000000ffff0e7224 */ /* 0x010fe200078e000c */
[----:B------:R-:W-:Y:S01]  /*22e0*/  MOV R6, R10 ;  /* 0x0000000a00067202 */ /* 0x000fe20000000f00 */
[----:B0-----:R-:W-:Y:S02]  /*22f0*/  IMAD.MOV.U32 R16, RZ, RZ, R13 ;  /* 0x000000ffff107224 */ /* 0x001fe400078e000d */
        /* <DEDUP_REMOVED lines=16> */
.L_x_630:
[----:B------:R-:W-:Y:S05]  /*2400*/  BSYNC.RECONVERGENT B1 ;  /* 0x0000000000017941 */ /* 0x000fea0003800200 */
.L_x_629:
        /* <DEDUP_REMOVED lines=32> */
.L_x_632:
[----:B------:R-:W-:Y:S05]  /*2610*/  BSYNC.RECONVERGENT B1 ;  /* 0x0000000000017941 */ /* 0x000fea0003800200 */
.L_x_631:
[----:B-1----:R-:W-:Y:S01]  /*2620*/  VIADD R2, R4, 0x4 ;  /* 0x0000000404027836 */ /* 0x002fe20000000000 */
[----:B------:R1:W4:Y:S01]  /*2630*/  SHFL.DOWN PT, R6, R8, 0x4, R5 ;  /* 0x0880000008067989 */ /* 0x00032200000e0005 */
[----:B------:R-:W-:Y:S01]  /*2640*/  BSSY.RECONVERGENT B1, `(.L_x_633) ;  /* 0x000001e000017945 */ /* 0x000fe20003800200 */
[----:B--2---:R-:W-:Y:S01]  /*2650*/  IMAD.MOV.U32 R14, RZ, RZ, R10 ;  /* 0x000000ffff0e7224 */ /* 0x004fe200078e000a */
[----:B------:R-:W-:Y:S01]  /*2660*/  MOV R16, R12 ;  /* 0x0000000c00107202 */ /* 0x000fe20000000f00 */
[----:B------:R1:W2:Y:S01]  /*2670*/  SHFL.DOWN PT, R7, R9, 0x4, R5 ;  /* 0x0880000009077989 */ /* 0x0002a200000e0005 */
[----:B------:R-:W-:Y:S01]  /*2680*/  ISETP.GT.AND P0, PT, R2, R5, PT ;  /* 0x000000050200720c */ /* 0x000fe20003f04270 */
[----:B------:R-:W-:Y:S02]  /*2690*/  IMAD.MOV.U32 R2, RZ, RZ, R8 ;  /* 0x000000ffff027224 */ /* 0x000fe400078e0008 */
[----:B---3--:R1:W3:Y:S01]  /*26a0*/  SHFL.DOWN PT, R11, R10, 0x4, R5 ;  /* 0x088000000a0b7989 */ /* 0x0082e200000e0005 */
[----:B------:R-:W-:-:S03]  /*26b0*/  IMAD.MOV.U32 R3, RZ, RZ, R9 ;  /* 0x000000ffff037224 */ /* 0x000fc600078e0009 */
[----:B0-----:R1:W0:Y:S06]  /*26c0*/  SHFL.DOWN PT, R13, R12, 0x4, R5 ;  /* 0x088000000c0d7989 */ /* 0x00122c00000e0005 */
        /* <DEDUP_REMOVED lines=21> */
.L_x_634:
[----:B------:R-:W-:Y:S05]  /*2820*/  BSYNC.RECONVERGENT B1 ;  /* 0x0000000000017941 */ /* 0x000fea0003800200 */
.L_x_633:
        /* <DEDUP_REMOVED lines=8> */
[----:B---3--:R3:W1:Y:S01]  /*28b0*/  SHFL.DOWN PT, R11, R14, 0x8, R5 ;  /* 0x090000000e0b7989 */ /* 0x00866200000e0005 */
[----:B--2---:R-:W-:-:S03]  /*28c0*/  IMAD.MOV.U32 R7, RZ, RZ, R3 ;  /* 0x000000ffff077224 */ /* 0x004fc600078e0003 */
[----:B0-----:R3:W0:Y:S04]  /*28d0*/  SHFL.DOWN PT, R13, R16, 0x8, R5 ;  /* 0x09000000100d7989 */ /* 0x00162800000e0005 */
        /* <DEDUP_REMOVED lines=21> */
.L_x_636:
[----:B------:R-:W-:Y:S05]  /*2a30*/  BSYNC.RECONVERGENT B1 ;  /* 0x0000000000017941 */ /* 0x000fea0003800200 */
.L_x_635:
[----:B-1----:R-:W-:Y:S01]  /*2a40*/  VIADD R2, R4, 0x10 ;  /* 0x0000001004027836 */ /* 0x002fe20000000000 */
[----:B----4-:R1:W2:Y:S01]  /*2a50*/  SHFL.DOWN PT, R8, R6, 0x10, R5 ;  /* 0x0a00000006087989 */ /* 0x0102a200000e0005 */
[----:B------:R-:W-:Y:S01]  /*2a60*/  BSSY.RECONVERGENT B1, `(.L_x_637) ;  /* 0x000001e000017945 */ /* 0x000fe20003800200 */
[----:B---3--:R-:W-:Y:S02]  /*2a70*/  IMAD.MOV.U32 R14, RZ, RZ, R10 ;  /* 0x000000ffff0e7224 */ /* 0x008fe400078e000a */
[----:B------:R-:W-:Y:S01]  /*2a80*/  ISETP.GT.AND P0, PT, R2, R5, PT ;  /* 0x000000050200720c */ /* 0x000fe20003f04270 */
[----:B------:R1:W3:Y:S01]  /*2a90*/  SHFL.DOWN PT, R9, R7, 0x10, R5 ;  /* 0x0a00000007097989 */ /* 0x0002e200000e0005 */
[----:B------:R-:W-:Y:S02]  /*2aa0*/  IMAD.MOV.U32 R15, RZ, RZ, R12 ;  /* 0x000000ffff0f7224 */ /* 0x000fe400078e000c */
[----:B------:R-:W-:Y:S01]  /*2ab0*/  IMAD.MOV.U32 R2, RZ, RZ, R6 ;  /* 0x000000ffff027224 */ /* 0x000fe200078e0006 */
[----:B------:R1:W4:Y:S01]  /*2ac0*/  SHFL.DOWN PT, R11, R10, 0x10, R5 ;  /* 0x0a0000000a0b7989 */ /* 0x00032200000e0005 */
        /* <DEDUP_REMOVED lines=23> */
.L_x_638:
[----:B------:R-:W-:Y:S05]  /*2c40*/  BSYNC.RECONVERGENT B1 ;  /* 0x0000000000017941 */ /* 0x000fea0003800200 */
.L_x_637:
        /* <DEDUP_REMOVED lines=11> */
.L_x_640:
[----:B------:R-:W-:Y:S05]  /*2d00*/  BSYNC.RECONVERGENT B1 ;  /* 0x0000000000017941 */ /* 0x000fea0003800200 */
.L_x_639:
[----:B------:R-:W-:Y:S01]  /*2d10*/  BAR.SYNC.DEFER_BLOCKING 0x0 ;  /* 0x0000000000007b1d */ /* 0x000fe20000010000 */
[----:B------:R-:W-:-:S13]  /*2d20*/  ISETP.NE.AND P1, PT, R0, RZ, PT ;  /* 0x000000ff0000720c */ /* 0x000fda0003f25270 */
[----:B------:R-:W-:Y:S05]  /*2d30*/  @P1 BRA `(.L_x_616) ;  /* 0x0000003400d41947 */ /* 0x000fea0003800000 */
[----:B------:R-:W-:Y:S01]  /*2d40*/  UISETP.GE.AND UP0, UPT, UR6, 0x21, UPT ;  /* 0x000000210600788c */ /* 0x000fe2000bf06270 */
[----:B----4-:R-:W-:Y:S02]  /*2d50*/  IMAD.MOV.U32 R11, RZ, RZ, R14 ;  /* 0x000000ffff0b7224 */ /* 0x010fe400078e000e */
[----:B--2---:R-:W-:Y:S02]  /*2d60*/  IMAD.MOV.U32 R8, RZ, RZ, R15 ;  /* 0x000000ffff087224 */ /* 0x004fe400078e000f */
        /* <DEDUP_REMOVED lines=8> */
[----:B0-----:R-:W0:Y:S01]  /*2df0*/  LDS.64 R12, [UR4+0x20] ;  /* 0x00002004ff0c7984 */ /* 0x001e220008000a00 */
[----:B-1----:R-:W-:Y:S01]  /*2e00*/  DSETP.GEU.AND P0, PT, |R2|, |R6|, PT ;  /* 0x400000060200722a */ /* 0x002fe20003f0e200 */
[----:B------:R-:W-:Y:S01]  /*2e10*/  MOV R4, R6 ;  /* 0x0000000600047202 */ /* 0x000fe20000000f00 */
[----:B------:R-:W-:Y:S02]  /*2e20*/  IMAD.MOV.U32 R5, RZ, RZ, R7 ;  /* 0x000000ffff057224 */ /* 0x000fe400078e0007 */
[----:B0-----:R-:W-:Y:S02]  /*2e30*/  IMAD.MOV.U32 R11, RZ, RZ, R12 ;  /* 0x000000ffff0b7224 */ /* 0x001fe400078e000c */
        /* <DEDUP_REMOVED lines=16> */
.L_x_642:
[----:B------:R-:W-:Y:S05]  /*2f40*/  BSYNC.RECONVERGENT B1 ;  /* 0x0000000000017941 */ /* 0x000fea0003800200 */
.L_x_641:
[----:B------:R-:W-:Y:S01]  /*2f50*/  UISETP.GE.AND UP0, UPT, UR6, 0x41, UPT ;  /* 0x000000410600788c */ /* 0x000fe2000bf06270 */
[----:B---3--:R-:W-:Y:S02]  /*2f60*/  IMAD.MOV.U32 R9, RZ, RZ, R11 ;  /* 0x000000ffff097224 */ /* 0x008fe400078e000b */
[----:B------:R-:W-:Y:S02]  /*2f70*/  IMAD.MOV.U32 R0, RZ, RZ, R8 ;  /* 0x000000ffff007224 */ /* 0x000fe400078e0008 */
[----:B------:R-:W-:Y:S02]  /*2f80*/  IMAD.MOV.U32 R2, RZ, RZ, R4 ;  /* 0x000000ffff027224 */ /* 0x000fe400078e0004 */
[----:B------:R-:W-:Y:S02]  /*2f90*/  IMAD.MOV.U32 R3, RZ, RZ, R5 ;  /* 0x000000ffff037224 */ /* 0x000fe400078e0005 */
        /* <DEDUP_REMOVED lines=8> */
[----:B------:R-:W-:Y:S02]  /*3020*/  IMAD.MOV.U32 R2, RZ, RZ, R6 ;  /* 0x000000ffff027224 */ /* 0x000fe400078e0006 */
[----:B------:R-:W-:Y:S02]  /*3030*/  IMAD.MOV.U32 R3, RZ, RZ, R7 ;  /* 0x000000ffff037224 */ /* 0x000fe400078e0007 */
[----:B0-----:R-:W-:-:S02]  /*3040*/  IMAD.MOV.U32 R9, RZ, RZ, R12 ;  /* 0x000000ffff097224 */ /* 0x001fc400078e000c */
        /* <DEDUP_REMOVED lines=16> */
.L_x_644:
[----:B------:R-:W-:Y:S05]  /*3150*/  BSYNC.RECONVERGENT B1 ;  /* 0x0000000000017941 */ /* 0x000fea0003800200 */
.L_x_643:
[----:B------:R-:W-:Y:S01]  /*3160*/  UISETP.GE.AND UP0, UPT, UR6, 0x61, UPT ;  /* 0x000000610600788c */ /* 0x000fe2000bf06270 */
[----:B------:R-:W-:Y:S01]  /*3170*/  IMAD.MOV.U32 R11, RZ, RZ, R9 ;  /* 0x000000ffff0b7224 */ /* 0x000fe200078e0009 */
[----:B------:R-:W-:Y:S01]  /*3180*/  MOV R8, R0 ;  /* 0x0000000000087202 */ /* 0x000fe20000000f00 */
[----:B------:R-:W-:Y:S02]  /*3190*/  IMAD.MOV.U32 R4, RZ, RZ, R2 ;  /* 0x000000ffff047224 */ /* 0x000fe400078e0002 */
[----:B------:R-:W-:-:S04]  /*31a0*/  IMAD.MOV.U32 R5, RZ, RZ, R3 ;  /* 0x000000ffff057224 */ /* 0x000fc800078e0003 */
        /* <DEDUP_REMOVED lines=27> */
.L_x_646:
[----:B------:R-:W-:Y:S05]  /*3360*/  BSYNC.RECONVERGENT B1 ;  /* 0x0000000000017941 */ /* 0x000fea0003800200 */
.L_x_645:
[----:B------:R-:W-:Y:S01]  /*3370*/  UISETP.GE.AND UP0, UPT, UR6, 0x81, UPT ;  /* 0x000000810600788c */ /* 0x000fe2000bf06270 */
[----:B------:R-:W-:Y:S02]  /*3380*/  IMAD.MOV.U32 R9, RZ, RZ, R11 ;  /* 0x000000ffff097224 */ /* 0x000fe400078e000b */
        /* <DEDUP_REMOVED lines=30> */
.L_x_648:
[----:B------:R-:W-:Y:S05]  /*3570*/  BSYNC.RECONVERGENT B1 ;  /* 0x0000000000017941 */ /* 0x000fea0003800200 */
.L_x_647:
        /* <DEDUP_REMOVED lines=32> */
.L_x_650:
[----:B------:R-:W-:Y:S05]  /*3780*/  BSYNC.RECONVERGENT B1 ;  /* 0x0000000000017941 */ /* 0x000fea0003800200 */
.L_x_649:
        /* <DEDUP_REMOVED lines=14> */
[----:B------:R-:W-:Y:S01]  /*3870*/  IMAD.MOV.U32 R7, RZ, RZ, R3 ;  /* 0x000000ffff077224 */ /* 0x000fe200078e0003 */
[----:B0-----:R-:W-:Y:S01]  /*3880*/  MOV R0, R13 ;  /* 0x0000000d00007202 */ /* 0x001fe20000000f00 */
        /* <DEDUP_REMOVED lines=16> */
.L_x_652:
[----:B------:R-:W-:Y:S05]  /*3990*/  BSYNC.RECONVERGENT B1 ;  /* 0x0000000000017941 */ /* 0x000fea0003800200 */
.L_x_651:
[----:B------:R-:W-:Y:S01]  /*39a0*/  UISETP.GE.AND UP0, UPT, UR6, 0xe1, UPT ;  /* 0x000000e10600788c */ /* 0x000fe2000bf06270 */
[----:B------:R-:W-:Y:S02]  /*39b0*/  IMAD.MOV.U32 R14, RZ, RZ, R9 ;  /* 0x000000ffff0e7224 */ /* 0x000fe400078e0009 */
[----:B------:R-:W-:Y:S02]  /*39c0*/  IMAD.MOV.U32 R15, RZ, RZ, R0 ;  /* 0x000000ffff0f7224 */ /* 0x000fe400078e0000 */
[----:B------:R-:W-:Y:S02]  /*39d0*/  IMAD.MOV.U32 R2, RZ, RZ, R6 ;  /* 0x000000ffff027224 */ /* 0x000fe400078e0006 */
[----:B------:R-:W-:Y:S02]  /*39e0*/  IMAD.MOV.U32 R3, RZ, RZ, R7 ;  /* 0x000000ffff037224 */ /* 0x000fe400078e0007 */
[----:B------:R-:W-:Y:S05]  /*39f0*/  BRA.U !UP0, `(.L_x_616) ;  /* 0x0000002908a47547 */ /* 0x000fea000b800000 */
[----:B------:R-:W1:Y:S01]  /*3a00*/  S2UR UR5, SR_CgaCtaId ;  /* 0x00000000000579c3 */ /* 0x000e620000008800 */
[----:B------:R-:W-:Y:S02]  /*3a10*/  UMOV UR4, 0x400 ;  /* 0x0000040000047882 */ /* 0x000fe40000000000 */
[----:B-1----:R-:W-:-:S09]  /*3a20*/  ULEA UR4, UR5, UR4, 0x18 ;  /* 0x0000000405047291 */ /* 0x002fd2000f8ec0ff */
[----:B------:R-:W1:Y:S04]  /*3a30*/  LDS.64 R4, [UR4+0x78] ;  /* 0x00007804ff047984 */ /* 0x000e680008000a00 */
[----:B------:R-:W2:Y:S01]  /*3a40*/  LDS.64 R10, [UR4+0x80] ;  /* 0x00008004ff0a7984 */ /* 0x000ea20008000a00 */
        /* <DEDUP_REMOVED lines=21> */
.L_x_584:
        /* <DEDUP_REMOVED lines=30> */
[----:B------:R-:W-:Y:S02]  /*3d80*/  ISETP.GE.U32.AND.EX P0, PT, RZ, RZ, PT, P0 ;  /* 0x000000ffff00720c */ /* 0x000fe40003f06100 */
[----:B------:R-:W-:-:S11]  /*3d90*/  IADD3.X R7, PT, PT, RZ, UR7, RZ, P1, !PT ;  /* 0x00000007ff077c10 */ /* 0x000fd60008ffe4ff */
[----:B------:R-:W-:-:S06]  /*3da0*/  DSETP.LT.OR P0, PT, |R8|, |R4|, !P0 ;  /* 0x400000040800722a */ /* 0x000fcc0004701600 */
[----:B------:R-:W-:Y:S02]  /*3db0*/  FSEL R8, R4, R8, P0 ;  /* 0x0000000804087208 */ /* 0x000fe40000000000 */
[----:B------:R-:W-:Y:S02]  /*3dc0*/  FSEL R9, R5, R9, P0 ;  /* 0x0000000905097208 */ /* 0x000fe40000000000 */
[----:B------:R-:W-:Y:S02]  /*3dd0*/  SEL R23, R6, R23, P0 ;  /* 0x0000001706177207 */ /* 0x000fe40000000000 */
[----:B------:R-:W-:-:S07]  /*3de0*/  SEL R24, R7, R24, P0 ;  /* 0x0000001807187207 */ /* 0x000fce0000000000 */
.L_x_654:
[----:B------:R-:W-:Y:S05]  /*3df0*/  BSYNC.RECONVERGENT B1 ;  /* 0x0000000000017941 */ /* 0x000fea0003800200 */
.L_x_653:
[----:B------:R-:W-:Y:S01]  /*3e00*/  UISETP.GE.U32.AND UP0, UPT, UR4, 0xa00, UPT ;  /* 0x00000a000400788c */ /* 0x000fe2000bf06070 */
[----:B------:R-:W-:-:S08]  /*3e10*/  IMAD.MOV.U32 R5, RZ, RZ, 0x500 ;  /* 0x00000500ff057424 */ /* 0x000fd000078e00ff */
[----:B------:R-:W-:Y:S05]  /*3e20*/  BRA.U !UP0, `(.L_x_655) ;  /* 0x00000005084c7547 */ /* 0x000fea000b800000 */
[----:B------:R-:W-:Y:S01]  /*3e30*/  IMAD.MOV.U32 R12, RZ, RZ, R8 ;  /* 0x000000ffff0c7224 */ /* 0x000fe200078e0008 */
[----:B------:R-:W0:Y:S01]  /*3e40*/  LDCU UR4, c[0x0][0x398] ;  /* 0x00007300ff0477ac */ /* 0x000e220008000800 */
[----:B------:R-:W-:Y:S02]  /*3e50*/  IMAD.MOV.U32 R13, RZ, RZ, R9 ;  /* 0x000000ffff0d7224 */ /* 0x000fe400078e0009 */
[----:B------:R-:W-:Y:S01]  /*3e60*/  IMAD.MOV.U32 R17, RZ, RZ, 0x500 ;  /* 0x00000500ff117424 */ /* 0x000fe200078e00ff */
[----:B------:R-:W1:Y:S01]  /*3e70*/  LDCU.64 UR6, c[0x0][0x388] ;  /* 0x00007100ff0677ac */ /* 0x000e620008000a00 */
[----:B------:R-:W-:-:S05]  /*3e80*/  NOP ;  /* 0x0000000000007918 */ /* 0x000fca0000000000 */
.L_x_656:
[----:B------:R-:W-:-:S05]  /*3e90*/  IMAD.WIDE.U32 R26, R17, 0x8, R2 ;  /* 0x00000008111a7825 */ /* 0x000fca00078e0002 */
[----:B------:R-:W2:Y:S04]  /*3ea0*/  LDG.E.64 R14, desc[UR8][R26.64] ;  /* 0x000000081a0e7981 */ /* 0x000ea8000c1e1b00 */
[----:B------:R-:W3:Y:S04]  /*3eb0*/  LDG.E.64 R4, desc[UR8][R26.64+0x800] ;  /* 0x000800081a047981 */ /* 0x000ee8000c1e1b00 */
[----:B------:R-:W4:Y:S04]  /*3ec0*/  LDG.E.64 R6, desc[UR8][R26.64+0x1000] ;  /* 0x001000081a067981 */ /* 0x000f28000c1e1b00 */
[----:B------:R-:W5:Y:S04]  /*3ed0*/  LDG.E.64 R10, desc[UR8][R26.64+0x1800] ;  /* 0x001800081a0a7981 */ /* 0x000f68000c1e1b00 */
[----:B------:R-:W5:Y:S01]  /*3ee0*/  LDG.E.64 R8, desc[UR8][R26.64+0x2000] ;  /* 0x002000081a087981 */ /* 0x000f62000c1e1b00 */
[----:B-1----:R-:W-:-:S04]  /*3ef0*/  IADD3 R18, P0, P1, R0, UR6, R17 ;  /* 0x0000000600127c10 */ /* 0x002fc8000f91e011 */
[----:B------:R-:W-:Y:S01]  /*3f00*/  IADD3.X R16, PT, PT, RZ, UR7, RZ, P0, P1 ;  /* 0x00000007ff107c10 */ /* 0x000fe200087e24ff */
[----:B------:R-:W-:Y:S01]  /*3f10*/  IMAD.MOV.U32 R20, RZ, RZ, R18 ;  /* 0x000000ffff147224 */ /* 0x000fe200078e0012 */
[----:B------:R-:W-:-:S03]  /*3f20*/  IADD3 R22, P3, PT, R18, 0x100, RZ ;  /* 0x0000010012167810 */ /* 0x000fc60007f7e0ff */
        /* <DEDUP_REMOVED lines=11> */
[----:B------:R-:W-:Y:S01]  /*3fe0*/  IMAD.X R24, RZ, RZ, R16, P3 ;  /* 0x000000ffff187224 */ /* 0x000fe200018e0610 */
[----:B------:R-:W-:-:S03]  /*3ff0*/  IADD3 R13, P3, PT, R18, 0x200, RZ ;  /* 0x00000200120d7810 */ /* 0x000fc60007f7e0ff */
[----:B---3--:R-:W-:-:S14]  /*4000*/  DSETP.GEU.AND P1, PT, |R14|, |R4|, PT ;  /* 0x400000040e00722a */ /* 0x008fdc0003f2e200 */
[----:B------:R-:W-:-:S04]  /*4010*/  @P1 ISETP.GE.U32.AND P0, PT, R20, R22, PT ;  /* 0x000000161400120c */ /* 0x000fc80003f06070 */
[----:B------:R-:W-:-:S13]  /*4020*/  @P1 ISETP.GE.AND.EX P0, PT, R19, R24, PT, P0 ;  /* 0x000000181300120c */ /* 0x000fda0003f06300 */
[----:B------:R-:W-:-:S06]  /*4030*/  @P1 DSETP.LT.OR P0, PT, |R4|, |R14|, !P0 ;  /* 0x4000000e0400122a */ /* 0x000fcc0004701600 */
[----:B------:R-:W-:Y:S01]  /*4040*/  @P1 FSEL R12, R14, R4, P0 ;  /* 0x000000040e0c1208 */ /* 0x000fe20000000000 */
[----:B------:R-:W-:Y:S01]  /*4050*/  IMAD.X R14, RZ, RZ, R16, P3 ;  /* 0x000000ffff0e7224 */ /* 0x000fe200018e0610 */
[----:B------:R-:W-:Y:S02]  /*4060*/  @P1 FSEL R15, R15, R5, P0 ;  /* 0x000000050f0f1208 */ /* 0x000fe40000000000 */
[----:B------:R-:W-:Y:S01]  /*4070*/  @P1 SEL R22, R20, R22, P0 ;  /* 0x0000001614161207 */ /* 0x000fe20000000000 */
[----:B------:R-:W-:Y:S01]  /*4080*/  @P1 IMAD.MOV.U32 R4, RZ, RZ, R12 ;  /* 0x000000ffff041224 */ /* 0x000fe200078e000c */
[----:B------:R-:W-:Y:S01]  /*4090*/  IADD3 R12, P3, PT, R18, 0x300, RZ ;  /* 0x00000300120c7810 */ /* 0x000fe20007f7e0ff */
[----:B------:R-:W-:Y:S02]  /*40a0*/  @P1 IMAD.MOV.U32 R5, RZ, RZ, R15 ;  /* 0x000000ffff051224 */ /* 0x000fe400078e000f */
[----:B------:R-:W-:Y:S01]  /*40b0*/  IMAD.MOV.U32 R15, RZ, RZ, R24 ;  /* 0x000000ffff0f7224 */ /* 0x000fe200078e0018 */
[----:B------:R-:W-:-:S03]  /*40c0*/  @P1 SEL R15, R19, R24, P0 ;  /* 0x00000018130f1207 */ /* 0x000fc60000000000 */
[----:B----4-:R-:W-:-:S14]  /*40d0*/  DSETP.GEU.AND P2, PT, |R4|, |R6|, PT ;  /* 0x400000060400722a */ /* 0x010fdc0003f4e200 */
[----:B------:R-:W-:-:S04]  /*40e0*/  @P2 ISETP.GE.U32.AND P0, PT, R22, R13, PT ;  /* 0x0000000d1600220c */ /* 0x000fc80003f06070 */
[----:B------:R-:W-:-:S13]  /*40f0*/  @P2 ISETP.GE.AND.EX P0, PT, R15, R14, PT, P0 ;  /* 0x0000000e0f00220c */ /* 0x000fda0003f06300 */
[----:B------:R-:W-:-:S06]  /*4100*/  @P2 DSETP.LT.OR P0, PT, |R6|, |R4|, !P0 ;  /* 0x400000040600222a */ /* 0x000fcc0004701600 */
[----:B------:R-:W-:Y:S02]  /*4110*/  @P2 FSEL R4, R4, R6, P0 ;  /* 0x0000000604042208 */ /* 0x000fe40000000000 */
[----:B------:R-:W-:Y:S02]  /*4120*/  @P2 FSEL R5, R5, R7, P0 ;  /* 0x0000000705052208 */ /* 0x000fe40000000000 */
[----:B------:R-:W-:Y:S01]  /*4130*/  @P2 SEL R14, R15, R14, P0 ;  /* 0x0000000e0f0e2207 */ /* 0x000fe20000000000 */
[----:B------:R-:W-:Y:S02]  /*4140*/  @P2 IMAD.MOV.U32 R6, RZ, RZ, R4 ;  /* 0x000000ffff062224 */ /* 0x000fe400078e0004 */
[----:B------:R-:W-:Y:S02]  /*4150*/  @P2 IMAD.MOV.U32 R7, RZ, RZ, R5 ;  /* 0x000000ffff072224 */ /* 0x000fe400078e0005 */
[----:B------:R-:W-:Y:S01]  /*4160*/  IMAD.MOV.U32 R5, RZ, RZ, R13 ;  /* 0x000000ffff057224 */ /* 0x000fe200078e000d */
[----:B------:R-:W-:Y:S01]  /*4170*/  @P2 SEL R5, R22, R13, P0 ;  /* 0x0000000d16052207 */ /* 0x000fe20000000000 */
        /* <DEDUP_REMOVED lines=13> */
[----:B------:R-:W-:-:S04]  /*4250*/  IADD3 R5, PT, PT, R17, 0xa00, RZ ;  /* 0x00000a0011057810 */ /* 0x000fc80007ffe0ff */
[----:B0-----:R-:W-:Y:S01]  /*4260*/  ISETP.GT.AND P1, PT, R5, UR4, PT ;  /* 0x0000000405007c0c */ /* 0x001fe2000bf24270 */
[----:B------:R-:W-:Y:S01]  /*4270*/  DSETP.GEU.AND P2, PT, |R10|, |R8|, PT ;  /* 0x400000080a00722a */ /* 0x000fe20003f4e200 */
[----:B------:R-:W-:-:S04]  /*4280*/  VIADD R5, R17, 0x500 ;  /* 0x0000050011057836 */ /* 0x000fc80000000000 */
[----:B------:R-:W-:-:S09]  /*4290*/  IMAD.MOV.U32 R17, RZ, RZ, R5 ;  /* 0x000000ffff117224 */ /* 0x000fd200078e0005 */
        /* <DEDUP_REMOVED lines=12> */
.L_x_655:
        /* <DEDUP_REMOVED lines=14> */
[----:B------:R-:W-:Y:S01]  /*4440*/  IMAD.IADD R7, R0, 0x1, R5 ;  /* 0x0000000100077824 */ /* 0x000fe200078e0205 */
[----:B------:R-:W-:-:S04]  /*4450*/  LEA.HI R4, R10, 0x1, RZ, 0x18 ;  /* 0x000000010a047811 */ /* 0x000fc800078fc0ff */
[C---:B------:R-:W-:Y:S02]  /*4460*/  IADD3 R14, P0, PT, R7.reuse, UR6, RZ ;  /* 0x00000006070e7c10 */ /* 0x040fe4000ff1e0ff */
[----:B------:R-:W-:Y:S01]  /*4470*/  LOP3.LUT R6, R4, 0x3, RZ, 0xc0, !PT ;  /* 0x0000000304067812 */ /* 0x000fe200078ec0ff */
[----:B------:R-:W-:Y:S02]  /*4480*/  IMAD.MOV.U32 R4, RZ, RZ, R0 ;  /* 0x000000ffff047224 */ /* 0x000fe400078e0000 */
[----:B------:R-:W-:Y:S02]  /*4490*/  IMAD.X R15, RZ, RZ, UR7, P0 ;  /* 0x00000007ff0f7e24 */ /* 0x000fe400080e06ff */
[----:B------:R-:W-:Y:S02]  /*44a0*/  IMAD.MOV R11, RZ, RZ, -R6 ;  /* 0x000000ffff0b7224 */ /* 0x000fe400078e0a06 */
[----:B0-----:R-:W-:-:S04]  /*44b0*/  IMAD.WIDE.U32 R2, R7, 0x8, R2 ;  /* 0x0000000807027825 */ /* 0x001fc800078e0002 */
[----:B------:R-:W-:Y:S02]  /*44c0*/  IMAD.MOV.U32 R12, RZ, RZ, R2 ;  /* 0x000000ffff0c7224 */ /* 0x000fe400078e0002 */
[----:B------:R-:W-:-:S07]  /*44d0*/  IMAD.MOV.U32 R13, RZ, RZ, R3 ;  /* 0x000000ffff0d7224 */ /* 0x000fce00078e0003 */
.L_x_663:
[----:B------:R-:W-:Y:S02]  /*44e0*/  IMAD.MOV.U32 R2, RZ, RZ, R12 ;  /* 0x000000ffff027224 */ /* 0x000fe400078e000c */
[----:B------:R-:W-:-:S06]  /*44f0*/  IMAD.MOV.U32 R3, RZ, RZ, R13 ;  /* 0x000000ffff037224 */ /* 0x000fcc00078e000d */
[----:B------:R-:W2:Y:S01]  /*4500*/  LDG.E.64 R2, desc[UR8][R2.64] ;  /* 0x0000000802027981 */ /* 0x000ea2000c1e1b00 */
[----:B------:R-:W-:Y:S01]  /*4510*/  VIADD R11, R11, 0x1 ;  /* 0x000000010b0b7836 */ /* 0x000fe20000000000 */
[----:B------:R-:W-:Y:S01]  /*4520*/  BSSY.RECONVERGENT B3, `(.L_x_661) ;  /* 0x000001b000037945 */ /* 0x000fe20003800200 */
[----:B------:R-:W-:Y:S01]  /*4530*/  IMAD.MOV.U32 R19, RZ, RZ, R23 ;  /* 0x000000ffff137224 */ /* 0x000fe200078e0017 */
[----:B------:R-:W-:Y:S01]  /*4540*/  MOV R7, R9 ;  /* 0x0000000900077202 */ /* 0x000fe20000000f00 */
[----:B------:R-:W-:Y:S01]  /*4550*/  IMAD.MOV.U32 R16, RZ, RZ, R24 ;  /* 0x000000ffff107224 */ /* 0x000fe200078e0018 */
[----:B------:R-:W-:Y:S01]  /*4560*/  ISETP.NE.AND P2, PT, R11, RZ, PT ;  /* 0x000000ff0b00720c */ /* 0x000fe20003f45270 */
[----:B------:R-:W-:Y:S01]  /*4570*/  IMAD.MOV.U32 R6, RZ, RZ, R8 ;  /* 0x000000ffff067224 */ /* 0x000fe200078e0008 */
[----:B------:R-:W-:Y:S01]  /*4580*/  IADD3 R12, P3, PT, R12, 0x800, RZ ;  /* 0x000008000c0c7810 */ /* 0x000fe20007f7e0ff */
[----:B------:R-:W-:Y:S02]  /*4590*/  IMAD.MOV.U32 R23, RZ, RZ, R14 ;  /* 0x000000ffff177224 */ /* 0x000fe400078e000e */
[----:B------:R-:W-:Y:S01]  /*45a0*/  IMAD.MOV.U32 R24, RZ, RZ, R15 ;  /* 0x000000ffff187224 */ /* 0x000fe200078e000f */
[----:B--2---:R-:W-:Y:S01]  /*45b0*/  DSETP.GEU.AND P0, PT, |R8|, |R2|, PT ;  /* 0x400000020800722a */ /* 0x004fe20003f0e200 */
[----:B------:R-:W-:-:S02]  /*45c0*/  IMAD.MOV.U32 R8, RZ, RZ, R2 ;  /* 0x000000ffff087224 */ /* 0x000fc400078e0002 */
        /* <DEDUP_REMOVED lines=16> */
.L_x_662:
[----:B------:R-:W-:Y:S05]  /*46d0*/  BSYNC.RECONVERGENT B3 ;  /* 0x0000000000037941 */ /* 0x000fea0003800200 */
.L_x_661:
[----:B------:R-:W-:Y:S01]  /*46e0*/  IADD3 R14, P0, PT, R14, 0x100, RZ ;  /* 0x000001000e0e7810 */ /* 0x000fe20007f1e0ff */
[----:B------:R-:W-:Y:S02]  /*46f0*/  VIADD R4, R4, 0x100 ;  /* 0x0000010004047836 */ /* 0x000fe40000000000 */
[----:B------:R-:W-:Y:S02]  /*4700*/  IMAD.X R13, RZ, RZ, R13, P3 ;  /* 0x000000ffff0d7224 */ /* 0x000fe400018e060d */
[----:B------:R-:W-:Y:S01]  /*4710*/  IMAD.X R15, RZ, RZ, R15, P0 ;  /* 0x000000ffff0f7224 */ /* 0x000fe200000e060f */
[----:B------:R-:W-:Y:S07]  /*4720*/  @P2 BRA `(.L_x_663) ;  /* 0xfffffffc006c2947 */ /* 0x000fee000383ffff */
.L_x_660:
[----:B------:R-:W-:Y:S05]  /*4730*/  BSYNC.RECONVERGENT B2 ;  /* 0x0000000000027941 */ /* 0x000fea0003800200 */
.L_x_659:
[----:B------:R-:W-:-:S13]  /*4740*/  ISETP.GE.U32.AND P0, PT, R10, 0x300, PT ;  /* 0x000003000a00780c */ /* 0x000fda0003f06070 */
[----:B------:R-:W-:Y:S05]  /*4750*/  @!P0 BRA `(.L_x_658) ;  /* 0x0000000400fc8947 */ /* 0x000fea0003800000 */
[----:B------:R-:W0:Y:S01]  /*4760*/  LDCU.128 UR12, c[0x0][0x380] ;  /* 0x00007000ff0c77ac */ /* 0x000e220008000c00 */
[----:B------:R-:W1:Y:S01]  /*4770*/  LDC.64 R20, c[0x0][0x380] ;  /* 0x0000e000ff147b82 */ /* 0x000e620000000a00 */
[C---:B------:R-:W-:Y:S01]  /*4780*/  IADD3 R7, P1, PT, R4.reuse, R5, RZ ;  /* 0x0000000504077210 */ /* 0x040fe20007f3e0ff */
[C---:B------:R-:W-:Y:S02]  /*4790*/  IMAD.IADD R16, R4.reuse, 0x1, R5 ;  /* 0x0000000104107824 */ /* 0x040fe400078e0205 */
[----:B------:R-:W-:Y:S02]  /*47a0*/  VIADD R22, R4, 0x200 ;  /* 0x0000020004167836 */ /* 0x000fe40000000000 */
[----:B------:R-:W-:Y:S02]  /*47b0*/  IMAD.X R10, RZ, RZ, RZ, P1 ;  /* 0x000000ffff0a7224 */ /* 0x000fe400008e06ff */
[----:B------:R-:W2:Y:S01]  /*47c0*/  LDC.64 R2, c[0x0][0x388] ;  /* 0x0000e200ff027b82 */ /* 0x000ea20000000a00 */
[----:B0-----:R-:W-:-:S02]  /*47d0*/  LEA R6, P2, R7, UR12, 0x3 ;  /* 0x0000000c07067c11 */ /* 0x001fc4000f8418ff */
[----:B------:R-:W-:Y:S02]  /*47e0*/  IADD3 R18, P0, PT, R16, UR14, RZ ;  /* 0x0000000e10127c10 */ /* 0x000fe4000ff1e0ff */
[----:B------:R-:W-:Y:S02]  /*47f0*/  IADD3 R6, P1, PT, R6, 0x1800, RZ ;  /* 0x0000180006067810 */ /* 0x000fe40007f3e0ff */
[----:B------:R-:W-:Y:S01]  /*4800*/  LEA.HI.X R5, R7, UR13, R10, 0x3, P2 ;  /* 0x0000000d07057c11 */ /* 0x000fe200090f1c0a */
[----:B-1----:R-:W-:-:S04]  /*4810*/  IMAD.WIDE.U32 R20, R16, 0x8, R20 ;  /* 0x0000000810147825 */ /* 0x002fc800078e0014 */
[----:B------:R-:W-:Y:S02]  /*4820*/  IMAD.X R19, RZ, RZ, UR15, P0 ;  /* 0x0000000fff137e24 */ /* 0x000fe400080e06ff */
[----:B------:R-:W-:-:S07]  /*4830*/  IMAD.X R5, RZ, RZ, R5, P1 ;  /* 0x000000ffff057224 */ /* 0x000fce00008e0605 */
.L_x_672:
[----:B------:R-:W3:Y:S01]  /*4840*/  LDG.E.64 R14, desc[UR8][R20.64] ;  /* 0x00000008140e7981 */ /* 0x000ee2000c1e1b00 */
[----:B------:R-:W-:-:S05]  /*4850*/  IMAD.MOV.U32 R4, RZ, RZ, R6 ;  /* 0x000000ffff047224 */ /* 0x000fca00078e0006 */
[----:B------:R0:W5:Y:S04]  /*4860*/  LDG.E.64 R10, desc[UR8][R4.64+-0x1000] ;  /* 0xfff00008040a7981 */ /* 0x000168000c1e1b00 */
[----:B------:R0:W5:Y:S01]  /*4870*/  LDG.E.64 R6, desc[UR8][R4.64+-0x800] ;  /* 0xfff8000804067981 */ /* 0x000162000c1e1b00 */
[----:B------:R-:W-:Y:S01]  /*4880*/  BSSY.RECONVERGENT B2, `(.L_x_664) ;  /* 0x0000015000027945 */ /* 0x000fe20003800200 */
[----:B------:R-:W-:Y:S02]  /*4890*/  IMAD.MOV.U32 R26, RZ, RZ, R18 ;  /* 0x000000ffff1a7224 */ /* 0x000fe400078e0012 */
[----:B------:R-:W-:Y:S01]  /*48a0*/  IMAD.MOV.U32 R25, RZ, RZ, R19 ;  /* 0x000000ffff197224 */ /* 0x000fe200078e0013 */
[----:B---3--:R-:W-:Y:S01]  /*48b0*/  DSETP.GEU.AND P0, PT, |R8|, |R14|, PT ;  /* 0x4000000e0800722a */ /* 0x008fe20003f0e200 */
[----:B------:R-:W-:Y:S01]  /*48c0*/  MOV R12, R14 ;  /* 0x0000000e000c7202 */ /* 0x000fe20000000f00 */
[----:B------:R-:W-:-:S12]  /*48d0*/  IMAD.MOV.U32 R13, RZ, RZ, R15 ;  /* 0x000000ffff0d7224 */ /* 0x000fd800078e000f */
        /* <DEDUP_REMOVED lines=15> */
.L_x_665:
[----:B------:R-:W-:Y:S05]  /*49d0*/  BSYNC.RECONVERGENT B2 ;  /* 0x0000000000027941 */ /* 0x000fea0003800200 */
.L_x_664:
[----:B-----5:R-:W-:Y:S01]  /*49e0*/  DSETP.GEU.AND P0, PT, |R12|, |R10|, PT ;  /* 0x4000000a0c00722a */ /* 0x020fe20003f0e200 */
[----:B------:R-:W-:Y:S01]  /*49f0*/  VIADD R9, R16, 0x100 ;  /* 0x0000010010097836 */ /* 0x000fe20000000000 */
[----:B------:R-:W-:Y:S01]  /*4a00*/  BSSY.RECONVERGENT B2, `(.L_x_666) ;  /* 0x0000016000027945 */ /* 0x000fe20003800200 */
[----:B------:R-:W-:-:S03]  /*4a10*/  IMAD.MOV.U32 R8, RZ, RZ, R10 ;  /* 0x000000ffff087224 */ /* 0x000fc600078e000a */
[----:B--2---:R-:W-:Y:S01]  /*4a20*/  IADD3 R23, P1, PT, R9, R2, RZ ;  /* 0x0000000209177210 */ /* 0x004fe20007f3e0ff */
[----:B------:R-:W-:-:S04]  /*4a30*/  IMAD.MOV.U32 R9, RZ, RZ, R11 ;  /* 0x000000ffff097224 */ /* 0x000fc800078e000b */
[----:B------:R-:W-:Y:S02]  /*4a40*/  IMAD.X R24, RZ, RZ, R3, P1 ;  /* 0x000000ffff187224 */ /* 0x000fe400008e0603 */
[----:B------:R-:W-:Y:S02]  /*4a50*/  IMAD.MOV.U32 R15, RZ, RZ, R23 ;  /* 0x000000ffff0f7224 */ /* 0x000fe400078e0017 */
[----:B------:R-:W-:Y:S01]  /*4a60*/  IMAD.MOV.U32 R14, RZ, RZ, R24 ;  /* 0x000000ffff0e7224 */ /* 0x000fe200078e0018 */
        /* <DEDUP_REMOVED lines=15> */
.L_x_667:
[----:B------:R-:W-:Y:S05]  /*4b60*/  BSYNC.RECONVERGENT B2 ;  /* 0x0000000000027941 */ /* 0x000fea0003800200 */
.L_x_666:
[----:B------:R0:W5:Y:S01]  /*4b70*/  LDG.E.64 R10, desc[UR8][R4.64] ;  /* 0x00000008040a7981 */ /* 0x000162000c1e1b00 */
[----:B------:R-:W-:Y:S01]  /*4b80*/  DSETP.GEU.AND P0, PT, |R8|, |R6|, PT ;  /* 0x400000060800722a */ /* 0x000fe20003f0e200 */
[----:B------:R-:W-:Y:S01]  /*4b90*/  VIADD R13, R16, 0x200 ;  /* 0x00000200100d7836 */ /* 0x000fe20000000000 */
[----:B------:R-:W-:Y:S01]  /*4ba0*/  BSSY.RECONVERGENT B2, `(.L_x_668) ;  /* 0x0000016000027945 */ /* 0x000fe20003800200 */
[----:B------:R-:W-:-:S03]  /*4bb0*/  MOV R12, R6 ;  /* 0x00000006000c7202 */ /* 0x000fc60000000f00 */
[----:B------:R-:W-:Y:S01]  /*4bc0*/  IADD3 R24, P1, PT, R13, R2, RZ ;  /* 0x000000020d187210 */ /* 0x000fe20007f3e0ff */
[----:B------:R-:W-:-:S04]  /*4bd0*/  IMAD.MOV.U32 R13, RZ, RZ, R7 ;  /* 0x000000ffff0d7224 */ /* 0x000fc800078e0007 */
[----:B------:R-:W-:Y:S02]  /*4be0*/  IMAD.X R23, RZ, RZ, R3, P1 ;  /* 0x000000ffff177224 */ /* 0x000fe400008e0603 */
        /* <DEDUP_REMOVED lines=17> */
.L_x_669:
[----:B------:R-:W-:Y:S05]  /*4d00*/  BSYNC.RECONVERGENT B2 ;  /* 0x0000000000027941 */ /* 0x000fea0003800200 */
.L_x_668:
[----:B-----5:R-:W-:Y:S01]  /*4d10*/  DSETP.GEU.AND P0, PT, |R12|, |R10|, PT ;  /* 0x4000000a0c00722a */ /* 0x020fe20003f0e200 */
[----:B------:R-:W-:Y:S01]  /*4d20*/  VIADD R7, R16, 0x300 ;  /* 0x0000030010077836 */ /* 0x000fe20000000000 */
[----:B------:R-:W-:Y:S01]  /*4d30*/  BSSY.RECONVERGENT B2, `(.L_x_670) ;  /* 0x0000016000027945 */ /* 0x000fe20003800200 */
[----:B------:R-:W-:Y:S02]  /*4d40*/  IMAD.MOV.U32 R8, RZ, RZ, R10 ;  /* 0x000000ffff087224 */ /* 0x000fe400078e000a */
[----:B------:R-:W-:Y:S01]  /*4d50*/  IMAD.MOV.U32 R9, RZ, RZ, R11 ;  /* 0x000000ffff097224 */ /* 0x000fe200078e000b */
[----:B------:R-:W-:-:S05]  /*4d60*/  IADD3 R7, P1, PT, R7, R2, RZ ;  /* 0x0000000207077210 */ /* 0x000fca0007f3e0ff */
        /* <DEDUP_REMOVED lines=18> */
.L_x_671:
[----:B------:R-:W-:Y:S05]  /*4e90*/  BSYNC.RECONVERGENT B2 ;  /* 0x0000000000027941 */ /* 0x000fea0003800200 */
.L_x_670:
[----:B------:R-:W-:Y:S01]  /*4ea0*/  VIADD R10, R22, 0x200 ;  /* 0x00000200160a7836 */ /* 0x000fe20000000000 */
[----:B------:R-:W-:Y:S01]  /*4eb0*/  IADD3 R6, P2, PT, R4, 0x2000, RZ ;  /* 0x0000200004067810 */ /* 0x000fe20007f5e0ff */
[----:B------:R-:W-:Y:S01]  /*4ec0*/  VIADD R22, R22, 0x400 ;  /* 0x0000040016167836 */ /* 0x000fe20000000000 */
[----:B------:R-:W-:Y:S01]  /*4ed0*/  IADD3 R18, P1, PT, R18, 0x400, RZ ;  /* 0x0000040012127810 */ /* 0x000fe20007f3e0ff */
[----:B------:R-:W-:Y:S01]  /*4ee0*/  VIADD R16, R16, 0x400 ;  /* 0x0000040010107836 */ /* 0x000fe20000000000 */
[----:B------:R-:W-:Y:S01]  /*4ef0*/  ISETP.GE.AND P0, PT, R10, R17, PT ;  /* 0x000000110a00720c */ /* 0x000fe20003f06270 */
[----:B------:R-:W-:Y:S01]  /*4f00*/  IMAD.X R5, RZ, RZ, R5, P2 ;  /* 0x000000ffff057224 */ /* 0x000fe200010e0605 */
[----:B------:R-:W-:Y:S02]  /*4f10*/  IADD3 R20, P2, PT, R20, 0x2000, RZ ;  /* 0x0000200014147810 */ /* 0x000fe40007f5e0ff */
[----:B------:R-:W-:-:S03]  /*4f20*/  IADD3.X R19, PT, PT, RZ, R19, RZ, P1, !PT ;  /* 0x00000013ff137210 */ /* 0x000fc60000ffe4ff */
[----:B------:R-:W-:-:S06]  /*4f30*/  IMAD.X R21, RZ, RZ, R21, P2 ;  /* 0x000000ffff157224 */ /* 0x000fcc00010e0615 */
[----:B------:R-:W-:Y:S05]  /*4f40*/  @!P0 BRA `(.L_x_672) ;  /* 0xfffffff8003c8947 */ /* 0x000fea000383ffff */
.L_x_658:
[----:B------:R-:W-:Y:S05]  /*4f50*/  BSYNC.RECONVERGENT B1 ;  /* 0x0000000000017941 */ /* 0x000fea0003800200 */
.L_x_657:
        /* <DEDUP_REMOVED lines=32> */
.L_x_674:
[----:B------:R-:W-:Y:S05]  /*5160*/  BSYNC.RECONVERGENT B1 ;  /* 0x0000000000017941 */ /* 0x000fea0003800200 */
.L_x_673:
        /* <DEDUP_REMOVED lines=31> */
.L_x_676:
[----:B------:R-:W-:Y:S05]  /*5360*/  BSYNC.RECONVERGENT B1 ;  /* 0x0000000000017941 */ /* 0x000fea0003800200 */
.L_x_675:
        /* <DEDUP_REMOVED lines=31> */
.L_x_678:
[----:B------:R-:W-:Y:S05]  /*5560*/  BSYNC.RECONVERGENT B1 ;  /* 0x0000000000017941 */ /* 0x000fea0003800200 */
.L_x_677:
[----:B------:R-:W-:Y:S01]  /*5570*/  ISETP.GT.AND P0, PT, R10, 0x17, PT ;  /* 0x000000170a00780c */ /* 0x000fe20003f04270 */
[----:B-1----:R1:W1:Y:S01]  /*5580*/  SHFL.DOWN PT, R6, R2, 0x8, 0x1f ;  /* 0x09001f0002067f89 */ /* 0x00226200000e0000 */
[----:B------:R-:W-:Y:S01]  /*5590*/  BSSY.RECONVERGENT B1, `(.L_x_679) ;  /* 0x000001d000017945 */ /* 0x000fe20003800200 */
[----:B0-----:R-:W-:Y:S01]  /*55a0*/  IMAD.MOV.U32 R8, RZ, RZ, R11 ;  /* 0x000000ffff087224 */ /* 0x001fe200078e000b */
[----:B------:R-:W-:Y:S01]  /*55b0*/  MOV R4, R2 ;  /* 0x0000000200047202 */ /* 0x000fe20000000f00 */
[----:B--2---:R0:W2:Y:S01]  /*55c0*/  SHFL.DOWN PT, R7, R3, 0x8, 0x1f ;  /* 0x09001f0003077f89 */ /* 0x0040a200000e0000 */
[----:B------:R-:W-:Y:S02]  /*55d0*/  IMAD.MOV.U32 R9, RZ, RZ, R12 ;  /* 0x000000ffff097224 */ /* 0x000fe400078e000c */
[----:B------:R-:W-:Y:S01]  /*55e0*/  IMAD.MOV.U32 R5, RZ, RZ, R3 ;  /* 0x000000ffff057224 */ /* 0x000fe200078e0003 */
[----:B---3--:R0:W3:Y:S04]  /*55f0*/  SHFL.DOWN PT, R14, R11, 0x8, 0x1f ;  /* 0x09001f000b0e7f89 */ /* 0x0080e800000e0000 */
        /* <DEDUP_REMOVED lines=22> */
.L_x_680:
[----:B------:R-:W-:Y:S05]  /*5760*/  BSYNC.RECONVERGENT B1 ;  /* 0x0000000000017941 */ /* 0x000fea0003800200 */
.L_x_679:
        /* <DEDUP_REMOVED lines=31> */
.L_x_682:
[----:B------:R-:W-:Y:S05]  /*5960*/  BSYNC.RECONVERGENT B1 ;  /* 0x0000000000017941 */ /* 0x000fea0003800200 */
.L_x_681:
        /* <DEDUP_REMOVED lines=11> */
.L_x_684:
[----:B------:R-:W-:Y:S05]  /*5a20*/  BSYNC.RECONVERGENT B1 ;  /* 0x0000000000017941 */ /* 0x000fea0003800200 */
.L_x_683:
        /* <DEDUP_REMOVED lines=31> */
.L_x_686:
[----:B------:R-:W-:Y:S05]  /*5c20*/  BSYNC.RECONVERGENT B1 ;  /* 0x0000000000017941 */ /* 0x000fea0003800200 */
.L_x_685:
        /* <DEDUP_REMOVED lines=23> */
.L_x_688:
[----:B------:R-:W-:Y:S05]  /*5da0*/  BSYNC.RECONVERGENT B1 ;  /* 0x0000000000017941 */ /* 0x000fea0003800200 */
.L_x_687:
[----:B------:R-:W-:Y:S01]  /*5db0*/  DSETP.GEU.AND P0, PT, |R4|, |R10|, PT ;  /* 0x4000000a0400722a */ /* 0x000fe20003f0e200 */
[----:B------:R-:W-:Y:S01]  /*5dc0*/  BSSY.RECONVERGENT B1, `(.L_x_689) ;  /* 0x0000014000017945 */ /* 0x000fe20003800200 */
[----:B------:R-:W-:Y:S01]  /*5dd0*/  IMAD.MOV.U32 R2, RZ, RZ, R10 ;  /* 0x000000ffff027224 */ /* 0x000fe200078e000a */
[----:B------:R-:W-:Y:S01]  /*5de0*/  MOV R3, R11 ;  /* 0x0000000b00037202 */ /* 0x000fe20000000f00 */
        /* <DEDUP_REMOVED lines=17> */
.L_x_690:
[----:B------:R-:W-:Y:S05]  /*5f00*/  BSYNC.RECONVERGENT B1 ;  /* 0x0000000000017941 */ /* 0x000fea0003800200 */
.L_x_689:
        /* <DEDUP_REMOVED lines=23> */
.L_x_692:
[----:B------:R-:W-:Y:S05]  /*6080*/  BSYNC.RECONVERGENT B1 ;  /* 0x0000000000017941 */ /* 0x000fea0003800200 */
.L_x_691:
        /* <DEDUP_REMOVED lines=21> */
.L_x_694:
[----:B------:R-:W-:Y:S05]  /*61e0*/  BSYNC.RECONVERGENT B1 ;  /* 0x0000000000017941 */ /* 0x000fea0003800200 */
.L_x_693:
        /* <DEDUP_REMOVED lines=21> */
.L_x_696:
[----:B------:R-:W-:Y:S05]  /*6340*/  BSYNC.RECONVERGENT B1 ;  /* 0x0000000000017941 */ /* 0x000fea0003800200 */
.L_x_695:
        /* <DEDUP_REMOVED lines=20> */
.L_x_616:
[----:B------:R-:W-:Y:S05]  /*6490*/  BSYNC.RECONVERGENT B0 ;  /* 0x0000000000007941 */ /* 0x000fea0003800200 */
.L_x_583:
[----:B------:R-:W-:Y:S05]  /*64a0*/  @P1 EXIT ;  /* 0x000000000000194d */ /* 0x000fea0003800000 */
[----:B012-4-:R-:W0:Y:S02]  /*64b0*/  LDC.64 R4, c[0x0][0x390] ;  /* 0x0000e400ff047b82 */ /* 0x017e240000000a00 */
[----:B0-----:R-:W-:Y:S04]  /*64c0*/  STG.E.64 desc[UR8][R4.64], R2 ;  /* 0x0000000204007986 */ /* 0x001fe8000c101b08 */
[----:B------:R-:W-:Y:S01]  /*64d0*/  STG.E.64 desc[UR8][R4.64+0x8], R14 ;  /* 0x0000080e04007986 */ /* 0x000fe2000c101b08 */
[----:B------:R-:W-:Y:S05]  /*64e0*/  EXIT ;  /* 0x000000000000794d */ /* 0x000fea0003800000 */
.L_x_697:
        /* <DEDUP_REMOVED lines=9> */
.L_x_773:


//--------------------- .text._Z10makeUpNullPdS_ii --------------------------
	.section	.text._Z10makeUpNullPdS_ii,"ax",@progbits
	.align	128
        .global         _Z10makeUpNullPdS_ii
        .type           _Z10makeUpNullPdS_ii,@function
        .size           _Z10makeUpNullPdS_ii,(.L_x_762 - _Z10makeUpNullPdS_ii)
        .other          _Z10makeUpNullPdS_ii,@"STO_CUDA_ENTRY STV_DEFAULT"
_Z10makeUpNullPdS_ii:
.text._Z10makeUpNullPdS_ii:
[----:B------:R-:W-:Y:S01]  /*0000*/  LDC R1, c[0x0][0x37c] ;  /* 0x0000df00ff017b82 */ /* 0x000fe20000000800 */
[----:B------:R-:W0:Y:S07]  /*0010*/  S2R R3, SR_TID.X ;  /* 0x0000000000037919 */ /* 0x000e2e0000002100 */
[----:B------:R-:W0:Y:S01]  /*0020*/  S2UR UR4, SR_CTAID.X ;  /* 0x00000000000479c3 */ /* 0x000e220000002500 */
[----:B------:R-:W1:Y:S07]  /*0030*/  S2R R4, SR_TID.Y ;  /* 0x0000000000047919 */ /* 0x000e6e0000002200 */
[----:B------:R-:W0:Y:S08]  /*0040*/  LDC R24, c[0x0][0x360] ;  /* 0x0000d800ff187b82 */ /* 0x000e300000000800 */
[----:B------:R-:W2:Y:S08]  /*0050*/  LDC R0, c[0x0][0x394] ;  /* 0x0000e500ff007b82 */ /* 0x000eb00000000800 */
[----:B------:R-:W1:Y:S01]  /*0060*/  S2UR UR5, SR_CTAID.Y ;  /* 0x00000000000579c3 */ /* 0x000e620000002600 */
[----:B0-----:R-:W-:-:S07]  /*0070*/  IMAD R2, R24, UR4, R3 ;  /* 0x0000000418027c24 */ /* 0x001fce000f8e0203 */
[----:B------:R-:W1:Y:S01]  /*0080*/  LDC R5, c[0x0][0x364] ;  /* 0x0000d900ff057b82 */ /* 0x000e620000000800 */
[----:B------:R-:W0:Y:S01]  /*0090*/  LDCU UR4, c[0x0][0x374] ;  /* 0x00006e80ff0477ac */ /* 0x000e220008000800 */
[----:B------:R-:W-:-:S05]  /*00a0*/  LOP3.LUT R25, RZ, R2, RZ, 0x33, !PT ;  /* 0x00000002ff197212 */ /* 0x000fca00078e33ff */
[----:B--2---:R-:W-:-:S05]  /*00b0*/  IMAD.IADD R25, R25, 0x1, R0 ;  /* 0x0000000119197824 */ /* 0x004fca00078e0200 */
[----:B------:R-:W-:Y:S01]  /*00c0*/  ISETP.GE.AND P0, PT, R25, RZ, PT ;  /* 0x000000ff1900720c */ /* 0x000fe20003f06270 */
[C---:B-1----:R-:W-:Y:S02]  /*00d0*/  IMAD R3, R5.reuse, UR5, R4 ;  /* 0x0000000505037c24 */ /* 0x042fe4000f8e0204 */
[----:B0-----:R-:W-:-:S10]  /*00e0*/  IMAD R2, R5, UR4, RZ ;  /* 0x0000000405027c24 */ /* 0x001fd4000f8e02ff */
[----:B------:R-:W-:Y:S05]  /*00f0*/  @!P0 EXIT ;  /* 0x000000000000894d */ /* 0x000fea0003800000 */
[----:B------:R-:W0:Y:S01]  /*0100*/  I2F.U32.RP R8, R2 ;  /* 0x0000000200087306 */ /* 0x000e220000209000 */
[----:B------:R-:W1:Y:S01]  /*0110*/  LDC R12, c[0x0][0x390] ;  /* 0x0000e400ff0c7b82 */ /* 0x000e620000000800 */
[----:B------:R-:W-:Y:S01]  /*0120*/  IADD3 R5, PT, PT, R3, R2, RZ ;  /* 0x0000000203057210 */ /* 0x000fe20007ffe0ff */
[----:B------:R-:W-:Y:S01]  /*0130*/  IMAD.MOV R9, RZ, RZ, -R2 ;  /* 0x000000ffff097224 */ /* 0x000fe200078e0a02 */
[----:B------:R-:W2:Y:S01]  /*0140*/  LDCU UR4, c[0x0][0x370] ;  /* 0x00006e00ff0477ac */ /* 0x000ea20008000800 */
[C---:B------:R-:W-:Y:S02]  /*0150*/  ISETP.NE.U32.AND P2, PT, R2.reuse, RZ, PT ;  /* 0x000000ff0200720c */ /* 0x040fe40003f45070 */
[----:B------:R-:W-:Y:S01]  /*0160*/  IMAD.IADD R26, R2, 0x1, R5 ;  /* 0x00000001021a7824 */ /* 0x000fe200078e0205 */
[----:B------:R-:W3:Y:S01]  /*0170*/  LDCU.64 UR6, c[0x0][0x358] ;  /* 0x00006b00ff0677ac */ /* 0x000ee20008000a00 */
[----:B0-----:R-:W0:Y:S01]  /*0180*/  MUFU.RCP R8, R8 ;  /* 0x0000000800087308 */ /* 0x001e220000001000 */
[----:B--2---:R-:W-:Y:S01]  /*0190*/  IMAD R24, R24, UR4, RZ ;  /* 0x0000000418187c24 */ /* 0x004fe2000f8e02ff */
[-C--:B-1----:R-:W-:Y:S01]  /*01a0*/  ISETP.GE.AND P0, PT, R5, R12.reuse, PT ;  /* 0x0000000c0500720c */ /* 0x082fe20003f06270 */
[-C--:B------:R-:W-:Y:S01]  /*01b0*/  IMAD R15, R3, R12.reuse, R0 ;  /* 0x0000000c030f7224 */ /* 0x080fe200078e0200 */
[----:B------:R-:W-:-:S02]  /*01c0*/  VIMNMX R4, PT, PT, R5, R12, !PT ;  /* 0x0000000c05047248 */ /* 0x000fc40007fe0100 */
[----:B------:R-:W-:Y:S01]  /*01d0*/  SEL R10, RZ, 0x1, P0 ;  /* 0x00000001ff0a7807 */ /* 0x000fe20000000000 */
[----:B0-----:R-:W-:-:S04]  /*01e0*/  VIADD R6, R8, 0xffffffe ;  /* 0x0ffffffe08067836 */ /* 0x001fc80000000000 */
[----:B------:R0:W1:Y:S02]  /*01f0*/  F2I.FTZ.U32.TRUNC.NTZ R7, R6 ;  /* 0x0000000600077305 */ /* 0x000064000021f000 */
[----:B0-----:R-:W-:Y:S02]  /*0200*/  IMAD.MOV.U32 R6, RZ, RZ, RZ ;  /* 0x000000ffff067224 */ /* 0x001fe400078e00ff */
[----:B-1----:R-:W-:-:S04]  /*0210*/  IMAD R9, R9, R7, RZ ;  /* 0x0000000709097224 */ /* 0x002fc800078e02ff */
[----:B------:R-:W-:Y:S01]  /*0220*/  IMAD.HI.U32 R8, R7, R9, R6 ;  /* 0x0000000907087227 */ /* 0x000fe200078e0006 */
[----:B------:R-:W-:-:S05]  /*0230*/  IADD3 R7, PT, PT, R4, -R5, -R10 ;  /* 0x8000000504077210 */ /* 0x000fca0007ffe80a */
[----:B------:R-:W-:Y:S02]  /*0240*/  IMAD.HI.U32 R13, R8, R7, RZ ;  /* 0x00000007080d7227 */ /* 0x000fe400078e00ff */
[----:B------:R-:W0:Y:S02]  /*0250*/  LDC.64 R8, c[0x0][0x380] ;  /* 0x0000e000ff087b82 */ /* 0x000e240000000a00 */
[----:B------:R-:W-:-:S04]  /*0260*/  IMAD.MOV R11, RZ, RZ, -R13 ;  /* 0x000000ffff0b7224 */ /* 0x000fc800078e0a0d */
[----:B------:R-:W-:Y:S02]  /*0270*/  IMAD R11, R2, R11, R7 ;  /* 0x0000000b020b7224 */ /* 0x000fe400078e0207 */
[----:B------:R-:W1:Y:S03]  /*0280*/  LDC.64 R6, c[0x0][0x388] ;  /* 0x0000e200ff067b82 */ /* 0x000e660000000a00 */
[----:B------:R-:W-:-:S13]  /*0290*/  ISETP.GE.U32.AND P0, PT, R11, R2, PT ;  /* 0x000000020b00720c */ /* 0x000fda0003f06070 */
[----:B------:R-:W-:Y:S01]  /*02a0*/  @P0 IADD3 R11, PT, PT, -R2, R11, RZ ;  /* 0x0000000b020b0210 */ /* 0x000fe20007ffe1ff */
[----:B------:R-:W-:-:S03]  /*02b0*/  @P0 VIADD R13, R13, 0x1 ;  /* 0x000000010d0d0836 */ /* 0x000fc60000000000 */
[----:B------:R-:W-:Y:S01]  /*02c0*/  ISETP.GE.U32.AND P1, PT, R11, R2, PT ;  /* 0x000000020b00720c */ /* 0x000fe20003f26070 */
[----:B------:R-:W-:Y:S02]  /*02d0*/  IMAD R11, R0, R12, R0 ;  /* 0x0000000c000b7224 */ /* 0x000fe400078e0200 */
[----:B-1----:R-:W-:-:S04]  /*02e0*/  IMAD.WIDE R6, R15, 0x8, R6 ;  /* 0x000000080f067825 */ /* 0x002fc800078e0206 */
[----:B0-----:R-:W-:-:S06]  /*02f0*/  IMAD.WIDE R8, R11, 0x8, R8 ;  /* 0x000000080b087825 */ /* 0x001fcc00078e0208 */
[----:B------:R-:W-:Y:S01]  /*0300*/  @P1 VIADD R13, R13, 0x1 ;  /* 0x000000010d0d1836 */ /* 0x000fe20000000000 */
[----:B------:R-:W-:-:S04]  /*0310*/  @!P2 LOP3.LUT R13, RZ, R2, RZ, 0x33, !PT ;  /* 0x00000002ff0da212 */ /* 0x000fc800078e33ff */
[----:B---3--:R-:W-:-:S07]  /*0320*/  IADD3 R4, PT, PT, R10, R13, RZ ;  /* 0x0000000d0a047210 */ /* 0x008fce0007ffe0ff */
.L_x_705:
[----:B0123--:R-:W2:Y:S01]  /*0330*/  LDG.E.64 R14, desc[UR6][R8.64] ;  /* 0x00000006080e7981 */ /* 0x00fea2000c1e1b00 */
[----:B------:R-:W0:Y:S08]  /*0340*/  LDC.64 R16, c[0x0][0x390] ;  /* 0x0000e400ff107b82 */ /* 0x000e300000000a00 */
[----:B------:R-:W1:Y:S01]  /*0350*/  LDC.64 R10, c[0x0][0x380] ;  /* 0x0000e000ff0a7b82 */ /* 0x000e620000000a00 */
[----:B0-----:R-:W-:-:S04]  /*0360*/  IMAD R17, R17, R16, R25 ;  /* 0x0000001011117224 */ /* 0x001fc800078e0219 */
[----:B-1----:R-:W-:-:S06]  /*0370*/  IMAD.WIDE R10, R17, 0x8, R10 ;  /* 0x00000008110a7825 */ /* 0x002fcc00078e020a */
[----:B------:R-:W3:Y:S01]  /*0380*/  LDG.E.64 R10, desc[UR6][R10.64] ;  /* 0x000000060a0a7981 */ /* 0x000ee2000c1e1b00 */
[----:B------:R-:W-:Y:S01]  /*0390*/  IMAD.MOV.U32 R12, RZ, RZ, 0x1 ;  /* 0x00000001ff0c7424 */ /* 0x000fe200078e00ff */
[----:B------:R-:W-:Y:S01]  /*03a0*/  BSSY.RECONVERGENT B0, `(.L_x_698) ;  /* 0x0000012000007945 */ /* 0x000fe20003800200 */
[----:B------:R-:W-:Y:S01]  /*03b0*/  ISETP.GE.AND P1, PT, R3, R16, PT ;  /* 0x000000100300720c */ /* 0x000fe20003f26270 */
[----:B--2---:R-:W0:Y:S03]  /*03c0*/  MUFU.RCP64H R13, R15 ;  /* 0x0000000f000d7308 */ /* 0x004e260000001800 */
[----:B0-----:R-:W-:-:S08]  /*03d0*/  DFMA R18, -R14, R12, 1 ;  /* 0x3ff000000e12742b */ /* 0x001fd0000000010c */
[----:B------:R-:W-:-:S08]  /*03e0*/  DFMA R18, R18, R18, R18 ;  /* 0x000000121212722b */ /* 0x000fd00000000012 */
[----:B------:R-:W-:-:S08]  /*03f0*/  DFMA R18, R12, R18, R12 ;  /* 0x000000120c12722b */ /* 0x000fd0000000000c */
[----:B------:R-:W-:-:S08]  /*0400*/  DFMA R20, -R14, R18, 1 ;  /* 0x3ff000000e14742b */ /* 0x000fd00000000112 */
[----:B------:R-:W-:-:S08]  /*0410*/  DFMA R20, R18, R20, R18 ;  /* 0x000000141214722b */ /* 0x000fd00000000012 */
[----:B---3--:R-:W-:-:S08]  /*0420*/  DMUL R12, R10, -R20 ;  /* 0x800000140a0c7228 */ /* 0x008fd00000000000 */
[--C-:B------:R-:W-:Y:S02]  /*0430*/  DFMA R18, -R14, R12, -R10.reuse ;  /* 0x0000000c0e12722b */ /* 0x100fe4000000090a */
[----:B------:R-:W-:-:S06]  /*0440*/  DADD R10, -RZ, -R10 ;  /* 0x00000000ff0a7229 */ /* 0x000fcc000000090a */
[----:B------:R-:W-:-:S04]  /*0450*/  DFMA R12, R20, R18, R12 ;  /* 0x00000012140c722b */ /* 0x000fc8000000000c */
[----:B------:R-:W-:-:S06]  /*0460*/  FSETP.GEU.AND P2, PT, |R11|, 6.5827683646048100446e-37, PT ;  /* 0x036000000b00780b */ /* 0x000fcc0003f4e200 */
[----:B------:R-:W-:-:S05]  /*0470*/  FFMA R0, RZ, R15, R13 ;  /* 0x0000000fff007223 */ /* 0x000fca000000000d */
[----:B------:R-:W-:-:S13]  /*0480*/  FSETP.GT.AND P0, PT, |R0|, 1.469367938527859385e-39, PT ;  /* 0x001000000000780b */ /* 0x000fda0003f04200 */
[----:B------:R-:W-:Y:S05]  /*0490*/  @P0 BRA P2, `(.L_x_699) ;  /* 0x0000000000080947 */ /* 0x000fea0001000000 */
[----:B------:R-:W-:-:S07]  /*04a0*/  MOV R0, 0x4c0 ;  /* 0x000004c000007802 */ /* 0x000fce0000000f00 */
[----:B------:R-:W-:Y:S05]  /*04b0*/  CALL.REL.NOINC `($__internal_0_$__cuda_sm20_div_rn_f64_full) ;  /* 0x0000000400607944 */ /* 0x000fea0003c00000 */
.L_x_699:
[----:B------:R-:W-:Y:S05]  /*04c0*/  BSYNC.RECONVERGENT B0 ;  /* 0x0000000000007941 */ /* 0x000fea0003800200 */
.L_x_698:
[----:B------:R-:W-:Y:S04]  /*04d0*/  BSSY.RECONVERGENT B0, `(.L_x_700) ;  /* 0x0000052000007945 */ /* 0x000fe80003800200 */
[----:B------:R-:W-:Y:S05]  /*04e0*/  @P1 BRA `(.L_x_701) ;  /* 0x0000000400401947 */ /* 0x000fea0003800000 */
[----:B------:R-:W-:Y:S01]  /*04f0*/  LOP3.LUT R0, R4, 0x3, RZ, 0xc0, !PT ;  /* 0x0000000304007812 */ /* 0x000fe200078ec0ff */
[----:B------:R-:W-:Y:S01]  /*0500*/  BSSY.RECONVERGENT B1, `(.L_x_702) ;  /* 0x0000024000017945 */ /* 0x000fe20003800200 */
[----:B------:R-:W-:Y:S02]  /*0510*/  MOV R23, R3 ;  /* 0x0000000300177202 */ /* 0x000fe40000000f00 */
[----:B------:R-:W-:-:S13]  /*0520*/  ISETP.NE.AND P0, PT, R0, 0x3, PT ;  /* 0x000000030000780c */ /* 0x000fda0003f05270 */
[----:B------:R-:W-:Y:S05]  /*0530*/  @!P0 BRA `(.L_x_703) ;  /* 0x0000000000808947 */ /* 0x000fea0003800000 */
[----:B------:R-:W0:Y:S01]  /*0540*/  LDC R20, c[0x0][0x390] ;  /* 0x0000e400ff147b82 */ /* 0x000e220000000800 */
[----:B------:R-:W2:Y:S07]  /*0550*/  LDG.E.64 R18, desc[UR6][R6.64] ;  /* 0x0000000606127981 */ /* 0x000eae000c1e1b00 */
[----:B------:R-:W1:Y:S01]  /*0560*/  LDC.64 R10, c[0x0][0x388] ;  /* 0x0000e200ff0a7b82 */ /* 0x000e620000000a00 */
[----:B0-----:R-:W-:-:S04]  /*0570*/  IMAD R15, R3, R20, R25 ;  /* 0x00000014030f7224 */ /* 0x001fc800078e0219 */
[----:B-1----:R-:W-:-:S05]  /*0580*/  IMAD.WIDE R14, R15, 0x8, R10 ;  /* 0x000000080f0e7825 */ /* 0x002fca00078e020a */
[----:B------:R-:W2:Y:S01]  /*0590*/  LDG.E.64 R16, desc[UR6][R14.64] ;  /* 0x000000060e107981 */ /* 0x000ea2000c1e1b00 */
[----:B------:R-:W-:Y:S01]  /*05a0*/  ISETP.NE.AND P0, PT, R0, RZ, PT ;  /* 0x000000ff0000720c */ /* 0x000fe20003f05270 */
[----:B------:R-:W-:Y:S01]  /*05b0*/  IMAD.MOV.U32 R23, RZ, RZ, R5 ;  /* 0x000000ffff177224 */ /* 0x000fe200078e0005 */
[----:B--2---:R-:W-:-:S07]  /*05c0*/  DFMA R16, R18, R12, R16 ;  /* 0x0000000c1210722b */ /* 0x004fce0000000010 */
[----:B------:R0:W-:Y:S04]  /*05d0*/  STG.E.64 desc[UR6][R14.64], R16 ;  /* 0x000000100e007986 */ /* 0x0001e8000c101b06 */
[----:B------:R-:W-:Y:S05]  /*05e0*/  @!P0 BRA `(.L_x_703) ;  /* 0x0000000000548947 */ /* 0x000fea0003800000 */
[----:B------:R-:W1:Y:S01]  /*05f0*/  LDC R21, c[0x0][0x394] ;  /* 0x0000e500ff157b82 */ /* 0x000e620000000800 */
[----:B0-----:R-:W-:-:S04]  /*0600*/  IMAD R15, R5, R20, R25 ;  /* 0x00000014050f7224 */ /* 0x001fc800078e0219 */
[----:B------:R-:W-:-:S05]  /*0610*/  IMAD.WIDE R14, R15, 0x8, R10 ;  /* 0x000000080f0e7825 */ /* 0x000fca00078e020a */
[----:B------:R-:W2:Y:S01]  /*0620*/  LDG.E.64 R16, desc[UR6][R14.64] ;  /* 0x000000060e107981 */ /* 0x000ea2000c1e1b00 */
[----:B-1----:R-:W-:-:S04]  /*0630*/  IMAD R19, R5, R20, R21 ;  /* 0x0000001405137224 */ /* 0x002fc800078e0215 */
[----:B------:R-:W-:-:S06]  /*0640*/  IMAD.WIDE R18, R19, 0x8, R10 ;  /* 0x0000000813127825 */ /* 0x000fcc00078e020a */
[----:B------:R-:W2:Y:S01]  /*0650*/  LDG.E.64 R18, desc[UR6][R18.64] ;  /* 0x0000000612127981 */ /* 0x000ea2000c1e1b00 */
[----:B------:R-:W-:Y:S01]  /*0660*/  ISETP.NE.AND P0, PT, R0, 0x1, PT ;  /* 0x000000010000780c */ /* 0x000fe20003f05270 */
[----:B------:R-:W-:Y:S01]  /*0670*/  IMAD.MOV.U32 R23, RZ, RZ, R26 ;  /* 0x000000ffff177224 */ /* 0x000fe200078e001a */
[----:B--2---:R-:W-:-:S07]  /*0680*/  DFMA R16, R18, R12, R16 ;  /* 0x0000000c1210722b */ /* 0x004fce0000000010 */
[----:B------:R1:W-:Y:S04]  /*0690*/  STG.E.64 desc[UR6][R14.64], R16 ;  /* 0x000000100e007986 */ /* 0x0003e8000c101b06 */
[----:B------:R-:W-:Y:S05]  /*06a0*/  @!P0 BRA `(.L_x_703) ;  /* 0x0000000000248947 */ /* 0x000fea0003800000 */
[CC--:B-1----:R-:W-:Y:S02]  /*06b0*/  IMAD R15, R26.reuse, R20.reuse, R21 ;  /* 0x000000141a0f7224 */ /* 0x0c2fe400078e0215 */
[----:B------:R-:W-:Y:S02]  /*06c0*/  IMAD R17, R26, R20, R25 ;  /* 0x000000141a117224 */ /* 0x000fe400078e0219 */
[----:B------:R-:W-:-:S04]  /*06d0*/  IMAD.WIDE R14, R15, 0x8, R10 ;  /* 0x000000080f0e7825 */ /* 0x000fc800078e020a */
[----:B------:R-:W-:Y:S02]  /*06e0*/  IMAD.WIDE R10, R17, 0x8, R10 ;  /* 0x00000008110a7825 */ /* 0x000fe400078e020a */
[----:B------:R-:W2:Y:S04]  /*06f0*/  LDG.E.64 R14, desc[UR6][R14.64] ;  /* 0x000000060e0e7981 */ /* 0x000ea8000c1e1b00 */
[----:B------:R-:W2:Y:S01]  /*0700*/  LDG.E.64 R16, desc[UR6][R10.64] ;  /* 0x000000060a107981 */ /* 0x000ea2000c1e1b00 */
[----:B------:R-:W-:Y:S01]  /*0710*/  IADD3 R23, PT, PT, R2, R26, RZ ;  /* 0x0000001a02177210 */ /* 0x000fe20007ffe0ff */
[----:B--2---:R-:W-:-:S07]  /*0720*/  DFMA R16, R14, R12, R16 ;  /* 0x0000000c0e10722b */ /* 0x004fce0000000010 */
[----:B------:R2:W-:Y:S04]  /*0730*/  STG.E.64 desc[UR6][R10.64], R16 ;  /* 0x000000100a007986 */ /* 0x0005e8000c101b06 */
.L_x_703:
[----:B------:R-:W-:Y:S05]  /*0740*/  BSYNC.RECONVERGENT B1 ;  /* 0x0000000000017941 */ /* 0x000fea0003800200 */
.L_x_702:
[----:B------:R-:W-:-:S13]  /*0750*/  ISETP.GE.U32.AND P0, PT, R4, 0x3, PT ;  /* 0x000000030400780c */ /* 0x000fda0003f06070 */
[----:B------:R-:W-:Y:S05]  /*0760*/  @!P0 BRA `(.L_x_701) ;  /* 0x0000000000a08947 */ /* 0x000fea0003800000 */
.L_x_704:
[----:B--2---:R-:W2:Y:S08]  /*0770*/  LDC.64 R10, c[0x0][0x390] ;  /* 0x0000e400ff0a7b82 */ /* 0x004eb00000000a00 */
[----:B01-3--:R-:W0:Y:S01]  /*0780*/  LDC.64 R14, c[0x0][0x388] ;  /* 0x0000e200ff0e7b82 */ /* 0x00be220000000a00 */
[CC--:B--2---:R-:W-:Y:S02]  /*0790*/  IMAD R19, R23.reuse, R10.reuse, R11 ;  /* 0x0000000a17137224 */ /* 0x0c4fe400078e020b */
[----:B------:R-:W-:-:S02]  /*07a0*/  IMAD R21, R23, R10, R25 ;  /* 0x0000000a17157224 */ /* 0x000fc400078e0219 */
[----:B0-----:R-:W-:-:S04]  /*07b0*/  IMAD.WIDE R18, R19, 0x8, R14 ;  /* 0x0000000813127825 */ /* 0x001fc800078e020e */
[----:B------:R-:W-:Y:S02]  /*07c0*/  IMAD.WIDE R20, R21, 0x8, R14 ;  /* 0x0000000815147825 */ /* 0x000fe400078e020e */
[----:B------:R-:W2:Y:S04]  /*07d0*/  LDG.E.64 R18, desc[UR6][R18.64] ;  /* 0x0000000612127981 */ /* 0x000ea8000c1e1b00 */
[----:B------:R-:W2:Y:S01]  /*07e0*/  LDG.E.64 R16, desc[UR6][R20.64] ;  /* 0x0000000614107981 */ /* 0x000ea2000c1e1b00 */
[----:B------:R-:W-:-:S04]  /*07f0*/  IMAD.IADD R23, R2, 0x1, R23 ;  /* 0x0000000102177824 */ /* 0x000fc800078e0217 */
[CC--:B------:R-:W-:Y:S01]  /*0800*/  IMAD R27, R23.reuse, R10.reuse, R25 ;  /* 0x0000000a171b7224 */ /* 0x0c0fe200078e0219 */
[----:B--2---:R-:W-:Y:S01]  /*0810*/  DFMA R28, R18, R12, R16 ;  /* 0x0000000c121c722b */ /* 0x004fe20000000010 */
[----:B------:R-:W-:-:S04]  /*0820*/  IMAD R17, R23, R10, R11 ;  /* 0x0000000a17117224 */ /* 0x000fc800078e020b */
[--C-:B------:R-:W-:Y:S02]  /*0830*/  IMAD.WIDE R18, R17, 0x8, R14.reuse ;  /* 0x0000000811127825 */ /* 0x100fe400078e020e */
[----:B------:R0:W-:Y:S04]  /*0840*/  STG.E.64 desc[UR6][R20.64], R28 ;  /* 0x0000001c14007986 */ /* 0x0001e8000c101b06 */
[----:B------:R-:W2:Y:S01]  /*0850*/  LDG.E.64 R18, desc[UR6][R18.64] ;  /* 0x0000000612127981 */ /* 0x000ea2000c1e1b00 */
[----:B0-----:R-:W-:-:S05]  /*0860*/  IMAD.WIDE R28, R27, 0x8, R14 ;  /* 0x000000081b1c7825 */ /* 0x001fca00078e020e */
[----:B------:R-:W2:Y:S01]  /*0870*/  LDG.E.64 R16, desc[UR6][R28.64] ;  /* 0x000000061c107981 */ /* 0x000ea2000c1e1b00 */
[----:B------:R-:W-:-:S04]  /*0880*/  IMAD.IADD R23, R2, 0x1, R23 ;  /* 0x0000000102177824 */ /* 0x000fc800078e0217 */
[CC--:B------:R-:W-:Y:S02]  /*0890*/  IMAD R27, R23.reuse, R10.reuse, R11 ;  /* 0x0000000a171b7224 */ /* 0x0c0fe400078e020b */
[----:B------:R-:W-:-:S04]  /*08a0*/  IMAD R0, R23, R10, R25 ;  /* 0x0000000a17007224 */ /* 0x000fc800078e0219 */
[----:B------:R-:W-:Y:S01]  /*08b0*/  IMAD.WIDE R20, R0, 0x8, R14 ;  /* 0x0000000800147825 */ /* 0x000fe200078e020e */
[----:B--2---:R-:W-:-:S03]  /*08c0*/  DFMA R16, R18, R12, R16 ;  /* 0x0000000c1210722b */ /* 0x004fc60000000010 */
[----:B------:R-:W-:-:S04]  /*08d0*/  IMAD.WIDE R18, R27, 0x8, R14 ;  /* 0x000000081b127825 */ /* 0x000fc800078e020e */
[----:B------:R0:W-:Y:S04]  /*08e0*/  STG.E.64 desc[UR6][R28.64], R16 ;  /* 0x000000101c007986 */ /* 0x0001e8000c101b06 */
[----:B------:R-:W2:Y:S04]  /*08f0*/  LDG.E.64 R18, desc[UR6][R18.64] ;  /* 0x0000000612127981 */ /* 0x000ea8000c1e1b00 */
[----:B0-----:R-:W2:Y:S01]  /*0900*/  LDG.E.64 R16, desc[UR6][R20.64] ;  /* 0x0000000614107981 */ /* 0x001ea2000c1e1b00 */
[----:B------:R-:W-:-:S05]  /*0910*/  IADD3 R23, PT, PT, R2, R23, RZ ;  /* 0x0000001702177210 */ /* 0x000fca0007ffe0ff */
[CC--:B------:R-:W-:Y:S02]  /*0920*/  IMAD R11, R23.reuse, R10.reuse, R11 ;  /* 0x0000000a170b7224 */ /* 0x0c0fe400078e020b */
[----:B------:R-:W-:Y:S01]  /*0930*/  IMAD R27, R23, R10, R25 ;  /* 0x0000000a171b7224 */ /* 0x000fe200078e0219 */
[----:B--2---:R-:W-:Y:S01]  /*0940*/  DFMA R16, R18, R12, R16 ;  /* 0x0000000c1210722b */ /* 0x004fe20000000010 */
[----:B------:R-:W-:-:S04]  /*0950*/  IMAD.WIDE R18, R11, 0x8, R14 ;  /* 0x000000080b127825 */ /* 0x000fc800078e020e */
[----:B------:R-:W-:Y:S02]  /*0960*/  IMAD.WIDE R14, R27, 0x8, R14 ;  /* 0x000000081b0e7825 */ /* 0x000fe400078e020e */
[----:B------:R3:W-:Y:S04]  /*0970*/  STG.E.64 desc[UR6][R20.64], R16 ;  /* 0x0000001014007986 */ /* 0x0007e8000c101b06 */
[----:B------:R-:W2:Y:S04]  /*0980*/  LDG.E.64 R18, desc[UR6][R18.64] ;  /* 0x0000000612127981 */ /* 0x000ea8000c1e1b00 */
[----:B------:R-:W2:Y:S01]  /*0990*/  LDG.E.64 R28, desc[UR6][R14.64] ;  /* 0x000000060e1c7981 */ /* 0x000ea2000c1e1b00 */
[----:B------:R-:W-:-:S05]  /*09a0*/  IMAD.IADD R23, R2, 0x1, R23 ;  /* 0x0000000102177824 */ /* 0x000fca00078e0217 */
[----:B------:R-:W-:Y:S01]  /*09b0*/  ISETP.GE.AND P0, PT, R23, R10, PT ;  /* 0x0000000a1700720c */ /* 0x000fe20003f06270 */
[----:B--2---:R-:W-:-:S07]  /*09c0*/  DFMA R28, R18, R12, R28 ;  /* 0x0000000c121c722b */ /* 0x004fce000000001c */
[----:B------:R3:W-:Y:S05]  /*09d0*/  STG.E.64 desc[UR6][R14.64], R28 ;  /* 0x0000001c0e007986 */ /* 0x0007ea000c101b06 */
[----:B------:R-:W-:Y:S05]  /*09e0*/  @!P0 BRA `(.L_x_704) ;  /* 0xfffffffc00608947 */ /* 0x000fea000383ffff */
.L_x_701:
[----:B------:R-:W-:Y:S05]  /*09f0*/  BSYNC.RECONVERGENT B0 ;  /* 0x0000000000007941 */ /* 0x000fea0003800200 */
.L_x_700:
[----:B------:R-:W-:-:S05]  /*0a00*/  IMAD.IADD R25, R25, 0x1, -R24 ;  /* 0x0000000119197824 */ /* 0x000fca00078e0a18 */
[----:B------:R-:W-:-:S13]  /*0a10*/  ISETP.GT.AND P0, PT, R25, -0x1, PT ;  /* 0xffffffff1900780c */ /* 0x000fda0003f04270 */
[----:B------:R-:W-:Y:S05]  /*0a20*/  @P0 BRA `(.L_x_705) ;  /* 0xfffffff800400947 */ /* 0x000fea000383ffff */
[----:B------:R-:W-:Y:S05]  /*0a30*/  EXIT ;  /* 0x000000000000794d */ /* 0x000fea0003800000 */
        .weak           $__internal_0_$__cuda_sm20_div_rn_f64_full
        .type           $__internal_0_$__cuda_sm20_div_rn_f64_full,@function
        .size           $__internal_0_$__cuda_sm20_div_rn_f64_full,(.L_x_762 - $__internal_0_$__cuda_sm20_div_rn_f64_full)
$__internal_0_$__cuda_sm20_div_rn_f64_full:
[----:B------:R-:W-:Y:S01]  /*0a40*/  FSETP.GEU.AND P3, PT, |R11|, 1.469367938527859385e-39, PT ;  /* 0x001000000b00780b */ /* 0x000fe20003f6e200 */
[----:B------:R-:W-:Y:S01]  /*0a50*/  IMAD.MOV.U32 R28, RZ, RZ, 0x1ca00000 ;  /* 0x1ca00000ff1c7424 */ /* 0x000fe200078e00ff */
[C---:B------:R-:W-:Y:S01]  /*0a60*/  FSETP.GEU.AND P0, PT, |R15|.reuse, 1.469367938527859385e-39, PT ;  /* 0x001000000f00780b */ /* 0x040fe20003f0e200 */
[----:B------:R-:W-:Y:S01]  /*0a70*/  IMAD.MOV.U32 R18, RZ, RZ, 0x1 ;  /* 0x00000001ff127424 */ /* 0x000fe200078e00ff */
[----:B------:R-:W-:Y:S01]  /*0a80*/  LOP3.LUT R12, R15, 0x800fffff, RZ, 0xc0, !PT ;  /* 0x800fffff0f0c7812 */ /* 0x000fe200078ec0ff */
[----:B------:R-:W-:Y:S01]  /*0a90*/  BSSY.RECONVERGENT B1, `(.L_x_706) ;  /* 0x0000052000017945 */ /* 0x000fe20003800200 */
[----:B------:R-:W-:Y:S02]  /*0aa0*/  LOP3.LUT R27, R11, 0x7ff00000, RZ, 0xc0, !PT ;  /* 0x7ff000000b1b7812 */ /* 0x000fe400078ec0ff */
[----:B------:R-:W-:Y:S02]  /*0ab0*/  LOP3.LUT R13, R12, 0x3ff00000, RZ, 0xfc, !PT ;  /* 0x3ff000000c0d7812 */ /* 0x000fe400078efcff */
[----:B------:R-:W-:-:S02]  /*0ac0*/  MOV R12, R14 ;  /* 0x0000000e000c7202 */ /* 0x000fc40000000f00 */
[C---:B------:R-:W-:Y:S02]  /*0ad0*/  LOP3.LUT R29, R15.reuse, 0x7ff00000, RZ, 0xc0, !PT ;  /* 0x7ff000000f1d7812 */ /* 0x040fe400078ec0ff */
[----:B------:R-:W-:Y:S01]  /*0ae0*/  @!P3 LOP3.LUT R16, R15, 0x7ff00000, RZ, 0xc0, !PT ;  /* 0x7ff000000f10b812 */ /* 0x000fe200078ec0ff */
[----:B------:R-:W-:Y:S01]  /*0af0*/  @!P0 DMUL R12, R14, 8.98846567431157953865e+307 ;  /* 0x7fe000000e0c8828 */ /* 0x000fe20000000000 */
[C---:B------:R-:W-:Y:S02]  /*0b00*/  ISETP.GE.U32.AND P2, PT, R27.reuse, R29, PT ;  /* 0x0000001d1b00720c */ /* 0x040fe40003f46070 */
[----:B------:R-:W-:Y:S01]  /*0b10*/  @!P3 ISETP.GE.U32.AND P4, PT, R27, R16, PT ;  /* 0x000000101b00b20c */ /* 0x000fe20003f86070 */
[----:B------:R-:W-:Y:S01]  /*0b20*/  IMAD.MOV.U32 R16, RZ, RZ, R10 ;  /* 0x000000ffff107224 */ /* 0x000fe200078e000a */
[C---:B------:R-:W-:Y:S01]  /*0b30*/  SEL R17, R28.reuse, 0x63400000, !P2 ;  /* 0x634000001c117807 */ /* 0x040fe20005000000 */
[----:B------:R-:W0:Y:S01]  /*0b40*/  MUFU.RCP64H R19, R13 ;  /* 0x0000000d00137308 */ /* 0x000e220000001800 */
[----:B------:R-:W-:-:S02]  /*0b50*/  @!P3 SEL R21, R28, 0x63400000, !P4 ;  /* 0x634000001c15b807 */ /* 0x000fc40006000000 */
[--C-:B------:R-:W-:Y:S02]  /*0b60*/  LOP3.LUT R17, R17, 0x800fffff, R11.reuse, 0xf8, !PT ;  /* 0x800fffff11117812 */ /* 0x100fe400078ef80b */
[----:B------:R-:W-:Y:S02]  /*0b70*/  @!P3 LOP3.LUT R21, R21, 0x80000000, R11, 0xf8, !PT ;  /* 0x800000001515b812 */ /* 0x000fe400078ef80b */
[----:B------:R-:W-:Y:S02]  /*0b80*/  @!P3 MOV R20, RZ ;  /* 0x000000ff0014b202 */ /* 0x000fe40000000f00 */
[----:B------:R-:W-:Y:S02]  /*0b90*/  @!P3 LOP3.LUT R21, R21, 0x100000, RZ, 0xfc, !PT ;  /* 0x001000001515b812 */ /* 0x000fe400078efcff */
[----:B------:R-:W-:-:S04]  /*0ba0*/  @!P0 LOP3.LUT R29, R13, 0x7ff00000, RZ, 0xc0, !PT ;  /* 0x7ff000000d1d8812 */ /* 0x000fc800078ec0ff */
[----:B------:R-:W-:Y:S02]  /*0bb0*/  @!P3 DFMA R16, R16, 2, -R20 ;  /* 0x400000001010b82b */ /* 0x000fe40000000814 */
[----:B0-----:R-:W-:-:S08]  /*0bc0*/  DFMA R20, R18, -R12, 1 ;  /* 0x3ff000001214742b */ /* 0x001fd0000000080c */
[----:B------:R-:W-:-:S08]  /*0bd0*/  DFMA R20, R20, R20, R20 ;  /* 0x000000141414722b */ /* 0x000fd00000000014 */
[----:B------:R-:W-:-:S08]  /*0be0*/  DFMA R20, R18, R20, R18 ;  /* 0x000000141214722b */ /* 0x000fd00000000012 */
[----:B------:R-:W-:-:S08]  /*0bf0*/  DFMA R18, R20, -R12, 1 ;  /* 0x3ff000001412742b */ /* 0x000fd0000000080c */
[----:B------:R-:W-:-:S08]  /*0c00*/  DFMA R18, R20, R18, R20 ;  /* 0x000000121412722b */ /* 0x000fd00000000014 */
[----:B------:R-:W-:-:S08]  /*0c10*/  DMUL R20, R18, R16 ;  /* 0x0000001012147228 */ /* 0x000fd00000000000 */
[----:B------:R-:W-:-:S08]  /*0c20*/  DFMA R22, R20, -R12, R16 ;  /* 0x8000000c1416722b */ /* 0x000fd00000000010 */
[----:B------:R-:W-:Y:S01]  /*0c30*/  DFMA R22, R18, R22, R20 ;  /* 0x000000161216722b */ /* 0x000fe20000000014 */
[----:B------:R-:W-:Y:S01]  /*0c40*/  IMAD.MOV.U32 R18, RZ, RZ, R27 ;  /* 0x000000ffff127224 */ /* 0x000fe200078e001b */
[----:B------:R-:W-:-:S04]  /*0c50*/  @!P3 LOP3.LUT R18, R17, 0x7ff00000, RZ, 0xc0, !PT ;  /* 0x7ff000001112b812 */ /* 0x000fc800078ec0ff */
[----:B------:R-:W-:-:S04]  /*0c60*/  IADD3 R19, PT, PT, R18, -0x1, RZ ;  /* 0xffffffff12137810 */ /* 0x000fc80007ffe0ff */
[----:B------:R-:W-:Y:S01]  /*0c70*/  ISETP.GT.U32.AND P0, PT, R19, 0x7feffffe, PT ;  /* 0x7feffffe1300780c */ /* 0x000fe20003f04070 */
[----:B------:R-:W-:-:S05]  /*0c80*/  VIADD R19, R29, 0xffffffff ;  /* 0xffffffff1d137836 */ /* 0x000fca0000000000 */
[----:B------:R-:W-:-:S13]  /*0c90*/  ISETP.GT.U32.OR P0, PT, R19, 0x7feffffe, P0 ;  /* 0x7feffffe1300780c */ /* 0x000fda0000704470 */
[----:B------:R-:W-:Y:S05]  /*0ca0*/  @P0 BRA `(.L_x_707) ;  /* 0x00000000006c0947 */ /* 0x000fea0003800000 */
[----:B------:R-:W-:-:S04]  /*0cb0*/  LOP3.LUT R18, R15, 0x7ff00000, RZ, 0xc0, !PT ;  /* 0x7ff000000f127812 */ /* 0x000fc800078ec0ff */
[CC--:B------:R-:W-:Y:S02]  /*0cc0*/  VIADDMNMX R10, R27.reuse, -R18.reuse, 0xb9600000, !PT ;  /* 0xb96000001b0a7446 */ /* 0x0c0fe40007800912 */
[----:B------:R-:W-:Y:S02]  /*0cd0*/  ISETP.GE.U32.AND P0, PT, R27, R18, PT ;  /* 0x000000121b00720c */ /* 0x000fe40003f06070 */
[----:B------:R-:W-:Y:S02]  /*0ce0*/  VIMNMX R10, PT, PT, R10, 0x46a00000, PT ;  /* 0x46a000000a0a7848 */ /* 0x000fe40003fe0100 */
[----:B------:R-:W-:-:S05]  /*0cf0*/  SEL R11, R28, 0x63400000, !P0 ;  /* 0x634000001c0b7807 */ /* 0x000fca0004000000 */
[----:B------:R-:W-:Y:S02]  /*0d00*/  IMAD.IADD R18, R10, 0x1, -R11 ;  /* 0x000000010a127824 */ /* 0x000fe400078e0a0b */
[----:B------:R-:W-:-:S03]  /*0d10*/  IMAD.MOV.U32 R10, RZ, RZ, RZ ;  /* 0x000000ffff0a7224 */ /* 0x000fc600078e00ff */
[----:B------:R-:W-:-:S06]  /*0d20*/  IADD3 R11, PT, PT, R18, 0x7fe00000, RZ ;  /* 0x7fe00000120b7810 */ /* 0x000fcc0007ffe0ff */
[----:B------:R-:W-:-:S10]  /*0d30*/  DMUL R20, R22, R10 ;  /* 0x0000000a16147228 */ /* 0x000fd40000000000 */
[----:B------:R-:W-:-:S13]  /*0d40*/  FSETP.GTU.AND P0, PT, |R21|, 1.469367938527859385e-39, PT ;  /* 0x001000001500780b */ /* 0x000fda0003f0c200 */
[----:B------:R-:W-:Y:S05]  /*0d50*/  @P0 BRA `(.L_x_708) ;  /* 0x0000000000940947 */ /* 0x000fea0003800000 */
[----:B------:R-:W-:-:S06]  /*0d60*/  DFMA R12, R22, -R12, R16 ;  /* 0x8000000c160c722b */ /* 0x000fcc0000000010 */
[----:B------:R-:W-:-:S04]  /*0d70*/  IMAD.MOV.U32 R12, RZ, RZ, RZ ;  /* 0x000000ffff0c7224 */ /* 0x000fc800078e00ff */
[C---:B------:R-:W-:Y:S02]  /*0d80*/  FSETP.NEU.AND P0, PT, R13.reuse, RZ, PT ;  /* 0x000000ff0d00720b */ /* 0x040fe40003f0d000 */
[----:B------:R-:W-:-:S04]  /*0d90*/  LOP3.LUT R15, R13, 0x80000000, R15, 0x48, !PT ;  /* 0x800000000d0f7812 */ /* 0x000fc800078e480f */
[----:B------:R-:W-:-:S07]  /*0da0*/  LOP3.LUT R13, R15, R11, RZ, 0xfc, !PT ;  /* 0x0000000b0f0d7212 */ /* 0x000fce00078efcff */
[----:B------:R-:W-:Y:S05]  /*0db0*/  @!P0 BRA `(.L_x_708) ;  /* 0x00000000007c8947 */ /* 0x000fea0003800000 */
[----:B------:R-:W-:Y:S01]  /*0dc0*/  IADD3 R11, PT, PT, -R18, RZ, RZ ;  /* 0x000000ff120b7210 */ /* 0x000fe20007ffe1ff */
[----:B------:R-:W-:Y:S01]  /*0dd0*/  IMAD.MOV.U32 R10, RZ, RZ, RZ ;  /* 0x000000ffff0a7224 */ /* 0x000fe200078e00ff */
[----:B------:R-:W-:-:S05]  /*0de0*/  DMUL.RP R12, R22, R12 ;  /* 0x0000000c160c7228 */ /* 0x000fca0000008000 */
[----:B------:R-:W-:-:S05]  /*0df0*/  DFMA R10, R20, -R10, R22 ;  /* 0x8000000a140a722b */ /* 0x000fca0000000016 */
[----:B------:R-:W-:Y:S02]  /*0e00*/  LOP3.LUT R15, R13, R15, RZ, 0x3c, !PT ;  /* 0x0000000f0d0f7212 */ /* 0x000fe400078e3cff */
[----:B------:R-:W-:-:S04]  /*0e10*/  IADD3 R10, PT, PT, -R18, -0x43300000, RZ ;  /* 0xbcd00000120a7810 */ /* 0x000fc80007ffe1ff */
[----:B------:R-:W-:-:S04]  /*0e20*/  FSETP.NEU.AND P0, PT, |R11|, R10, PT ;  /* 0x0000000a0b00720b */ /* 0x000fc80003f0d200 */
[----:B------:R-:W-:Y:S02]  /*0e30*/  FSEL R20, R12, R20, !P0 ;  /* 0x000000140c147208 */ /* 0x000fe40004000000 */
[----:B------:R-:W-:Y:S01]  /*0e40*/  FSEL R21, R15, R21, !P0 ;  /* 0x000000150f157208 */ /* 0x000fe20004000000 */
[----:B------:R-:W-:Y:S06]  /*0e50*/  BRA `(.L_x_708) ;  /* 0x0000000000547947 */ /* 0x000fec0003800000 */
.L_x_707:
[----:B------:R-:W-:-:S14]  /*0e60*/  DSETP.NAN.AND P0, PT, R10, R10, PT ;  /* 0x0000000a0a00722a */ /* 0x000fdc0003f08000 */
[----:B------:R-:W-:Y:S05]  /*0e70*/  @P0 BRA `(.L_x_709) ;  /* 0x0000000000440947 */ /* 0x000fea0003800000 */
[----:B------:R-:W-:-:S14]  /*0e80*/  DSETP.NAN.AND P0, PT, R14, R14, PT ;  /* 0x0000000e0e00722a */ /* 0x000fdc0003f08000 */
[----:B------:R-:W-:Y:S05]  /*0e90*/  @P0 BRA `(.L_x_710) ;  /* 0x0000000000300947 */ /* 0x000fea0003800000 */
[----:B------:R-:W-:Y:S01]  /*0ea0*/  ISETP.NE.AND P0, PT, R18, R29, PT ;  /* 0x0000001d1200720c */ /* 0x000fe20003f05270 */
[----:B------:R-:W-:Y:S01]  /*0eb0*/  IMAD.MOV.U32 R20, RZ, RZ, 0x0 ;  /* 0x00000000ff147424 */ /* 0x000fe200078e00ff */
[----:B------:R-:W-:-:S11]  /*0ec0*/  MOV R21, 0xfff80000 ;  /* 0xfff8000000157802 */ /* 0x000fd60000000f00 */
[----:B------:R-:W-:Y:S05]  /*0ed0*/  @!P0 BRA `(.L_x_708) ;  /* 0x0000000000348947 */ /* 0x000fea0003800000 */
[----:B------:R-:W-:Y:S02]  /*0ee0*/  ISETP.NE.AND P0, PT, R18, 0x7ff00000, PT ;  /* 0x7ff000001200780c */ /* 0x000fe40003f05270 */
[----:B------:R-:W-:Y:S02]  /*0ef0*/  LOP3.LUT R21, R11, 0x80000000, R15, 0x48, !PT ;  /* 0x800000000b157812 */ /* 0x000fe400078e480f */
[----:B------:R-:W-:-:S13]  /*0f00*/  ISETP.EQ.OR P0, PT, R29, RZ, !P0 ;  /* 0x000000ff1d00720c */ /* 0x000fda0004702670 */
[----:B------:R-:W-:Y:S01]  /*0f10*/  @P0 LOP3.LUT R10, R21, 0x7ff00000, RZ, 0xfc, !PT ;  /* 0x7ff00000150a0812 */ /* 0x000fe200078efcff */
[----:B------:R-:W-:Y:S02]  /*0f20*/  @!P0 IMAD.MOV.U32 R20, RZ, RZ, RZ ;  /* 0x000000ffff148224 */ /* 0x000fe400078e00ff */
[----:B------:R-:W-:Y:S01]  /*0f30*/  @P0 IMAD.MOV.U32 R20, RZ, RZ, RZ ;  /* 0x000000ffff140224 */ /* 0x000fe200078e00ff */
[----:B------:R-:W-:Y:S01]  /*0f40*/  @P0 MOV R21, R10 ;  /* 0x0000000a00150202 */ /* 0x000fe20000000f00 */
[----:B------:R-:W-:Y:S06]  /*0f50*/  BRA `(.L_x_708) ;  /* 0x0000000000147947 */ /* 0x000fec0003800000 */
.L_x_710:
[----:B------:R-:W-:Y:S01]  /*0f60*/  LOP3.LUT R21, R15, 0x80000, RZ, 0xfc, !PT ;  /* 0x000800000f157812 */ /* 0x000fe200078efcff */
[----:B------:R-:W-:Y:S01]  /*0f70*/  IMAD.MOV.U32 R20, RZ, RZ, R14 ;  /* 0x000000ffff147224 */ /* 0x000fe200078e000e */
[----:B------:R-:W-:Y:S06]  /*0f80*/  BRA `(.L_x_708) ;  /* 0x0000000000087947 */ /* 0x000fec0003800000 */
.L_x_709:
[----:B------:R-:W-:Y:S01]  /*0f90*/  LOP3.LUT R21, R11, 0x80000, RZ, 0xfc, !PT ;  /* 0x000800000b157812 */ /* 0x000fe200078efcff */
[----:B------:R-:W-:-:S07]  /*0fa0*/  IMAD.MOV.U32 R20, RZ, RZ, R10 ;  /* 0x000000ffff147224 */ /* 0x000fce00078e000a */
.L_x_708:
[----:B------:R-:W-:Y:S05]  /*0fb0*/  BSYNC.RECONVERGENT B1 ;  /* 0x0000000000017941 */ /* 0x000fea0003800200 */
.L_x_706:
[----:B------:R-:W-:Y:S02]  /*0fc0*/  HFMA2 R11, -RZ, RZ, 0, 0 ;  /* 0x00000000ff0b7431 */ /* 0x000fe400000001ff */
[----:B------:R-:W-:Y:S01]  /*0fd0*/  IMAD.MOV.U32 R10, RZ, RZ, R0 ;  /* 0x000000ffff0a7224 */ /* 0x000fe200078e0000 */
[----:B------:R-:W-:Y:S01]  /*0fe0*/  MOV R12, R20 ;  /* 0x00000014000c7202 */ /* 0x000fe20000000f00 */
[----:B------:R-:W-:Y:S02]  /*0ff0*/  IMAD.MOV.U32 R13, RZ, RZ, R21 ;  /* 0x000000ffff0d7224 */ /* 0x000fe400078e0015 */
[----:B------:R-:W-:Y:S05]  /*1000*/  RET.REL.NODEC R10 `(_Z10makeUpNullPdS_ii) ;  /* 0xffffffec0afc7950 */ /* 0x000fea0003c3ffff */
.L_x_711:
        /* <DEDUP_REMOVED lines=15> */
.L_x_762:


//--------------------- .text._Z12makeDownNullPdS_ii --------------------------
	.section	.text._Z12makeDownNullPdS_ii,"ax",@progbits
	.align	128
        .global         _Z12makeDownNullPdS_ii
        .type           _Z12makeDownNullPdS_ii,@function
        .size           _Z12makeDownNullPdS_ii,(.L_x_763 - _Z12makeDownNullPdS_ii)
        .other          _Z12makeDownNullPdS_ii,@"STO_CUDA_ENTRY STV_DEFAULT"
_Z12makeDownNullPdS_ii:
.text._Z12makeDownNullPdS_ii:
[----:B------:R-:W-:Y:S01]  /*0000*/  LDC R1, c[0x0][0x37c] ;  /* 0x0000df00ff017b82 */ /* 0x000fe20000000800 */
[----:B------:R-:W0:Y:S07]  /*0010*/  S2R R9, SR_TID.X ;  /* 0x0000000000097919 */ /* 0x000e2e0000002100 */
[----:B------:R-:W0:Y:S08]  /*0020*/  S2UR UR4, SR_CTAID.X ;  /* 0x00000000000479c3 */ /* 0x000e300000002500 */
[----:B------:R-:W0:Y:S01]  /*0030*/  LDC R10, c[0x0][0x360] ;  /* 0x0000d800ff0a7b82 */ /* 0x000e220000000800 */
[----:B------:R-:W1:Y:S01]  /*0040*/  LDCU UR5, c[0x0][0x364] ;  /* 0x00006c80ff0577ac */ /* 0x000e620008000800 */
[----:B------:R-:W2:Y:S06]  /*0050*/  LDCU UR6, c[0x0][0x374] ;  /* 0x00006e80ff0677ac */ /* 0x000eac0008000800 */
[----:B------:R-:W3:Y:S01]  /*0060*/  LDC.64 R6, c[0x0][0x390] ;  /* 0x0000e400ff067b82 */ /* 0x000ee20000000a00 */
[----:B0-----:R-:W-:-:S02]  /*0070*/  IMAD R9, R10, UR4, R9 ;  /* 0x000000040a097c24 */ /* 0x001fc4000f8e0209 */
[----:B---3--:R-:W-:-:S04]  /*0080*/  VIADD R5, R7, 0x1 ;  /* 0x0000000107057836 */ /* 0x008fc80000000000 */
[----:B------:R-:W-:-:S05]  /*0090*/  IMAD.IADD R9, R9, 0x1, R5 ;  /* 0x0000000109097824 */ /* 0x000fca00078e0205 */
[----:B------:R-:W-:-:S13]  /*00a0*/  ISETP.GE.AND P0, PT, R9, R6, PT ;  /* 0x000000060900720c */ /* 0x000fda0003f06270 */
[----:B-12---:R-:W-:Y:S05]  /*00b0*/  @P0 EXIT ;  /* 0x000000000000094d */ /* 0x006fea0003800000 */
[----:B------:R-:W0:Y:S01]  /*00c0*/  S2R R15, SR_CTAID.Y ;  /* 0x00000000000f7919 */ /* 0x000e220000002600 */
[----:B------:R-:W-:Y:S01]  /*00d0*/  UIMAD UR4, UR5, UR6, URZ ;  /* 0x00000006050472a4 */ /* 0x000fe2000f8e02ff */
[----:B------:R-:W1:Y:S05]  /*00e0*/  S2R R16, SR_TID.Y ;  /* 0x0000000000107919 */ /* 0x000e6a0000002200 */
[----:B------:R-:W-:-:S03]  /*00f0*/  IADD3 R17, PT, PT, RZ, -UR4, RZ ;  /* 0x80000004ff117c10 */ /* 0x000fc6000fffe0ff */
[----:B------:R-:W2:Y:S08]  /*0100*/  I2F.U32.RP R4, UR4 ;  /* 0x0000000400047d06 */ /* 0x000eb00008209000 */
[----:B--2---:R-:W2:Y:S01]  /*0110*/  MUFU.RCP R4, R4 ;  /* 0x0000000400047308 */ /* 0x004ea20000001000 */
[----:B0-----:R-:W-:Y:S01]  /*0120*/  IADD3 R11, PT, PT, R15, UR6, RZ ;  /* 0x000000060f0b7c10 */ /* 0x001fe2000fffe0ff */
[----:B------:R-:W0:Y:S01]  /*0130*/  LDCU.64 UR6, c[0x0][0x358] ;  /* 0x00006b00ff0677ac */ /* 0x000e220008000a00 */
[----:B-1----:R-:W-:-:S03]  /*0140*/  IMAD.IADD R0, R16, 0x1, R7 ;  /* 0x0000000110007824 */ /* 0x002fc600078e0207 */
[----:B------:R-:W-:Y:S02]  /*0150*/  IMAD R11, R11, UR5, RZ ;  /* 0x000000050b0b7c24 */ /* 0x000fe4000f8e02ff */
[----:B--2---:R-:W-:-:S03]  /*0160*/  VIADD R8, R4, 0xffffffe ;  /* 0x0ffffffe04087836 */ /* 0x004fc60000000000 */
[C---:B------:R-:W-:Y:S02]  /*0170*/  IADD3 R3, PT, PT, R0.reuse, 0x1, R11 ;  /* 0x0000000100037810 */ /* 0x040fe40007ffe00b */
[----:B------:R-:W-:Y:S01]  /*0180*/  LOP3.LUT R2, RZ, R11, RZ, 0x33, !PT ;  /* 0x0000000bff027212 */ /* 0x000fe200078e33ff */
[----:B------:R-:W-:Y:S01]  /*0190*/  IMAD.IADD R11, R11, 0x1, R16 ;  /* 0x000000010b0b7824 */ /* 0x000fe200078e0210 */
[-C--:B------:R-:W-:Y:S02]  /*01a0*/  VIMNMX R13, PT, PT, R3, R6.reuse, !PT ;  /* 0x00000006030d7248 */ /* 0x080fe40007fe0100 */
[----:B------:R-:W1:Y:S02]  /*01b0*/  F2I.FTZ.U32.TRUNC.NTZ R3, R8 ;  /* 0x0000000800037305 */ /* 0x000e64000021f000 */
[----:B------:R-:W-:Y:S01]  /*01c0*/  IADD3 R13, PT, PT, -R0, R13, R2 ;  /* 0x0000000d000d7210 */ /* 0x000fe20007ffe102 */
[----:B------:R-:W-:Y:S01]  /*01d0*/  HFMA2 R2, -RZ, RZ, 0, 0 ;  /* 0x00000000ff027431 */ /* 0x000fe200000001ff */
[----:B------:R-:W-:-:S02]  /*01e0*/  ISETP.GE.AND P1, PT, R11, R6, PT ;  /* 0x000000060b00720c */ /* 0x000fc40003f26270 */
[C---:B------:R-:W-:Y:S01]  /*01f0*/  ISETP.NE.AND P0, PT, R13.reuse, RZ, PT ;  /* 0x000000ff0d00720c */ /* 0x040fe20003f05270 */
[----:B------:R-:W-:Y:S01]  /*0200*/  VIADD R0, R13, 0xffffffff ;  /* 0xffffffff0d007836 */ /* 0x000fe20000000000 */
[----:B------:R-:W-:Y:S02]  /*0210*/  VIMNMX R4, PT, PT, R11, R6, !PT ;  /* 0x000000060b047248 */ /* 0x000fe40007fe0100 */
[----:B------:R-:W-:Y:S01]  /*0220*/  SEL R14, RZ, 0x1, P1 ;  /* 0x00000001ff0e7807 */ /* 0x000fe20000800000 */
[----:B-1----:R-:W-:-:S04]  /*0230*/  IMAD R17, R17, R3, RZ ;  /* 0x0000000311117224 */ /* 0x002fc800078e02ff */
[----:B------:R-:W-:Y:S01]  /*0240*/  IMAD.HI.U32 R3, R3, R17, R2 ;  /* 0x0000001103037227 */ /* 0x000fe200078e0002 */
[----:B------:R-:W-:-:S03]  /*0250*/  IADD3 R2, PT, PT, R4, -R11, -R14 ;  /* 0x8000000b04027210 */ /* 0x000fc60007ffe80e */
[----:B------:R-:W-:Y:S02]  /*0260*/  @!P0 IMAD.MOV R0, RZ, RZ, R13 ;  /* 0x000000ffff008224 */ /* 0x000fe400078e020d */
[C---:B------:R-:W-:Y:S01]  /*0270*/  IMAD.HI.U32 R8, R3.reuse, R2, RZ ;  /* 0x0000000203087227 */ /* 0x040fe200078e00ff */
[----:B------:R-:W1:Y:S03]  /*0280*/  LDC.64 R12, c[0x0][0x388] ;  /* 0x0000e200ff0c7b82 */ /* 0x000e660000000a00 */
[----:B------:R-:W-:-:S04]  /*0290*/  IMAD.HI.U32 R4, R3, R0, RZ ;  /* 0x0000000003047227 */ /* 0x000fc800078e00ff */
[----:B------:R-:W-:Y:S01]  /*02a0*/  IMAD.MOV R11, RZ, RZ, -R8 ;  /* 0x000000ffff0b7224 */ /* 0x000fe200078e0a08 */
[----:B------:R-:W-:-:S03]  /*02b0*/  IADD3 R3, PT, PT, -R4, RZ, RZ ;  /* 0x000000ff04037210 */ /* 0x000fc60007ffe1ff */
[----:B------:R-:W-:Y:S01]  /*02c0*/  IMAD R2, R11, UR4, R2 ;  /* 0x000000040b027c24 */ /* 0x000fe2000f8e0202 */
[----:B------:R-:W-:Y:S01]  /*02d0*/  LOP3.LUT R11, RZ, UR4, RZ, 0x33, !PT ;  /* 0x00000004ff0b7c12 */ /* 0x000fe2000f8e33ff */
[----:B------:R-:W-:-:S03]  /*02e0*/  IMAD R0, R3, UR4, R0 ;  /* 0x0000000403007c24 */ /* 0x000fc6000f8e0200 */
[----:B------:R-:W-:Y:S02]  /*02f0*/  ISETP.GE.U32.AND P4, PT, R2, UR4, PT ;  /* 0x0000000402007c0c */ /* 0x000fe4000bf86070 */
[----:B------:R-:W-:-:S11]  /*0300*/  ISETP.GE.U32.AND P3, PT, R0, UR4, PT ;  /* 0x0000000400007c0c */ /* 0x000fd6000bf66070 */
[----:B------:R-:W-:Y:S02]  /*0310*/  @P4 VIADD R2, R2, -UR4 ;  /* 0x8000000402024c36 */ /* 0x000fe40008000000 */
[----:B------:R-:W-:Y:S01]  /*0320*/  @P3 IADD3 R0, PT, PT, R0, -UR4, RZ ;  /* 0x8000000400003c10 */ /* 0x000fe2000fffe0ff */
[----:B------:R-:W-:Y:S01]  /*0330*/  @P4 VIADD R8, R8, 0x1 ;  /* 0x0000000108084836 */ /* 0x000fe20000000000 */
[----:B------:R-:W-:Y:S02]  /*0340*/  @P3 IADD3 R4, PT, PT, R4, 0x1, RZ ;  /* 0x0000000104043810 */ /* 0x000fe40007ffe0ff */
[----:B------:R-:W-:Y:S01]  /*0350*/  ISETP.GE.U32.AND P1, PT, R2, UR4, PT ;  /* 0x0000000402007c0c */ /* 0x000fe2000bf26070 */
[----:B------:R-:W-:Y:S01]  /*0360*/  IMAD R2, R15, UR5, R16 ;  /* 0x000000050f027c24 */ /* 0x000fe2000f8e0210 */
[----:B------:R-:W-:Y:S01]  /*0370*/  ISETP.GE.U32.AND P2, PT, R0, UR4, PT ;  /* 0x0000000400007c0c */ /* 0x000fe2000bf46070 */
[----:B------:R-:W2:Y:S01]  /*0380*/  LDCU UR5, c[0x0][0x370] ;  /* 0x00006e00ff0577ac */ /* 0x000ea20008000800 */
[----:B------:R-:W-:Y:S01]  /*0390*/  ISETP.NE.U32.AND P3, PT, RZ, UR4, PT ;  /* 0x00000004ff007c0c */ /* 0x000fe2000bf65070 */
[C---:B------:R-:W-:Y:S01]  /*03a0*/  VIADD R3, R2.reuse, UR4 ;  /* 0x0000000402037c36 */ /* 0x040fe20008000000 */
[----:B------:R-:W-:Y:S01]  /*03b0*/  SEL R0, RZ, 0x1, !P0 ;  /* 0x00000001ff007807 */ /* 0x000fe20004000000 */
[----:B------:R-:W-:-:S02]  /*03c0*/  IMAD.IADD R5, R2, 0x1, R5 ;  /* 0x0000000102057824 */ /* 0x000fc400078e0205 */
[-CC-:B------:R-:W-:Y:S02]  /*03d0*/  IMAD R17, R2, R6.reuse, R7.reuse ;  /* 0x0000000602117224 */ /* 0x180fe400078e0207 */
[----:B------:R-:W-:Y:S02]  /*03e0*/  IMAD R19, R3, R6, R7 ;  /* 0x0000000603137224 */ /* 0x000fe400078e0207 */
[----:B------:R-:W-:Y:S02]  /*03f0*/  @P1 VIADD R8, R8, 0x1 ;  /* 0x0000000108081836 */ /* 0x000fe40000000000 */
[----:B------:R-:W-:Y:S01]  /*0400*/  @P2 IADD3 R4, PT, PT, R4, 0x1, RZ ;  /* 0x0000000104042810 */ /* 0x000fe20007ffe0ff */
[----:B-1----:R-:W-:Y:S02]  /*0410*/  IMAD.WIDE R16, R17, 0x8, R12 ;  /* 0x0000000811107825 */ /* 0x002fe400078e020c */
[C---:B------:R-:W-:Y:S02]  /*0420*/  SEL R15, R11.reuse, R8, !P3 ;  /* 0x000000080b0f7207 */ /* 0x040fe40005800000 */
[----:B------:R-:W-:Y:S01]  /*0430*/  SEL R11, R11, R4, !P3 ;  /* 0x000000040b0b7207 */ /* 0x000fe20005800000 */
[----:B--2---:R-:W-:Y:S01]  /*0440*/  IMAD R10, R10, UR5, RZ ;  /* 0x000000050a0a7c24 */ /* 0x004fe2000f8e02ff */
[----:B------:R-:W-:-:S02]  /*0450*/  IADD3 R4, PT, PT, R3, UR4, RZ ;  /* 0x0000000403047c10 */ /* 0x000fc4000fffe0ff */
[----:B------:R-:W-:-:S03]  /*0460*/  IADD3 R8, PT, PT, R5, UR4, RZ ;  /* 0x0000000405087c10 */ /* 0x000fc6000fffe0ff */
[----:B------:R-:W-:Y:S01]  /*0470*/  IMAD R21, R4, R6, R7 ;  /* 0x0000000604157224 */ /* 0x000fe200078e0207 */
[----:B------:R-:W-:Y:S01]  /*0480*/  IADD3 R6, PT, PT, R14, R15, RZ ;  /* 0x0000000f0e067210 */ /* 0x000fe20007ffe0ff */
[----:B------:R-:W-:-:S04]  /*0490*/  IMAD.WIDE R14, R19, 0x8, R12 ;  /* 0x00000008130e7825 */ /* 0x000fc800078e020c */
[----:B------:R-:W-:Y:S02]  /*04a0*/  IMAD.IADD R7, R0, 0x1, R11 ;  /* 0x0000000100077824 */ /* 0x000fe400078e020b */
[----:B------:R-:W-:-:S04]  /*04b0*/  IMAD.WIDE R12, R21, 0x8, R12 ;  /* 0x00000008150c7825 */ /* 0x000fc800078e020c */
[----:B0-----:R-:W-:-:S07]  /*04c0*/  VIADD R36, R8, UR4 ;  /* 0x0000000408247c36 */ /* 0x001fce0008000000 */
.L_x_724:
[----:B0-2---:R-:W0:Y:S08]  /*04d0*/  LDC.64 R18, c[0x0][0x390] ;  /* 0x0000e400ff127b82 */ /* 0x005e300000000a00 */
[----:B-1-34-:R-:W1:Y:S08]  /*04e0*/  LDC.64 R20, c[0x0][0x380] ;  /* 0x0000e000ff147b82 */ /* 0x01ae700000000a00 */
[----:B------:R-:W2:Y:S01]  /*04f0*/  LDC.64 R26, c[0x0][0x390] ;  /* 0x0000e400ff1a7b82 */ /* 0x000ea20000000a00 */
[----:B0-----:R-:W-:-:S07]  /*0500*/  IMAD R39, R19, R18, R19 ;  /* 0x0000001213277224 */ /* 0x001fce00078e0213 */
[----:B------:R-:W0:Y:S01]  /*0510*/  LDC.64 R22, c[0x0][0x380] ;  /* 0x0000e000ff167b82 */ /* 0x000e220000000a00 */
[----:B-1----:R-:W-:-:S06]  /*0520*/  IMAD.WIDE R38, R39, 0x8, R20 ;  /* 0x0000000827267825 */ /* 0x002fcc00078e0214 */
[----:B------:R-:W3:Y:S01]  /*0530*/  LDG.E.64 R38, desc[UR6][R38.64] ;  /* 0x0000000626267981 */ /* 0x000ee2000c1e1b00 */
[----:B--2---:R-:W-:-:S04]  /*0540*/  IMAD R27, R27, R26, R9 ;  /* 0x0000001a1b1b7224 */ /* 0x004fc800078e0209 */
[----:B0-----:R-:W-:-:S06]  /*0550*/  IMAD.WIDE R22, R27, 0x8, R22 ;  /* 0x000000081b167825 */ /* 0x001fcc00078e0216 */
[----:B------:R-:W2:Y:S01]  /*0560*/  LDG.E.64 R22, desc[UR6][R22.64] ;  /* 0x0000000616167981 */ /* 0x000ea2000c1e1b00 */
[----:B------:R-:W-:Y:S01]  /*0570*/  MOV R24, 0x1 ;  /* 0x0000000100187802 */ /* 0x000fe20000000f00 */
[----:B------:R-:W-:Y:S01]  /*0580*/  BSSY.RECONVERGENT B0, `(.L_x_712) ;  /* 0x0000012000007945 */ /* 0x000fe20003800200 */
[----:B------:R-:W-:Y:S01]  /*0590*/  ISETP.GE.AND P1, PT, R5, R26, PT ;  /* 0x0000001a0500720c */ /* 0x000fe20003f26270 */
[----:B---3--:R-:W0:Y:S03]  /*05a0*/  MUFU.RCP64H R25, R39 ;  /* 0x0000002700197308 */ /* 0x008e260000001800 */
[----:B0-----:R-:W-:-:S08]  /*05b0*/  DFMA R28, -R38, R24, 1 ;  /* 0x3ff00000261c742b */ /* 0x001fd00000000118 */
[----:B------:R-:W-:-:S08]  /*05c0*/  DFMA R28, R28, R28, R28 ;  /* 0x0000001c1c1c722b */ /* 0x000fd0000000001c */
[----:B------:R-:W-:-:S08]  /*05d0*/  DFMA R28, R24, R28, R24 ;  /* 0x0000001c181c722b */ /* 0x000fd00000000018 */
[----:B------:R-:W-:-:S08]  /*05e0*/  DFMA R24, -R38, R28, 1 ;  /* 0x3ff000002618742b */ /* 0x000fd0000000011c */
[----:B------:R-:W-:-:S08]  /*05f0*/  DFMA R24, R28, R24, R28 ;  /* 0x000000181c18722b */ /* 0x000fd0000000001c */
[----:B--2---:R-:W-:-:S08]  /*0600*/  DMUL R28, R22, -R24 ;  /* 0x80000018161c7228 */ /* 0x004fd00000000000 */
        /* <DEDUP_REMOVED lines=8> */
[----:B------:R-:W-:Y:S05]  /*0690*/  CALL.REL.NOINC `($__internal_1_$__cuda_sm20_div_rn_f64_full) ;  /* 0x0000000800ac7944 */ /* 0x000fea0003c00000 */
.L_x_713:
[----:B------:R-:W-:Y:S05]  /*06a0*/  BSYNC.RECONVERGENT B0 ;  /* 0x0000000000007941 */ /* 0x000fea0003800200 */
.L_x_712:
[----:B------:R-:W-:Y:S04]  /*06b0*/  BSSY.RECONVERGENT B0, `(.L_x_714) ;  /* 0x0000055000007945 */ /* 0x000fe80003800200 */
[----:B------:R-:W-:Y:S05]  /*06c0*/  @P1 BRA `(.L_x_715) ;  /* 0x00000004004c1947 */ /* 0x000fea0003800000 */
[----:B------:R-:W-:Y:S01]  /*06d0*/  LOP3.LUT R0, R7, 0x3, RZ, 0xc0, !PT ;  /* 0x0000000307007812 */ /* 0x000fe200078ec0ff */
[----:B------:R-:W-:Y:S01]  /*06e0*/  BSSY.RECONVERGENT B1, `(.L_x_716) ;  /* 0x0000027000017945 */ /* 0x000fe20003800200 */
[----:B------:R-:W-:Y:S02]  /*06f0*/  IMAD.MOV.U32 R11, RZ, RZ, R5 ;  /* 0x000000ffff0b7224 */ /* 0x000fe400078e0005 */
[----:B------:R-:W-:-:S13]  /*0700*/  ISETP.NE.AND P0, PT, R0, 0x3, PT ;  /* 0x000000030000780c */ /* 0x000fda0003f05270 */
[----:B------:R-:W-:Y:S05]  /*0710*/  @!P0 BRA `(.L_x_717) ;  /* 0x00000000008c8947 */ /* 0x000fea0003800000 */
[----:B------:R-:W0:Y:S01]  /*0720*/  LDC R0, c[0x0][0x390] ;  /* 0x0000e400ff007b82 */ /* 0x000e220000000800 */
[----:B------:R-:W-:-:S04]  /*0730*/  IMAD R33, R5, R18, R19 ;  /* 0x0000001205217224 */ /* 0x000fc800078e0213 */
[----:B------:R-:W-:-:S03]  /*0740*/  IMAD.WIDE R32, R33, 0x8, R20 ;  /* 0x0000000821207825 */ /* 0x000fc600078e0214 */
[----:B------:R-:W1:Y:S02]  /*0750*/  LDC.64 R22, c[0x0][0x380] ;  /* 0x0000e000ff167b82 */ /* 0x000e640000000a00 */
[----:B------:R-:W2:Y:S01]  /*0760*/  LDG.E.64 R28, desc[UR6][R32.64] ;  /* 0x00000006201c7981 */ /* 0x000ea2000c1e1b00 */
[----:B0-----:R-:W-:-:S04]  /*0770*/  IMAD R27, R5, R0, R9 ;  /* 0x00000000051b7224 */ /* 0x001fc800078e0209 */
[----:B-1----:R-:W-:-:S05]  /*0780*/  IMAD.WIDE R26, R27, 0x8, R22 ;  /* 0x000000081b1a7825 */ /* 0x002fca00078e0216 */
[----:B------:R-:W2:Y:S01]  /*0790*/  LDG.E.64 R30, desc[UR6][R26.64] ;  /* 0x000000061a1e7981 */ /* 0x000ea2000c1e1b00 */
[----:B------:R-:W-:Y:S02]  /*07a0*/  LOP3.LUT P0, RZ, R7, 0x3, RZ, 0xc0, !PT ;  /* 0x0000000307ff7812 */ /* 0x000fe4000780c0ff */
[----:B------:R-:W-:Y:S01]  /*07b0*/  MOV R11, R8 ;  /* 0x00000008000b7202 */ /* 0x000fe20000000f00 */
[----:B--2---:R-:W-:-:S07]  /*07c0*/  DFMA R28, R28, R24, R30 ;  /* 0x000000181c1c722b */ /* 0x004fce000000001e */
[----:B------:R0:W-:Y:S03]  /*07d0*/  STG.E.64 desc[UR6][R26.64], R28 ;  /* 0x0000001c1a007986 */ /* 0x0001e6000c101b06 */
[----:B------:R-:W-:Y:S05]  /*07e0*/  @!P0 BRA `(.L_x_717) ;  /* 0x0000000000588947 */ /* 0x000fea0003800000 */
[----:B------:R-:W1:Y:S01]  /*07f0*/  LDCU UR5, c[0x0][0x394] ;  /* 0x00007280ff0577ac */ /* 0x000e620008000800 */
[----:B0-----:R-:W-:-:S04]  /*0800*/  IMAD R27, R8, R0, R9 ;  /* 0x00000000081b7224 */ /* 0x001fc800078e0209 */
[----:B------:R-:W-:-:S05]  /*0810*/  IMAD.WIDE R26, R27, 0x8, R22 ;  /* 0x000000081b1a7825 */ /* 0x000fca00078e0216 */
[----:B------:R-:W2:Y:S01]  /*0820*/  LDG.E.64 R30, desc[UR6][R26.64] ;  /* 0x000000061a1e7981 */ /* 0x000ea2000c1e1b00 */
[----:B-1----:R-:W-:-:S04]  /*0830*/  IMAD R29, R8, R0, UR5 ;  /* 0x00000005081d7e24 */ /* 0x002fc8000f8e0200 */
[----:B------:R-:W-:-:S06]  /*0840*/  IMAD.WIDE R28, R29, 0x8, R22 ;  /* 0x000000081d1c7825 */ /* 0x000fcc00078e0216 */
[----:B------:R-:W2:Y:S01]  /*0850*/  LDG.E.64 R28, desc[UR6][R28.64] ;  /* 0x000000061c1c7981 */ /* 0x000ea2000c1e1b00 */
[----:B------:R-:W-:-:S04]  /*0860*/  LOP3.LUT R11, R7, 0x3, RZ, 0xc0, !PT ;  /* 0x00000003070b7812 */ /* 0x000fc800078ec0ff */
[----:B------:R-:W-:Y:S01]  /*0870*/  ISETP.NE.AND P0, PT, R11, 0x1, PT ;  /* 0x000000010b00780c */ /* 0x000fe20003f05270 */
[----:B------:R-:W-:Y:S01]  /*0880*/  IMAD.MOV.U32 R11, RZ, RZ, R36 ;  /* 0x000000ffff0b7224 */ /* 0x000fe200078e0024 */
[----:B--2---:R-:W-:-:S07]  /*0890*/  DFMA R30, R28, R24, R30 ;  /* 0x000000181c1e722b */ /* 0x004fce000000001e */
[----:B------:R1:W-:Y:S04]  /*08a0*/  STG.E.64 desc[UR6][R26.64], R30 ;  /* 0x0000001e1a007986 */ /* 0x0003e8000c101b06 */
[----:B------:R-:W-:Y:S05]  /*08b0*/  @!P0 BRA `(.L_x_717) ;  /* 0x0000000000248947 */ /* 0x000fea0003800000 */
[C---:B-1----:R-:W-:Y:S02]  /*08c0*/  IMAD R27, R36.reuse, R18, R19 ;  /* 0x00000012241b7224 */ /* 0x042fe400078e0213 */
[----:B------:R-:W-:Y:S02]  /*08d0*/  IMAD R11, R36, R0, R9 ;  /* 0x00000000240b7224 */ /* 0x000fe400078e0209 */
[----:B------:R-:W-:-:S04]  /*08e0*/  IMAD.WIDE R26, R27, 0x8, R20 ;  /* 0x000000081b1a7825 */ /* 0x000fc800078e0214 */
[----:B------:R-:W-:Y:S01]  /*08f0*/  IMAD.WIDE R22, R11, 0x8, R22 ;  /* 0x000000080b167825 */ /* 0x000fe200078e0216 */
[----:B------:R-:W2:Y:S04]  /*0900*/  LDG.E.64 R18, desc[UR6][R26.64] ;  /* 0x000000061a127981 */ /* 0x000ea8000c1e1b00 */
[----:B------:R-:W2:Y:S01]  /*0910*/  LDG.E.64 R20, desc[UR6][R22.64] ;  /* 0x0000000616147981 */ /* 0x000ea2000c1e1b00 */
[----:B------:R-:W-:Y:S01]  /*0920*/  IADD3 R11, PT, PT, R36, UR4, RZ ;  /* 0x00000004240b7c10 */ /* 0x000fe2000fffe0ff */
[----:B--2---:R-:W-:-:S07]  /*0930*/  DFMA R18, R18, R24, R20 ;  /* 0x000000181212722b */ /* 0x004fce0000000014 */
[----:B------:R2:W-:Y:S04]  /*0940*/  STG.E.64 desc[UR6][R22.64], R18 ;  /* 0x0000001216007986 */ /* 0x0005e8000c101b06 */
.L_x_717:
[----:B------:R-:W-:Y:S05]  /*0950*/  BSYNC.RECONVERGENT B1 ;  /* 0x0000000000017941 */ /* 0x000fea0003800200 */
.L_x_716:
[----:B------:R-:W-:-:S13]  /*0960*/  ISETP.GE.U32.AND P0, PT, R7, 0x3, PT ;  /* 0x000000030700780c */ /* 0x000fda0003f06070 */
[----:B------:R-:W-:Y:S05]  /*0970*/  @!P0 BRA `(.L_x_715) ;  /* 0x0000000000a08947 */ /* 0x000fea0003800000 */
.L_x_718:
[----:B--2---:R-:W2:Y:S08]  /*0980*/  LDC.64 R18, c[0x0][0x390] ;  /* 0x0000e400ff127b82 */ /* 0x004eb00000000a00 */
[----:B---3--:R-:W3:Y:S01]  /*0990*/  LDC.64 R20, c[0x0][0x380] ;  /* 0x0000e000ff147b82 */ /* 0x008ee20000000a00 */
[CC--:B--2---:R-:W-:Y:S02]  /*09a0*/  IMAD R35, R11.reuse, R18.reuse, R19 ;  /* 0x000000120b237224 */ /* 0x0c4fe400078e0213 */
[----:B0-----:R-:W-:-:S02]  /*09b0*/  IMAD R29, R11, R18, R9 ;  /* 0x000000120b1d7224 */ /* 0x001fc400078e0209 */
[----:B---3--:R-:W-:-:S04]  /*09c0*/  IMAD.WIDE R34, R35, 0x8, R20 ;  /* 0x0000000823227825 */ /* 0x008fc800078e0214 */
[----:B------:R-:W-:Y:S01]  /*09d0*/  IMAD.WIDE R28, R29, 0x8, R20 ;  /* 0x000000081d1c7825 */ /* 0x000fe200078e0214 */
[----:B------:R-:W2:Y:S04]  /*09e0*/  LDG.E.64 R22, desc[UR6][R34.64] ;  /* 0x0000000622167981 */ /* 0x000ea8000c1e1b00 */
[----:B-1----:R-:W2:Y:S01]  /*09f0*/  LDG.E.64 R26, desc[UR6][R28.64] ;  /* 0x000000061c1a7981 */ /* 0x002ea2000c1e1b00 */
[----:B------:R-:W-:-:S04]  /*0a00*/  VIADD R0, R11, UR4 ;  /* 0x000000040b007c36 */ /* 0x000fc80008000000 */
[CC--:B------:R-:W-:Y:S02]  /*0a10*/  IMAD R39, R0.reuse, R18.reuse, R19 ;  /* 0x0000001200277224 */ /* 0x0c0fe400078e0213 */
[----:B------:R-:W-:Y:S02]  /*0a20*/  IMAD R11, R0, R18, R9 ;  /* 0x00000012000b7224 */ /* 0x000fe400078e0209 */
[----:B------:R-:W-:Y:S01]  /*0a30*/  IMAD.WIDE R38, R39, 0x8, R20 ;  /* 0x0000000827267825 */ /* 0x000fe200078e0214 */
[----:B--2---:R-:W-:-:S03]  /*0a40*/  DFMA R30, R22, R24, R26 ;  /* 0x00000018161e722b */ /* 0x004fc6000000001a */
[----:B------:R-:W-:-:S04]  /*0a50*/  IMAD.WIDE R22, R11, 0x8, R20 ;  /* 0x000000080b167825 */ /* 0x000fc800078e0214 */
[----:B------:R0:W-:Y:S04]  /*0a60*/  STG.E.64 desc[UR6][R28.64], R30 ;  /* 0x0000001e1c007986 */ /* 0x0001e8000c101b06 */
[----:B------:R-:W2:Y:S04]  /*0a70*/  LDG.E.64 R26, desc[UR6][R38.64] ;  /* 0x00000006261a7981 */ /* 0x000ea8000c1e1b00 */
[----:B------:R-:W2:Y:S01]  /*0a80*/  LDG.E.64 R32, desc[UR6][R22.64] ;  /* 0x0000000616207981 */ /* 0x000ea2000c1e1b00 */
[----:B------:R-:W-:-:S05]  /*0a90*/  IADD3 R0, PT, PT, R0, UR4, RZ ;  /* 0x0000000400007c10 */ /* 0x000fca000fffe0ff */
[CC--:B------:R-:W-:Y:S02]  /*0aa0*/  IMAD R35, R0.reuse, R18.reuse, R19 ;  /* 0x0000001200237224 */ /* 0x0c0fe400078e0213 */
[----:B------:R-:W-:Y:S02]  /*0ab0*/  IMAD R11, R0, R18, R9 ;  /* 0x00000012000b7224 */ /* 0x000fe400078e0209 */
[----:B------:R-:W-:Y:S01]  /*0ac0*/  IMAD.WIDE R34, R35, 0x8, R20 ;  /* 0x0000000823227825 */ /* 0x000fe200078e0214 */
[----:B--2---:R-:W-:-:S03]  /*0ad0*/  DFMA R32, R26, R24, R32 ;  /* 0x000000181a20722b */ /* 0x004fc60000000020 */
[----:B------:R-:W-:-:S04]  /*0ae0*/  IMAD.WIDE R26, R11, 0x8, R20 ;  /* 0x000000080b1a7825 */ /* 0x000fc800078e0214 */
[----:B------:R1:W-:Y:S04]  /*0af0*/  STG.E.64 desc[UR6][R22.64], R32 ;  /* 0x0000002016007986 */ /* 0x0003e8000c101b06 */
[----:B------:R-:W2:Y:S04]  /*0b00*/  LDG.E.64 R34, desc[UR6][R34.64] ;  /* 0x0000000622227981 */ /* 0x000ea8000c1e1b00 */
[----:B0-----:R-:W2:Y:S01]  /*0b10*/  LDG.E.64 R28, desc[UR6][R26.64] ;  /* 0x000000061a1c7981 */ /* 0x001ea2000c1e1b00 */
[----:B------:R-:W-:-:S04]  /*0b20*/  VIADD R0, R0, UR4 ;  /* 0x0000000400007c36 */ /* 0x000fc80008000000 */
[CC--:B------:R-:W-:Y:S02]  /*0b30*/  IMAD R31, R0.reuse, R18.reuse, R19 ;  /* 0x00000012001f7224 */ /* 0x0c0fe400078e0213 */
[----:B------:R-:W-:Y:S02]  /*0b40*/  IMAD R11, R0, R18, R9 ;  /* 0x00000012000b7224 */ /* 0x000fe400078e0209 */
[----:B------:R-:W-:-:S04]  /*0b50*/  IMAD.WIDE R30, R31, 0x8, R20 ;  /* 0x000000081f1e7825 */ /* 0x000fc800078e0214 */
[----:B------:R-:W-:Y:S01]  /*0b60*/  IMAD.WIDE R20, R11, 0x8, R20 ;  /* 0x000000080b147825 */ /* 0x000fe200078e0214 */
[----:B--2---:R-:W-:-:S07]  /*0b70*/  DFMA R28, R34, R24, R28 ;  /* 0x00000018221c722b */ /* 0x004fce000000001c */
[----:B------:R3:W-:Y:S04]  /*0b80*/  STG.E.64 desc[UR6][R26.64], R28 ;  /* 0x0000001c1a007986 */ /* 0x0007e8000c101b06 */
[----:B------:R-:W2:Y:S04]  /*0b90*/  LDG.E.64 R30, desc[UR6][R30.64] ;  /* 0x000000061e1e7981 */ /* 0x000ea8000c1e1b00 */
[----:B-1----:R-:W2:Y:S01]  /*0ba0*/  LDG.E.64 R22, desc[UR6][R20.64] ;  /* 0x0000000614167981 */ /* 0x002ea2000c1e1b00 */
[----:B------:R-:W-:-:S04]  /*0bb0*/  IADD3 R11, PT, PT, R0, UR4, RZ ;  /* 0x00000004000b7c10 */ /* 0x000fc8000fffe0ff */
[----:B------:R-:W-:Y:S01]  /*0bc0*/  ISETP.GE.AND P0, PT, R11, R18, PT ;  /* 0x000000120b00720c */ /* 0x000fe20003f06270 */
[----:B--2---:R-:W-:-:S07]  /*0bd0*/  DFMA R22, R30, R24, R22 ;  /* 0x000000181e16722b */ /* 0x004fce0000000016 */
[----:B------:R3:W-:Y:S05]  /*0be0*/  STG.E.64 desc[UR6][R20.64], R22 ;  /* 0x0000001614007986 */ /* 0x0007ea000c101b06 */
[----:B------:R-:W-:Y:S05]  /*0bf0*/  @!P0 BRA `(.L_x_718) ;  /* 0xfffffffc00608947 */ /* 0x000fea000383ffff */
.L_x_715:
[----:B------:R-:W-:Y:S05]  /*0c00*/  BSYNC.RECONVERGENT B0 ;  /* 0x0000000000007941 */ /* 0x000fea0003800200 */
.L_x_714:
[----:B------:R-:W4:Y:S01]  /*0c10*/  LDC R0, c[0x0][0x390] ;  /* 0x0000e400ff007b82 */ /* 0x000f220000000800 */
[----:B------:R-:W-:Y:S01]  /*0c20*/  BSSY.RECONVERGENT B0, `(.L_x_719) ;  /* 0x000004e000007945 */ /* 0x000fe20003800200 */
[----:B----4-:R-:W-:-:S13]  /*0c30*/  ISETP.GE.AND P0, PT, R2, R0, PT ;  /* 0x000000000200720c */ /* 0x010fda0003f06270 */
[----:B------:R-:W-:Y:S05]  /*0c40*/  @P0 BRA `(.L_x_720) ;  /* 0x00000004002c0947 */ /* 0x000fea0003800000 */
[----:B------:R-:W-:Y:S01]  /*0c50*/  LOP3.LUT R11, R6, 0x3, RZ, 0xc0, !PT ;  /* 0x00000003060b7812 */ /* 0x000fe200078ec0ff */
[----:B------:R-:W-:Y:S03]  /*0c60*/  BSSY.RECONVERGENT B1, `(.L_x_721) ;  /* 0x000001f000017945 */ /* 0x000fe60003800200 */
[----:B------:R-:W-:Y:S01]  /*0c70*/  ISETP.NE.AND P0, PT, R11, 0x3, PT ;  /* 0x000000030b00780c */ /* 0x000fe20003f05270 */
[----:B------:R-:W-:-:S12]  /*0c80*/  IMAD.MOV.U32 R11, RZ, RZ, R2 ;  /* 0x000000ffff0b7224 */ /* 0x000fd800078e0002 */
[----:B------:R-:W-:Y:S05]  /*0c90*/  @!P0 BRA `(.L_x_722) ;  /* 0x00000000006c8947 */ /* 0x000fea0003800000 */
[----:B--2---:R-:W2:Y:S01]  /*0ca0*/  LDC.64 R18, c[0x0][0x388] ;  /* 0x0000e200ff127b82 */ /* 0x004ea20000000a00 */
[----:B---3--:R-:W-:Y:S01]  /*0cb0*/  IMAD R23, R2, R0, R9 ;  /* 0x0000000002177224 */ /* 0x008fe200078e0209 */
[----:B------:R-:W3:Y:S03]  /*0cc0*/  LDG.E.64 R20, desc[UR6][R16.64] ;  /* 0x0000000610147981 */ /* 0x000ee6000c1e1b00 */
[----:B--2---:R-:W-:-:S05]  /*0cd0*/  IMAD.WIDE R22, R23, 0x8, R18 ;  /* 0x0000000817167825 */ /* 0x004fca00078e0212 */
[----:B01----:R-:W3:Y:S01]  /*0ce0*/  LDG.E.64 R26, desc[UR6][R22.64] ;  /* 0x00000006161a7981 */ /* 0x003ee2000c1e1b00 */
[----:B------:R-:W-:Y:S02]  /*0cf0*/  LOP3.LUT P0, RZ, R6, 0x3, RZ, 0xc0, !PT ;  /* 0x0000000306ff7812 */ /* 0x000fe4000780c0ff */
[----:B------:R-:W-:Y:S01]  /*0d00*/  MOV R11, R3 ;  /* 0x00000003000b7202 */ /* 0x000fe20000000f00 */
[----:B---3--:R-:W-:-:S07]  /*0d10*/  DFMA R20, R20, R24, R26 ;  /* 0x000000181414722b */ /* 0x008fce000000001a */
[----:B------:R4:W-:Y:S03]  /*0d20*/  STG.E.64 desc[UR6][R22.64], R20 ;  /* 0x0000001416007986 */ /* 0x0009e6000c101b06 */
[----:B------:R-:W-:Y:S05]  /*0d30*/  @!P0 BRA `(.L_x_722) ;  /* 0x0000000000448947 */ /* 0x000fea0003800000 */
[----:B----4-:R-:W-:Y:S01]  /*0d40*/  IMAD R23, R3, R0, R9 ;  /* 0x0000000003177224 */ /* 0x010fe200078e0209 */
[----:B------:R-:W2:Y:S03]  /*0d50*/  LDG.E.64 R20, desc[UR6][R14.64] ;  /* 0x000000060e147981 */ /* 0x000ea6000c1e1b00 */
[----:B------:R-:W-:-:S05]  /*0d60*/  IMAD.WIDE R22, R23, 0x8, R18 ;  /* 0x0000000817167825 */ /* 0x000fca00078e0212 */
[----:B------:R-:W2:Y:S01]  /*0d70*/  LDG.E.64 R26, desc[UR6][R22.64] ;  /* 0x00000006161a7981 */ /* 0x000ea2000c1e1b00 */
[----:B------:R-:W-:-:S04]  /*0d80*/  LOP3.LUT R11, R6, 0x3, RZ, 0xc0, !PT ;  /* 0x00000003060b7812 */ /* 0x000fc800078ec0ff */
[----:B------:R-:W-:Y:S01]  /*0d90*/  ISETP.NE.AND P0, PT, R11, 0x1, PT ;  /* 0x000000010b00780c */ /* 0x000fe20003f05270 */
[----:B------:R-:W-:Y:S01]  /*0da0*/  IMAD.MOV.U32 R11, RZ, RZ, R4 ;  /* 0x000000ffff0b7224 */ /* 0x000fe200078e0004 */
[----:B--2---:R-:W-:-:S07]  /*0db0*/  DFMA R20, R20, R24, R26 ;  /* 0x000000181414722b */ /* 0x004fce000000001a */
[----:B------:R0:W-:Y:S04]  /*0dc0*/  STG.E.64 desc[UR6][R22.64], R20 ;  /* 0x0000001416007986 */ /* 0x0001e8000c101b06 */
[----:B------:R-:W-:Y:S05]  /*0dd0*/  @!P0 BRA `(.L_x_722) ;  /* 0x00000000001c8947 */ /* 0x000fea0003800000 */
[----:B0-----:R-:W-:-:S04]  /*0de0*/  IMAD R21, R4, R0, R9 ;  /* 0x0000000004157224 */ /* 0x001fc800078e0209 */
[----:B------:R-:W-:Y:S02]  /*0df0*/  IMAD.WIDE R20, R21, 0x8, R18 ;  /* 0x0000000815147825 */ /* 0x000fe400078e0212 */
[----:B------:R-:W2:Y:S04]  /*0e00*/  LDG.E.64 R18, desc[UR6][R12.64] ;  /* 0x000000060c127981 */ /* 0x000ea8000c1e1b00 */
[----:B------:R-:W2:Y:S01]  /*0e10*/  LDG.E.64 R22, desc[UR6][R20.64] ;  /* 0x0000000614167981 */ /* 0x000ea2000c1e1b00 */
[----:B------:R-:W-:Y:S01]  /*0e20*/  IADD3 R11, PT, PT, R4, UR4, RZ ;  /* 0x00000004040b7c10 */ /* 0x000fe2000fffe0ff */
[----:B--2---:R-:W-:-:S07]  /*0e30*/  DFMA R18, R18, R24, R22 ;  /* 0x000000181212722b */ /* 0x004fce0000000016 */
[----:B------:R0:W-:Y:S04]  /*0e40*/  STG.E.64 desc[UR6][R20.64], R18 ;  /* 0x0000001214007986 */ /* 0x0001e8000c101b06 */
.L_x_722:
[----:B------:R-:W-:Y:S05]  /*0e50*/  BSYNC.RECONVERGENT B1 ;  /* 0x0000000000017941 */ /* 0x000fea0003800200 */
.L_x_721:
[----:B------:R-:W-:-:S13]  /*0e60*/  ISETP.GE.U32.AND P0, PT, R6, 0x3, PT ;  /* 0x000000030600780c */ /* 0x000fda0003f06070 */
[----:B------:R-:W-:Y:S05]  /*0e70*/  @!P0 BRA `(.L_x_720) ;  /* 0x0000000000a08947 */ /* 0x000fea0003800000 */
.L_x_723:
[----:B0-2---:R-:W0:Y:S01]  /*0e80*/  LDC.64 R18, c[0x0][0x388] ;  /* 0x0000e200ff127b82 */ /* 0x005e220000000a00 */
[----:B------:R-:W2:Y:S01]  /*0e90*/  LDCU UR5, c[0x0][0x394] ;  /* 0x00007280ff0577ac */ /* 0x000ea20008000800 */
[CC--:B-1-3--:R-:W-:Y:S02]  /*0ea0*/  IMAD R27, R11.reuse, R0.reuse, R9 ;  /* 0x000000000b1b7224 */ /* 0x0cafe400078e0209 */
[----:B--2---:R-:W-:Y:S02]  /*0eb0*/  IMAD R33, R11, R0, UR5 ;  /* 0x000000050b217e24 */ /* 0x004fe4000f8e0200 */
[----:B0-----:R-:W-:-:S04]  /*0ec0*/  IMAD.WIDE R26, R27, 0x8, R18 ;  /* 0x000000081b1a7825 */ /* 0x001fc800078e0212 */
[----:B------:R-:W-:Y:S01]  /*0ed0*/  IMAD.WIDE R32, R33, 0x8, R18 ;  /* 0x0000000821207825 */ /* 0x000fe200078e0212 */
[----:B----4-:R-:W2:Y:S04]  /*0ee0*/  LDG.E.64 R20, desc[UR6][R26.64] ;  /* 0x000000061a147981 */ /* 0x010ea8000c1e1b00 */
[----:B------:R-:W2:Y:S01]  /*0ef0*/  LDG.E.64 R22, desc[UR6][R32.64] ;  /* 0x0000000620167981 */ /* 0x000ea2000c1e1b00 */
[----:B------:R-:W-:-:S04]  /*0f00*/  VIADD R11, R11, UR4 ;  /* 0x000000040b0b7c36 */ /* 0x000fc80008000000 */
[CC--:B------:R-:W-:Y:S02]  /*0f10*/  IMAD R35, R11.reuse, R0.reuse, UR5 ;  /* 0x000000050b237e24 */ /* 0x0c0fe4000f8e0200 */
        /* <DEDUP_REMOVED lines=8> */
[CC--:B------:R-:W-:Y:S02]  /*0fa0*/  IMAD R33, R11.reuse, R0.reuse, UR5 ;  /* 0x000000050b217e24 */ /* 0x0c0fe4000f8e0200 */
        /* <DEDUP_REMOVED lines=8> */
[CC--:B------:R-:W-:Y:S02]  /*1030*/  IMAD R29, R11.reuse, R0.reuse, UR5 ;  /* 0x000000050b1d7e24 */ /* 0x0c0fe4000f8e0200 */
        /* <DEDUP_REMOVED lines=12> */
.L_x_720:
[----:B------:R-:W-:Y:S05]  /*1100*/  BSYNC.RECONVERGENT B0 ;  /* 0x0000000000007941 */ /* 0x000fea0003800200 */
.L_x_719:
[----:B------:R-:W-:-:S05]  /*1110*/  IMAD.IADD R9, R10, 0x1, R9 ;  /* 0x000000010a097824 */ /* 0x000fca00078e0209 */
[----:B------:R-:W-:-:S13]  /*1120*/  ISETP.GE.AND P0, PT, R9, R0, PT ;  /* 0x000000000900720c */ /* 0x000fda0003f06270 */
[----:B------:R-:W-:Y:S05]  /*1130*/  @!P0 BRA `(.L_x_724) ;  /* 0xfffffff000e48947 */ /* 0x000fea000383ffff */
[----:B------:R-:W-:Y:S05]  /*1140*/  EXIT ;  /* 0x000000000000794d */ /* 0x000fea0003800000 */
        .weak           $__internal_1_$__cuda_sm20_div_rn_f64_full
        .type           $__internal_1_$__cuda_sm20_div_rn_f64_full,@function
        .size           $__internal_1_$__cuda_sm20_div_rn_f64_full,(.L_x_763 - $__internal_1_$__cuda_sm20_div_rn_f64_full)
$__internal_1_$__cuda_sm20_div_rn_f64_full:
[----:B------:R-:W-:Y:S01]  /*1150*/  FSETP.GEU.AND P3, PT, |R23|, 1.469367938527859385e-39, PT ;  /* 0x001000001700780b */ /* 0x000fe20003f6e200 */
[----:B------:R-:W-:Y:S01]  /*1160*/  IMAD.MOV.U32 R27, RZ, RZ, R39 ;  /* 0x000000ffff1b7224 */ /* 0x000fe200078e0027 */
[C---:B------:R-:W-:Y:S01]  /*1170*/  FSETP.GEU.AND P0, PT, |R39|.reuse, 1.469367938527859385e-39, PT ;  /* 0x001000002700780b */ /* 0x040fe20003f0e200 */
[----:B------:R-:W-:Y:S01]  /*1180*/  IMAD.MOV.U32 R37, RZ, RZ, 0x1ca00000 ;  /* 0x1ca00000ff257424 */ /* 0x000fe200078e00ff */
[----:B------:R-:W-:Y:S01]  /*1190*/  LOP3.LUT R24, R39, 0x800fffff, RZ, 0xc0, !PT ;  /* 0x800fffff27187812 */ /* 0x000fe200078ec0ff */
[----:B------:R-:W-:Y:S01]  /*11a0*/  BSSY.RECONVERGENT B1, `(.L_x_725) ;  /* 0x0000054000017945 */ /* 0x000fe20003800200 */
[-C--:B------:R-:W-:Y:S02]  /*11b0*/  MOV R26, R38.reuse ;  /* 0x00000026001a7202 */ /* 0x080fe40000000f00 */
[----:B------:R-:W-:Y:S02]  /*11c0*/  LOP3.LUT R25, R24, 0x3ff00000, RZ, 0xfc, !PT ;  /* 0x3ff0000018197812 */ /* 0x000fe400078efcff */
[----:B------:R-:W-:-:S02]  /*11d0*/  MOV R24, R38 ;  /* 0x0000002600187202 */ /* 0x000fc40000000f00 */
[----:B------:R-:W-:Y:S01]  /*11e0*/  LOP3.LUT R11, R23, 0x7ff00000, RZ, 0xc0, !PT ;  /* 0x7ff00000170b7812 */ /* 0x000fe200078ec0ff */
[----:B------:R-:W-:Y:S01]  /*11f0*/  @!P3 IMAD.MOV.U32 R30, RZ, RZ, RZ ;  /* 0x000000ffff1eb224 */ /* 0x000fe200078e00ff */
[----:B------:R-:W-:Y:S01]  /*1200*/  @!P3 LOP3.LUT R28, R27, 0x7ff00000, RZ, 0xc0, !PT ;  /* 0x7ff000001b1cb812 */ /* 0x000fe200078ec0ff */
[----:B------:R-:W-:Y:S01]  /*1210*/  @!P0 DMUL R24, R26, 8.98846567431157953865e+307 ;  /* 0x7fe000001a188828 */ /* 0x000fe20000000000 */
[----:B------:R-:W-:Y:S02]  /*1220*/  LOP3.LUT R38, R39, 0x7ff00000, RZ, 0xc0, !PT ;  /* 0x7ff0000027267812 */ /* 0x000fe400078ec0ff */
[C---:B------:R-:W-:Y:S02]  /*1230*/  @!P3 ISETP.GE.U32.AND P4, PT, R11.reuse, R28, PT ;  /* 0x0000001c0b00b20c */ /* 0x040fe40003f86070 */
[----:B------:R-:W-:Y:S01]  /*1240*/  ISETP.GE.U32.AND P2, PT, R11, R38, PT ;  /* 0x000000260b00720c */ /* 0x000fe20003f46070 */
[----:B------:R-:W0:Y:S01]  /*1250*/  MUFU.RCP64H R33, R25 ;  /* 0x0000001900217308 */ /* 0x000e220000001800 */
[----:B------:R-:W-:-:S02]  /*1260*/  @!P3 SEL R31, R37, 0x63400000, !P4 ;  /* 0x63400000251fb807 */ /* 0x000fc40006000000 */
[----:B------:R-:W-:Y:S02]  /*1270*/  SEL R29, R37, 0x63400000, !P2 ;  /* 0x63400000251d7807 */ /* 0x000fe40005000000 */
[--C-:B------:R-:W-:Y:S02]  /*1280*/  @!P3 LOP3.LUT R31, R31, 0x80000000, R23.reuse, 0xf8, !PT ;  /* 0x800000001f1fb812 */ /* 0x100fe400078ef817 */
[----:B------:R-:W-:Y:S02]  /*1290*/  LOP3.LUT R29, R29, 0x800fffff, R23, 0xf8, !PT ;  /* 0x800fffff1d1d7812 */ /* 0x000fe400078ef817 */
[----:B------:R-:W-:Y:S02]  /*12a0*/  @!P3 LOP3.LUT R31, R31, 0x100000, RZ, 0xfc, !PT ;  /* 0x001000001f1fb812 */ /* 0x000fe400078efcff */
[----:B------:R-:W-:Y:S02]  /*12b0*/  MOV R28, R22 ;  /* 0x00000016001c7202 */ /* 0x000fe40000000f00 */
[----:B------:R-:W-:-:S02]  /*12c0*/  MOV R32, 0x1 ;  /* 0x0000000100207802 */ /* 0x000fc40000000f00 */
[----:B------:R-:W-:Y:S02]  /*12d0*/  @!P0 LOP3.LUT R38, R25, 0x7ff00000, RZ, 0xc0, !PT ;  /* 0x7ff0000019268812 */ /* 0x000fe400078ec0ff */
        /* <DEDUP_REMOVED lines=17> */
[CC--:B------:R-:W-:Y:S02]  /*13f0*/  ISETP.GE.U32.AND P0, PT, R11.reuse, R22.reuse, PT ;  /* 0x000000160b00720c */ /* 0x0c0fe40003f06070 */
[----:B------:R-:W-:Y:S02]  /*1400*/  VIADDMNMX R11, R11, -R22, 0xb9600000, !PT ;  /* 0xb96000000b0b7446 */ /* 0x000fe40007800916 */
[----:B------:R-:W-:Y:S02]  /*1410*/  SEL R22, R37, 0x63400000, !P0 ;  /* 0x6340000025167807 */ /* 0x000fe40004000000 */
[----:B------:R-:W-:-:S04]  /*1420*/  VIMNMX R11, PT, PT, R11, 0x46a00000, PT ;  /* 0x46a000000b0b7848 */ /* 0x000fc80003fe0100 */
[----:B------:R-:W-:Y:S02]  /*1430*/  IADD3 R11, PT, PT, -R22, R11, RZ ;  /* 0x0000000b160b7210 */ /* 0x000fe40007ffe1ff */
[----:B------:R-:W-:-:S03]  /*1440*/  MOV R22, RZ ;  /* 0x000000ff00167202 */ /* 0x000fc60000000f00 */
[----:B------:R-:W-:-:S06]  /*1450*/  VIADD R23, R11, 0x7fe00000 ;  /* 0x7fe000000b177836 */ /* 0x000fcc0000000000 */
        /* <DEDUP_REMOVED lines=9> */
[C---:B------:R-:W-:Y:S01]  /*14f0*/  IADD3 R23, PT, PT, -R11.reuse, RZ, RZ ;  /* 0x000000ff0b177210 */ /* 0x040fe20007ffe1ff */
[----:B------:R-:W-:Y:S01]  /*1500*/  IMAD.MOV.U32 R22, RZ, RZ, RZ ;  /* 0x000000ffff167224 */ /* 0x000fe200078e00ff */
[----:B------:R-:W-:Y:S01]  /*1510*/  DMUL.RP R24, R34, R24 ;  /* 0x0000001822187228 */ /* 0x000fe20000008000 */
[----:B------:R-:W-:-:S04]  /*1520*/  IADD3 R11, PT, PT, -R11, -0x43300000, RZ ;  /* 0xbcd000000b0b7810 */ /* 0x000fc80007ffe1ff */
[----:B------:R-:W-:-:S05]  /*1530*/  DFMA R22, R30, -R22, R34 ;  /* 0x800000161e16722b */ /* 0x000fca0000000022 */
[----:B------:R-:W-:-:S05]  /*1540*/  LOP3.LUT R27, R25, R27, RZ, 0x3c, !PT ;  /* 0x0000001b191b7212 */ /* 0x000fca00078e3cff */
[----:B------:R-:W-:-:S04]  /*1550*/  FSETP.NEU.AND P0, PT, |R23|, R11, PT ;  /* 0x0000000b1700720b */ /* 0x000fc80003f0d200 */
[----:B------:R-:W-:Y:S02]  /*1560*/  FSEL R30, R24, R30, !P0 ;  /* 0x0000001e181e7208 */ /* 0x000fe40004000000 */
[----:B------:R-:W-:Y:S01]  /*1570*/  FSEL R31, R27, R31, !P0 ;  /* 0x0000001f1b1f7208 */ /* 0x000fe20004000000 */
[----:B------:R-:W-:Y:S06]  /*1580*/  BRA `(.L_x_727) ;  /* 0x0000000000547947 */ /* 0x000fec0003800000 */
.L_x_726:
[----:B------:R-:W-:-:S14]  /*1590*/  DSETP.NAN.AND P0, PT, R22, R22, PT ;  /* 0x000000161600722a */ /* 0x000fdc0003f08000 */
[----:B------:R-:W-:Y:S05]  /*15a0*/  @P0 BRA `(.L_x_728) ;  /* 0x0000000000440947 */ /* 0x000fea0003800000 */
[----:B------:R-:W-:-:S14]  /*15b0*/  DSETP.NAN.AND P0, PT, R26, R26, PT ;  /* 0x0000001a1a00722a */ /* 0x000fdc0003f08000 */
[----:B------:R-:W-:Y:S05]  /*15c0*/  @P0 BRA `(.L_x_729) ;  /* 0x0000000000300947 */ /* 0x000fea0003800000 */
[----:B------:R-:W-:Y:S01]  /*15d0*/  ISETP.NE.AND P0, PT, R33, R38, PT ;  /* 0x000000262100720c */ /* 0x000fe20003f05270 */
[----:B------:R-:W-:Y:S01]  /*15e0*/  IMAD.MOV.U32 R31, RZ, RZ, -0x80000 ;  /* 0xfff80000ff1f7424 */ /* 0x000fe200078e00ff */
[----:B------:R-:W-:-:S11]  /*15f0*/  MOV R30, 0x0 ;  /* 0x00000000001e7802 */ /* 0x000fd60000000f00 */
[----:B------:R-:W-:Y:S05]  /*1600*/  @!P0 BRA `(.L_x_727) ;  /* 0x0000000000348947 */ /* 0x000fea0003800000 */
[----:B------:R-:W-:Y:S02]  /*1610*/  ISETP.NE.AND P0, PT, R33, 0x7ff00000, PT ;  /* 0x7ff000002100780c */ /* 0x000fe40003f05270 */
[----:B------:R-:W-:Y:S02]  /*1620*/  LOP3.LUT R31, R23, 0x80000000, R27, 0x48, !PT ;  /* 0x80000000171f7812 */ /* 0x000fe400078e481b */
[----:B------:R-:W-:-:S13]  /*1630*/  ISETP.EQ.OR P0, PT, R38, RZ, !P0 ;  /* 0x000000ff2600720c */ /* 0x000fda0004702670 */
[----:B------:R-:W-:Y:S02]  /*1640*/  @P0 LOP3.LUT R11, R31, 0x7ff00000, RZ, 0xfc, !PT ;  /* 0x7ff000001f0b0812 */ /* 0x000fe400078efcff */
[----:B------:R-:W-:Y:S01]  /*1650*/  @!P0 MOV R30, RZ ;  /* 0x000000ff001e8202 */ /* 0x000fe20000000f00 */
[----:B------:R-:W-:Y:S01]  /*1660*/  @P0 IMAD.MOV.U32 R30, RZ, RZ, RZ ;  /* 0x000000ffff1e0224 */ /* 0x000fe200078e00ff */
[----:B------:R-:W-:Y:S01]  /*1670*/  @P0 MOV R31, R11 ;  /* 0x0000000b001f0202 */ /* 0x000fe20000000f00 */
[----:B------:R-:W-:Y:S06]  /*1680*/  BRA `(.L_x_727) ;  /* 0x0000000000147947 */ /* 0x000fec0003800000 */
.L_x_729:
[----:B------:R-:W-:Y:S01]  /*1690*/  LOP3.LUT R31, R27, 0x80000, RZ, 0xfc, !PT ;  /* 0x000800001b1f7812 */ /* 0x000fe200078efcff */
[----:B------:R-:W-:Y:S01]  /*16a0*/  IMAD.MOV.U32 R30, RZ, RZ, R26 ;  /* 0x000000ffff1e7224 */ /* 0x000fe200078e001a */
[----:B------:R-:W-:Y:S06]  /*16b0*/  BRA `(.L_x_727) ;  /* 0x0000000000087947 */ /* 0x000fec0003800000 */
.L_x_728:
[----:B------:R-:W-:Y:S02]  /*16c0*/  LOP3.LUT R31, R23, 0x80000, RZ, 0xfc, !PT ;  /* 0x00080000171f7812 */ /* 0x000fe400078efcff */
[----:B------:R-:W-:-:S07]  /*16d0*/  MOV R30, R22 ;  /* 0x00000016001e7202 */ /* 0x000fce0000000f00 */
.L_x_727:
[----:B------:R-:W-:Y:S05]  /*16e0*/  BSYNC.RECONVERGENT B1 ;  /* 0x0000000000017941 */ /* 0x000fea0003800200 */
.L_x_725:
[----:B------:R-:W-:Y:S02]  /*16f0*/  HFMA2 R23, -RZ, RZ, 0, 0 ;  /* 0x00000000ff177431 */ /* 0x000fe400000001ff */
[----:B------:R-:W-:Y:S01]  /*1700*/  IMAD.MOV.U32 R22, RZ, RZ, R0 ;  /* 0x000000ffff167224 */ /* 0x000fe200078e0000 */
[----:B------:R-:W-:Y:S01]  /*1710*/  MOV R25, R31 ;  /* 0x0000001f00197202 */ /* 0x000fe20000000f00 */
[----:B------:R-:W-:Y:S02]  /*1720*/  IMAD.MOV.U32 R24, RZ, RZ, R30 ;  /* 0x000000ffff187224 */ /* 0x000fe400078e001e */
[----:B------:R-:W-:Y:S05]  /*1730*/  RET.REL.NODEC R22 `(_Z12makeDownNullPdS_ii) ;  /* 0xffffffe816307950 */ /* 0x000fea0003c3ffff */
.L_x_730:
        /* <DEDUP_REMOVED lines=12> */
.L_x_763:


//--------------------- .text._Z14devideIdentityPdS_i --------------------------
	.section	.text._Z14devideIdentityPdS_i,"ax",@progbits
	.align	128
        .global         _Z14devideIdentityPdS_i
        .type           _Z14devideIdentityPdS_i,@function
        .size           _Z14devideIdentityPdS_i,(.L_x_764 - _Z14devideIdentityPdS_i)
        .other          _Z14devideIdentityPdS_i,@"STO_CUDA_ENTRY STV_DEFAULT"
_Z14devideIdentityPdS_i:
.text._Z14devideIdentityPdS_i:
[----:B------:R-:W-:Y:S01]  /*0000*/  LDC R1, c[0x0][0x37c] ;  /* 0x0000df00ff017b82 */ /* 0x000fe20000000800 */
[----:B------:R-:W0:Y:S07]  /*0010*/  S2R R3, SR_TID.X ;  /* 0x0000000000037919 */ /* 0x000e2e0000002100 */
[----:B------:R-:W0:Y:S01]  /*0020*/  S2UR UR4, SR_CTAID.X ;  /* 0x00000000000479c3 */ /* 0x000e220000002500 */
[----:B------:R-:W1:Y:S01]  /*0030*/  LDCU UR7, c[0x0][0x390] ;  /* 0x00007200ff0777ac */ /* 0x000e620008000800 */
[----:B------:R-:W2:Y:S06]  /*0040*/  S2R R5, SR_TID.Y ;  /* 0x0000000000057919 */ /* 0x000eac0000002200 */
[----:B------:R-:W0:Y:S08]  /*0050*/  LDC R10, c[0x0][0x360] ;  /* 0x0000d800ff0a7b82 */ /* 0x000e300000000800 */
[----:B------:R-:W2:Y:S08]  /*0060*/  S2UR UR5, SR_CTAID.Y ;  /* 0x00000000000579c3 */ /* 0x000eb00000002600 */
[----:B------:R-:W2:Y:S01]  /*0070*/  LDC R4, c[0x0][0x364] ;  /* 0x0000d900ff047b82 */ /* 0x000ea20000000800 */
[----:B------:R-:W3:Y:S01]  /*0080*/  LDCU UR6, c[0x0][0x374] ;  /* 0x00006e80ff0677ac */ /* 0x000ee20008000800 */
[----:B0-----:R-:W-:-:S05]  /*0090*/  IMAD R0, R10, UR4, R3 ;  /* 0x000000040a007c24 */ /* 0x001fca000f8e0203 */
[----:B-1----:R-:W-:Y:S01]  /*00a0*/  ISETP.GE.AND P0, PT, R0, UR7, PT ;  /* 0x0000000700007c0c */ /* 0x002fe2000bf06270 */
[C---:B--2---:R-:W-:Y:S02]  /*00b0*/  IMAD R2, R4.reuse, UR5, R5 ;  /* 0x0000000504027c24 */ /* 0x044fe4000f8e0205 */
[----:B---3--:R-:W-:-:S10]  /*00c0*/  IMAD R3, R4, UR6, RZ ;  /* 0x0000000604037c24 */ /* 0x008fd4000f8e02ff */
[----:B------:R-:W-:Y:S05]  /*00d0*/  @P0 EXIT ;  /* 0x000000000000094d */ /* 0x000fea0003800000 */
[----:B------:R-:W0:Y:S01]  /*00e0*/  I2F.U32.RP R9, R3 ;  /* 0x0000000300097306 */ /* 0x000e220000209000 */
[--C-:B------:R-:W-:Y:S01]  /*00f0*/  IMAD.IADD R4, R2, 0x1, R3.reuse ;  /* 0x0000000102047824 */ /* 0x100fe200078e0203 */
[----:B------:R-:W-:Y:S01]  /*0100*/  ISETP.NE.U32.AND P2, PT, R3, RZ, PT ;  /* 0x000000ff0300720c */ /* 0x000fe20003f45070 */
[----:B------:R-:W-:Y:S01]  /*0110*/  IMAD.MOV R11, RZ, RZ, -R3 ;  /* 0x000000ffff0b7224 */ /* 0x000fe200078e0a03 */
[----:B------:R-:W1:Y:S01]  /*0120*/  LDCU UR4, c[0x0][0x370] ;  /* 0x00006e00ff0477ac */ /* 0x000e620008000800 */
[----:B------:R-:W-:Y:S01]  /*0130*/  IMAD.MOV.U32 R6, RZ, RZ, RZ ;  /* 0x000000ffff067224 */ /* 0x000fe200078e00ff */
[C---:B------:R-:W-:Y:S02]  /*0140*/  ISETP.GE.AND P0, PT, R4.reuse, UR7, PT ;  /* 0x0000000704007c0c */ /* 0x040fe4000bf06270 */
[----:B------:R-:W-:Y:S01]  /*0150*/  VIMNMX R5, PT, PT, R4, UR7, !PT ;  /* 0x0000000704057c48 */ /* 0x000fe2000ffe0100 */
[----:B------:R-:W2:Y:S01]  /*0160*/  LDCU.64 UR6, c[0x0][0x358] ;  /* 0x00006b00ff0677ac */ /* 0x000ea20008000a00 */
[----:B------:R-:W-:Y:S01]  /*0170*/  SEL R8, RZ, 0x1, P0 ;  /* 0x00000001ff087807 */ /* 0x000fe20000000000 */
[----:B------:R-:W3:Y:S01]  /*0180*/  LDCU UR5, c[0x0][0x390] ;  /* 0x00007200ff0577ac */ /* 0x000ee20008000800 */
[----:B0-----:R-:W0:Y:S02]  /*0190*/  MUFU.RCP R9, R9 ;  /* 0x0000000900097308 */ /* 0x001e240000001000 */
[----:B0-----:R-:W-:-:S06]  /*01a0*/  VIADD R7, R9, 0xffffffe ;  /* 0x0ffffffe09077836 */ /* 0x001fcc0000000000 */
[----:B------:R-:W0:Y:S02]  /*01b0*/  F2I.FTZ.U32.TRUNC.NTZ R7, R7 ;  /* 0x0000000700077305 */ /* 0x000e24000021f000 */
[----:B0-----:R-:W-:-:S04]  /*01c0*/  IMAD R11, R11, R7, RZ ;  /* 0x000000070b0b7224 */ /* 0x001fc800078e02ff */
[----:B------:R-:W-:Y:S01]  /*01d0*/  IMAD.HI.U32 R9, R7, R11, R6 ;  /* 0x0000000b07097227 */ /* 0x000fe200078e0006 */
[----:B------:R-:W-:-:S03]  /*01e0*/  IADD3 R6, PT, PT, R5, -R4, -R8 ;  /* 0x8000000405067210 */ /* 0x000fc60007ffe808 */
[----:B------:R-:W-:Y:S02]  /*01f0*/  IMAD.MOV.U32 R7, RZ, RZ, R0 ;  /* 0x000000ffff077224 */ /* 0x000fe400078e0000 */
[----:B------:R-:W-:-:S05]  /*0200*/  IMAD.HI.U32 R9, R9, R6, RZ ;  /* 0x0000000609097227 */ /* 0x000fca00078e00ff */
[----:B------:R-:W-:-:S05]  /*0210*/  IADD3 R5, PT, PT, -R9, RZ, RZ ;  /* 0x000000ff09057210 */ /* 0x000fca0007ffe1ff */
[C---:B------:R-:W-:Y:S02]  /*0220*/  IMAD R6, R3.reuse, R5, R6 ;  /* 0x0000000503067224 */ /* 0x040fe400078e0206 */
[----:B------:R-:W-:-:S03]  /*0230*/  IMAD.IADD R5, R3, 0x1, R4 ;  /* 0x0000000103057824 */ /* 0x000fc600078e0204 */
[----:B------:R-:W-:-:S13]  /*0240*/  ISETP.GE.U32.AND P0, PT, R6, R3, PT ;  /* 0x000000030600720c */ /* 0x000fda0003f06070 */
[----:B------:R-:W-:Y:S02]  /*0250*/  @P0 IMAD.IADD R6, R6, 0x1, -R3 ;  /* 0x0000000106060824 */ /* 0x000fe400078e0a03 */
[----:B------:R-:W-:-:S03]  /*0260*/  @P0 VIADD R9, R9, 0x1 ;  /* 0x0000000109090836 */ /* 0x000fc60000000000 */
[----:B------:R-:W-:-:S13]  /*0270*/  ISETP.GE.U32.AND P1, PT, R6, R3, PT ;  /* 0x000000030600720c */ /* 0x000fda0003f26070 */
[----:B------:R-:W-:Y:S01]  /*0280*/  @P1 VIADD R9, R9, 0x1 ;  /* 0x0000000109091836 */ /* 0x000fe20000000000 */
[----:B------:R-:W-:-:S04]  /*0290*/  @!P2 LOP3.LUT R9, RZ, R3, RZ, 0x33, !PT ;  /* 0x00000003ff09a212 */ /* 0x000fc800078e33ff */
[----:B------:R-:W-:Y:S01]  /*02a0*/  IADD3 R6, PT, PT, R8, R9, RZ ;  /* 0x0000000908067210 */ /* 0x000fe20007ffe0ff */
[----:B-1----:R-:W-:Y:S02]  /*02b0*/  IMAD R8, R10, UR4, RZ ;  /* 0x000000040a087c24 */ /* 0x002fe4000f8e02ff */
[----:B------:R-:W-:Y:S01]  /*02c0*/  IMAD.IADD R9, R3, 0x1, R5 ;  /* 0x0000000103097824 */ /* 0x000fe200078e0205 */
[----:B--23--:R-:W-:-:S07]  /*02d0*/  LOP3.LUT R10, R6, 0x3, RZ, 0xc0, !PT ;  /* 0x00000003060a7812 */ /* 0x00cfce00078ec0ff */
.L_x_750:
[----:B0-----:R-:W0:Y:S01]  /*02e0*/  LDC R0, c[0x0][0x390] ;  /* 0x0000e400ff007b82 */ /* 0x001e220000000800 */
[----:B------:R-:W-:Y:S01]  /*02f0*/  BSSY.RECONVERGENT B0, `(.L_x_731) ;  /* 0x00000e4000007945 */ /* 0x000fe20003800200 */
[----:B0-----:R-:W-:-:S13]  /*0300*/  ISETP.GE.AND P0, PT, R2, R0, PT ;  /* 0x000000000200720c */ /* 0x001fda0003f06270 */
[----:B------:R-:W-:Y:S05]  /*0310*/  @P0 BRA `(.L_x_732) ;  /* 0x0000000c00840947 */ /* 0x000fea0003800000 */
[----:B------:R-:W0:Y:S01]  /*0320*/  LDC.64 R14, c[0x0][0x380] ;  /* 0x0000e000ff0e7b82 */ /* 0x000e220000000a00 */
[----:B------:R-:W-:Y:S01]  /*0330*/  ISETP.NE.AND P0, PT, R10, 0x3, PT ;  /* 0x000000030a00780c */ /* 0x000fe20003f05270 */
[----:B------:R-:W-:Y:S01]  /*0340*/  IMAD R11, R7, R0, R7 ;  /* 0x00000000070b7224 */ /* 0x000fe200078e0207 */
[----:B------:R-:W-:Y:S01]  /*0350*/  BSSY.RECONVERGENT B1, `(.L_x_733) ;  /* 0x0000064000017945 */ /* 0x000fe20003800200 */
[----:B------:R-:W-:Y:S02]  /*0360*/  IMAD.MOV.U32 R32, RZ, RZ, R2 ;  /* 0x000000ffff207224 */ /* 0x000fe400078e0002 */
[----:B0-----:R-:W-:-:S08]  /*0370*/  IMAD.WIDE R14, R11, 0x8, R14 ;  /* 0x000000080b0e7825 */ /* 0x001fd000078e020e */
[----:B------:R-:W-:Y:S05]  /*0380*/  @!P0 BRA `(.L_x_734) ;  /* 0x0000000400808947 */ /* 0x000fea0003800000 */
[----:B------:R-:W2:Y:S01]  /*0390*/  LDG.E.64 R18, desc[UR6][R14.64] ;  /* 0x000000060e127981 */ /* 0x000ea2000c1e1b00 */
[----:B------:R-:W0:Y:S01]  /*03a0*/  LDC.64 R12, c[0x0][0x388] ;  /* 0x0000e200ff0c7b82 */ /* 0x000e220000000a00 */
[----:B------:R-:W-:-:S04]  /*03b0*/  IMAD R11, R2, R0, R7 ;  /* 0x00000000020b7224 */ /* 0x000fc800078e0207 */
[----:B0-----:R-:W-:-:S05]  /*03c0*/  IMAD.WIDE R12, R11, 0x8, R12 ;  /* 0x000000080b0c7825 */ /* 0x001fca00078e020c */
[----:B------:R-:W3:Y:S01]  /*03d0*/  LDG.E.64 R22, desc[UR6][R12.64] ;  /* 0x000000060c167981 */ /* 0x000ee2000c1e1b00 */
[----:B------:R-:W-:Y:S01]  /*03e0*/  IMAD.MOV.U32 R16, RZ, RZ, 0x1 ;  /* 0x00000001ff107424 */ /* 0x000fe200078e00ff */
[----:B------:R-:W-:Y:S01]  /*03f0*/  BSSY.RECONVERGENT B2, `(.L_x_735) ;  /* 0x0000016000027945 */ /* 0x000fe20003800200 */
[----:B------:R-:W-:Y:S01]  /*0400*/  ISETP.NE.AND P1, PT, R10, RZ, PT ;  /* 0x000000ff0a00720c */ /* 0x000fe20003f25270 */
[----:B--2---:R-:W0:Y:S03]  /*0410*/  MUFU.RCP64H R17, R19 ;  /* 0x0000001300117308 */ /* 0x004e260000001800 */
[----:B0-----:R-:W-:-:S08]  /*0420*/  DFMA R20, -R18, R16, 1 ;  /* 0x3ff000001214742b */ /* 0x001fd00000000110 */
[----:B------:R-:W-:Y:S01]  /*0430*/  DFMA R20, R20, R20, R20 ;  /* 0x000000141414722b */ /* 0x000fe20000000014 */
[----:B---3--:R-:W-:-:S07]  /*0440*/  FSETP.GEU.AND P2, PT, |R23|, 6.5827683646048100446e-37, PT ;  /* 0x036000001700780b */ /* 0x008fce0003f4e200 */
[----:B------:R-:W-:-:S08]  /*0450*/  DFMA R20, R16, R20, R16 ;  /* 0x000000141014722b */ /* 0x000fd00000000010 */
[----:B------:R-:W-:-:S08]  /*0460*/  DFMA R16, -R18, R20, 1 ;  /* 0x3ff000001210742b */ /* 0x000fd00000000114 */
[----:B------:R-:W-:-:S08]  /*0470*/  DFMA R16, R20, R16, R20 ;  /* 0x000000101410722b */ /* 0x000fd00000000014 */
[----:B------:R-:W-:-:S08]  /*0480*/  DMUL R20, R22, R16 ;  /* 0x0000001016147228 */ /* 0x000fd00000000000 */
[----:B------:R-:W-:-:S08]  /*0490*/  DFMA R24, -R18, R20, R22 ;  /* 0x000000141218722b */ /* 0x000fd00000000116 */
[----:B------:R-:W-:-:S10]  /*04a0*/  DFMA R16, R16, R24, R20 ;  /* 0x000000181010722b */ /* 0x000fd40000000014 */
[----:B------:R-:W-:-:S05]  /*04b0*/  FFMA R0, RZ, R19, R17 ;  /* 0x00000013ff007223 */ /* 0x000fca0000000011 */
[----:B------:R-:W-:-:S13]  /*04c0*/  FSETP.GT.AND P0, PT, |R0|, 1.469367938527859385e-39, PT ;  /* 0x001000000000780b */ /* 0x000fda0003f04200 */
[----:B------:R-:W-:Y:S05]  /*04d0*/  @P0 BRA P2, `(.L_x_736) ;  /* 0x00000000001c0947 */ /* 0x000fea0001000000 */
[----:B------:R-:W-:Y:S01]  /*04e0*/  MOV R21, R22 ;  /* 0x0000001600157202 */ /* 0x000fe20000000f00 */
[----:B------:R-:W-:Y:S01]  /*04f0*/  IMAD.MOV.U32 R20, RZ, RZ, R23 ;  /* 0x000000ffff147224 */ /* 0x000fe200078e0017 */
[----:B------:R-:W-:Y:S01]  /*0500*/  MOV R0, 0x530 ;  /* 0x0000053000007802 */ /* 0x000fe20000000f00 */
[----:B------:R-:W-:-:S07]  /*0510*/  IMAD.MOV.U32 R11, RZ, RZ, R18 ;  /* 0x000000ffff0b7224 */ /* 0x000fce00078e0012 */
[----:B------:R-:W-:Y:S05]  /*0520*/  CALL.REL.NOINC `($__internal_2_$__cuda_sm20_div_rn_f64_full) ;  /* 0x0000000c00187944 */ /* 0x000fea0003c00000 */
[----:B------:R-:W-:Y:S02]  /*0530*/  IMAD.MOV.U32 R16, RZ, RZ, R34 ;  /* 0x000000ffff107224 */ /* 0x000fe400078e0022 */
[----:B------:R-:W-:-:S07]  /*0540*/  IMAD.MOV.U32 R17, RZ, RZ, R35 ;  /* 0x000000ffff117224 */ /* 0x000fce00078e0023 */
.L_x_736:
[----:B------:R-:W-:Y:S05]  /*0550*/  BSYNC.RECONVERGENT B2 ;  /* 0x0000000000027941 */ /* 0x000fea0003800200 */
.L_x_735:
[----:B------:R0:W-:Y:S01]  /*0560*/  STG.E.64 desc[UR6][R12.64], R16 ;  /* 0x000000100c007986 */ /* 0x0001e2000c101b06 */
[----:B------:R-:W-:Y:S01]  /*0570*/  MOV R32, R4 ;  /* 0x0000000400207202 */ /* 0x000fe20000000f00 */
[----:B------:R-:W-:Y:S06]  /*0580*/  @!P1 BRA `(.L_x_734) ;  /* 0x0000000400009947 */ /* 0x000fec0003800000 */
[----:B------:R-:W2:Y:S01]  /*0590*/  LDG.E.64 R18, desc[UR6][R14.64] ;  /* 0x000000060e127981 */ /* 0x000ea2000c1e1b00 */
[----:B0-----:R-:W0:Y:S01]  /*05a0*/  LDC.64 R12, c[0x0][0x388] ;  /* 0x0000e200ff0c7b82 */ /* 0x001e220000000a00 */
[----:B------:R-:W1:Y:S02]  /*05b0*/  LDCU UR4, c[0x0][0x390] ;  /* 0x00007200ff0477ac */ /* 0x000e640008000800 */
[----:B-1----:R-:W-:-:S04]  /*05c0*/  IMAD R11, R4, UR4, R7 ;  /* 0x00000004040b7c24 */ /* 0x002fc8000f8e0207 */
[----:B0-----:R-:W-:-:S05]  /*05d0*/  IMAD.WIDE R12, R11, 0x8, R12 ;  /* 0x000000080b0c7825 */ /* 0x001fca00078e020c */
[----:B------:R-:W3:Y:S01]  /*05e0*/  LDG.E.64 R22, desc[UR6][R12.64] ;  /* 0x000000060c167981 */ /* 0x000ee2000c1e1b00 */
[----:B------:R-:W-:Y:S01]  /*05f0*/  IMAD.MOV.U32 R16, RZ, RZ, 0x1 ;  /* 0x00000001ff107424 */ /* 0x000fe200078e00ff */
[----:B------:R-:W-:Y:S01]  /*0600*/  BSSY.RECONVERGENT B2, `(.L_x_737) ;  /* 0x0000016000027945 */ /* 0x000fe20003800200 */
[----:B------:R-:W-:Y:S01]  /*0610*/  ISETP.NE.AND P1, PT, R10, 0x1, PT ;  /* 0x000000010a00780c */ /* 0x000fe20003f25270 */
        /* <DEDUP_REMOVED lines=13> */
[----:B------:R-:W-:Y:S01]  /*06f0*/  IMAD.MOV.U32 R21, RZ, RZ, R22 ;  /* 0x000000ffff157224 */ /* 0x000fe200078e0016 */
[----:B------:R-:W-:Y:S01]  /*0700*/  MOV R0, 0x740 ;  /* 0x0000074000007802 */ /* 0x000fe20000000f00 */
[----:B------:R-:W-:Y:S02]  /*0710*/  IMAD.MOV.U32 R20, RZ, RZ, R23 ;  /* 0x000000ffff147224 */ /* 0x000fe400078e0017 */
[----:B------:R-:W-:-:S07]  /*0720*/  IMAD.MOV.U32 R11, RZ, RZ, R18 ;  /* 0x000000ffff0b7224 */ /* 0x000fce00078e0012 */
[----:B------:R-:W-:Y:S05]  /*0730*/  CALL.REL.NOINC `($__internal_2_$__cuda_sm20_div_rn_f64_full) ;  /* 0x0000000800947944 */ /* 0x000fea0003c00000 */
[----:B------:R-:W-:Y:S01]  /*0740*/  MOV R16, R34 ;  /* 0x0000002200107202 */ /* 0x000fe20000000f00 */
[----:B------:R-:W-:-:S07]  /*0750*/  IMAD.MOV.U32 R17, RZ, RZ, R35 ;  /* 0x000000ffff117224 */ /* 0x000fce00078e0023 */
.L_x_738:
[----:B------:R-:W-:Y:S05]  /*0760*/  BSYNC.RECONVERGENT B2 ;  /* 0x0000000000027941 */ /* 0x000fea0003800200 */
.L_x_737:
[----:B------:R1:W-:Y:S01]  /*0770*/  STG.E.64 desc[UR6][R12.64], R16 ;  /* 0x000000100c007986 */ /* 0x0003e2000c101b06 */
[----:B------:R-:W-:Y:S01]  /*0780*/  IMAD.MOV.U32 R32, RZ, RZ, R5 ;  /* 0x000000ffff207224 */ /* 0x000fe200078e0005 */
[----:B------:R-:W-:Y:S06]  /*0790*/  @!P1 BRA `(.L_x_734) ;  /* 0x00000000007c9947 */ /* 0x000fec0003800000 */
[----:B------:R-:W2:Y:S01]  /*07a0*/  LDG.E.64 R18, desc[UR6][R14.64] ;  /* 0x000000060e127981 */ /* 0x000ea2000c1e1b00 */
[----:B-1----:R-:W0:Y:S01]  /*07b0*/  LDC.64 R12, c[0x0][0x388] ;  /* 0x0000e200ff0c7b82 */ /* 0x002e220000000a00 */
[----:B------:R-:W1:Y:S02]  /*07c0*/  LDCU UR4, c[0x0][0x390] ;  /* 0x00007200ff0477ac */ /* 0x000e640008000800 */
[----:B-1----:R-:W-:-:S04]  /*07d0*/  IMAD R11, R5, UR4, R7 ;  /* 0x00000004050b7c24 */ /* 0x002fc8000f8e0207 */
[----:B0-----:R-:W-:-:S05]  /*07e0*/  IMAD.WIDE R12, R11, 0x8, R12 ;  /* 0x000000080b0c7825 */ /* 0x001fca00078e020c */
[----:B------:R-:W3:Y:S01]  /*07f0*/  LDG.E.64 R22, desc[UR6][R12.64] ;  /* 0x000000060c167981 */ /* 0x000ee2000c1e1b00 */
[----:B------:R-:W-:Y:S01]  /*0800*/  IMAD.MOV.U32 R16, RZ, RZ, 0x1 ;  /* 0x00000001ff107424 */ /* 0x000fe200078e00ff */
[----:B------:R-:W-:Y:S01]  /*0810*/  BSSY.RECONVERGENT B2, `(.L_x_739) ;  /* 0x0000015000027945 */ /* 0x000fe20003800200 */
[----:B--2---:R-:W0:Y:S04]  /*0820*/  MUFU.RCP64H R17, R19 ;  /* 0x0000001300117308 */ /* 0x004e280000001800 */
        /* <DEDUP_REMOVED lines=17> */
[----:B------:R-:W-:Y:S01]  /*0940*/  IMAD.MOV.U32 R16, RZ, RZ, R34 ;  /* 0x000000ffff107224 */ /* 0x000fe200078e0022 */
[----:B------:R-:W-:-:S07]  /*0950*/  MOV R17, R35 ;  /* 0x0000002300117202 */ /* 0x000fce0000000f00 */
.L_x_740:
[----:B------:R-:W-:Y:S05]  /*0960*/  BSYNC.RECONVERGENT B2 ;  /* 0x0000000000027941 */ /* 0x000fea0003800200 */
.L_x_739:
[----:B------:R2:W-:Y:S01]  /*0970*/  STG.E.64 desc[UR6][R12.64], R16 ;  /* 0x000000100c007986 */ /* 0x0005e2000c101b06 */
[----:B------:R-:W-:-:S07]  /*0980*/  IMAD.MOV.U32 R32, RZ, RZ, R9 ;  /* 0x000000ffff207224 */ /* 0x000fce00078e0009 */
.L_x_734:
[----:B------:R-:W-:Y:S05]  /*0990*/  BSYNC.RECONVERGENT B1 ;  /* 0x0000000000017941 */ /* 0x000fea0003800200 */
.L_x_733:
[----:B012---:R-:W0:Y:S01]  /*09a0*/  LDC.64 R12, c[0x0][0x388] ;  /* 0x0000e200ff0c7b82 */ /* 0x007e220000000a00 */
[----:B------:R-:W-:-:S13]  /*09b0*/  ISETP.GE.U32.AND P0, PT, R6, 0x3, PT ;  /* 0x000000030600780c */ /* 0x000fda0003f06070 */
[----:B------:R-:W-:Y:S05]  /*09c0*/  @!P0 BRA `(.L_x_732) ;  /* 0x0000000400d88947 */ /* 0x000fea0003800000 */
.L_x_749:
[----:B------:R-:W2:Y:S01]  /*09d0*/  LDG.E.64 R18, desc[UR6][R14.64] ;  /* 0x000000060e127981 */ /* 0x000ea2000c1e1b00 */
[----:B------:R-:W-:-:S04]  /*09e0*/  IMAD R27, R32, UR5, R7 ;  /* 0x00000005201b7c24 */ /* 0x000fc8000f8e0207 */
[----:B0-----:R-:W-:-:S05]  /*09f0*/  IMAD.WIDE R26, R27, 0x8, R12 ;  /* 0x000000081b1a7825 */ /* 0x001fca00078e020c */
[----:B------:R-:W3:Y:S01]  /*0a00*/  LDG.E.64 R22, desc[UR6][R26.64] ;  /* 0x000000061a167981 */ /* 0x000ee2000c1e1b00 */
[----:B------:R-:W-:Y:S01]  /*0a10*/  IMAD.MOV.U32 R16, RZ, RZ, 0x1 ;  /* 0x00000001ff107424 */ /* 0x000fe200078e00ff */
[----:B------:R-:W-:Y:S01]  /*0a20*/  BSSY.RECONVERGENT B1, `(.L_x_741) ;  /* 0x0000015000017945 */ /* 0x000fe20003800200 */
[----:B--2---:R-:W0:Y:S01]  /*0a30*/  MUFU.RCP64H R17, R19 ;  /* 0x0000001300117308 */ /* 0x004e220000001800 */
[----:B---3--:R-:W-:-:S03]  /*0a40*/  FSETP.GEU.AND P1, PT, |R23|, 6.5827683646048100446e-37, PT ;  /* 0x036000001700780b */ /* 0x008fc60003f2e200 */
[----:B0-----:R-:W-:-:S08]  /*0a50*/  DFMA R20, -R18, R16, 1 ;  /* 0x3ff000001214742b */ /* 0x001fd00000000110 */
[----:B------:R-:W-:-:S08]  /*0a60*/  DFMA R20, R20, R20, R20 ;  /* 0x000000141414722b */ /* 0x000fd00000000014 */
        /* <DEDUP_REMOVED lines=10> */
[----:B------:R-:W-:Y:S01]  /*0b10*/  MOV R20, R23 ;  /* 0x0000001700147202 */ /* 0x000fe20000000f00 */
[----:B------:R-:W-:Y:S01]  /*0b20*/  IMAD.MOV.U32 R11, RZ, RZ, R18 ;  /* 0x000000ffff0b7224 */ /* 0x000fe200078e0012 */
[----:B------:R-:W-:-:S07]  /*0b30*/  MOV R0, 0xb50 ;  /* 0x00000b5000007802 */ /* 0x000fce0000000f00 */
[----:B------:R-:W-:Y:S05]  /*0b40*/  CALL.REL.NOINC `($__internal_2_$__cuda_sm20_div_rn_f64_full) ;  /* 0x0000000400907944 */ /* 0x000fea0003c00000 */
[----:B------:R-:W-:Y:S02]  /*0b50*/  IMAD.MOV.U32 R16, RZ, RZ, R34 ;  /* 0x000000ffff107224 */ /* 0x000fe400078e0022 */
[----:B------:R-:W-:-:S07]  /*0b60*/  IMAD.MOV.U32 R17, RZ, RZ, R35 ;  /* 0x000000ffff117224 */ /* 0x000fce00078e0023 */
.L_x_742:
[----:B------:R-:W-:Y:S05]  /*0b70*/  BSYNC.RECONVERGENT B1 ;  /* 0x0000000000017941 */ /* 0x000fea0003800200 */
.L_x_741:
[----:B------:R0:W-:Y:S04]  /*0b80*/  STG.E.64 desc[UR6][R26.64], R16 ;  /* 0x000000101a007986 */ /* 0x0001e8000c101b06 */
[----:B------:R-:W2:Y:S01]  /*0b90*/  LDG.E.64 R18, desc[UR6][R14.64] ;  /* 0x000000060e127981 */ /* 0x000ea2000c1e1b00 */
[----:B------:R-:W-:-:S05]  /*0ba0*/  IADD3 R32, PT, PT, R3, R32, RZ ;  /* 0x0000002003207210 */ /* 0x000fca0007ffe0ff */
        /* <DEDUP_REMOVED lines=25> */
.L_x_744:
[----:B------:R-:W-:Y:S05]  /*0d40*/  BSYNC.RECONVERGENT B1 ;  /* 0x0000000000017941 */ /* 0x000fea0003800200 */
.L_x_743:
[----:B------:R0:W-:Y:S04]  /*0d50*/  STG.E.64 desc[UR6][R26.64], R16 ;  /* 0x000000101a007986 */ /* 0x0001e8000c101b06 */
[----:B------:R-:W2:Y:S01]  /*0d60*/  LDG.E.64 R18, desc[UR6][R14.64] ;  /* 0x000000060e127981 */ /* 0x000ea2000c1e1b00 */
[----:B------:R-:W-:-:S04]  /*0d70*/  IMAD.IADD R32, R3, 0x1, R32 ;  /* 0x0000000103207824 */ /* 0x000fc800078e0220 */
[----:B------:R-:W-:-:S04]  /*0d80*/  IMAD R11, R32, UR5, R7 ;  /* 0x00000005200b7c24 */ /* 0x000fc8000f8e0207 */
[----:B0-----:R-:W-:-:S05]  /*0d90*/  IMAD.WIDE R26, R11, 0x8, R12 ;  /* 0x000000080b1a7825 */ /* 0x001fca00078e020c */
[----:B------:R-:W3:Y:S01]  /*0da0*/  LDG.E.64 R22, desc[UR6][R26.64] ;  /* 0x000000061a167981 */ /* 0x000ee2000c1e1b00 */
[----:B------:R-:W-:Y:S01]  /*0db0*/  MOV R20, 0x1 ;  /* 0x0000000100147802 */ /* 0x000fe20000000f00 */
        /* <DEDUP_REMOVED lines=21> */
.L_x_746:
[----:B------:R-:W-:Y:S05]  /*0f10*/  BSYNC.RECONVERGENT B1 ;  /* 0x0000000000017941 */ /* 0x000fea0003800200 */
.L_x_745:
[----:B------:R0:W-:Y:S04]  /*0f20*/  STG.E.64 desc[UR6][R26.64], R16 ;  /* 0x000000101a007986 */ /* 0x0001e8000c101b06 */
[----:B------:R-:W2:Y:S01]  /*0f30*/  LDG.E.64 R18, desc[UR6][R14.64] ;  /* 0x000000060e127981 */ /* 0x000ea2000c1e1b00 */
[----:B------:R-:W-:-:S04]  /*0f40*/  IMAD.IADD R32, R3, 0x1, R32 ;  /* 0x0000000103207824 */ /* 0x000fc800078e0220 */
        /* <DEDUP_REMOVED lines=25> */
.L_x_748:
[----:B------:R-:W-:Y:S05]  /*10e0*/  BSYNC.RECONVERGENT B1 ;  /* 0x0000000000017941 */ /* 0x000fea0003800200 */
.L_x_747:
[----:B------:R1:W-:Y:S01]  /*10f0*/  STG.E.64 desc[UR6][R26.64], R16 ;  /* 0x000000101a007986 */ /* 0x0003e2000c101b06 */
[----:B------:R-:W-:-:S05]  /*1100*/  IMAD.IADD R32, R3, 0x1, R32 ;  /* 0x0000000103207824 */ /* 0x000fca00078e0220 */
[----:B------:R-:W-:-:S13]  /*1110*/  ISETP.GE.AND P0, PT, R32, UR5, PT ;  /* 0x0000000520007c0c */ /* 0x000fda000bf06270 */
[----:B-1----:R-:W-:Y:S05]  /*1120*/  @!P0 BRA `(.L_x_749) ;  /* 0xfffffff800288947 */ /* 0x002fea000383ffff */
.L_x_732:
[----:B------:R-:W-:Y:S05]  /*1130*/  BSYNC.RECONVERGENT B0 ;  /* 0x0000000000007941 */ /* 0x000fea0003800200 */
.L_x_731:
[----:B------:R-:W1:Y:S01]  /*1140*/  LDCU UR4, c[0x0][0x390] ;  /* 0x00007200ff0477ac */ /* 0x000e620008000800 */
[----:B------:R-:W-:-:S05]  /*1150*/  IMAD.IADD R7, R8, 0x1, R7 ;  /* 0x0000000108077824 */ /* 0x000fca00078e0207 */
[----:B-1----:R-:W-:-:S13]  /*1160*/  ISETP.GE.AND P0, PT, R7, UR4, PT ;  /* 0x0000000407007c0c */ /* 0x002fda000bf06270 */
[----:B------:R-:W-:Y:S05]  /*1170*/  @!P0 BRA `(.L_x_750) ;  /* 0xfffffff000588947 */ /* 0x000fea000383ffff */
[----:B------:R-:W-:Y:S05]  /*1180*/  EXIT ;  /* 0x000000000000794d */ /* 0x000fea0003800000 */
        .weak           $__internal_2_$__cuda_sm20_div_rn_f64_full
        .type           $__internal_2_$__cuda_sm20_div_rn_f64_full,@function
        .size           $__internal_2_$__cuda_sm20_div_rn_f64_full,(.L_x_764 - $__internal_2_$__cuda_sm20_div_rn_f64_full)
$__internal_2_$__cuda_sm20_div_rn_f64_full:
[C---:B------:R-:W-:Y:S01]  /*1190*/  FSETP.GEU.AND P0, PT, |R19|.reuse, 1.469367938527859385e-39, PT ;  /* 0x001000001300780b */ /* 0x040fe20003f0e200 */
[----:B------:R-:W-:Y:S01]  /*11a0*/  IMAD.MOV.U32 R18, RZ, RZ, R11 ;  /* 0x000000ffff127224 */ /* 0x000fe200078e000b */
[----:B------:R-:W-:Y:S01]  /*11b0*/  LOP3.LUT R16, R19, 0x800fffff, RZ, 0xc0, !PT ;  /* 0x800fffff13107812 */ /* 0x000fe200078ec0ff */
[----:B------:R-:W-:Y:S01]  /*11c0*/  IMAD.MOV.U32 R24, RZ, RZ, 0x1 ;  /* 0x00000001ff187424 */ /* 0x000fe200078e00ff */
[-C--:B------:R-:W-:Y:S01]  /*11d0*/  LOP3.LUT R21, R21, R20.reuse, RZ, 0x3c, !PT ;  /* 0x0000001415157212 */ /* 0x080fe200078e3cff */
[----:B------:R-:W-:Y:S01]  /*11e0*/  IMAD.MOV.U32 R28, RZ, RZ, 0x1ca00000 ;  /* 0x1ca00000ff1c7424 */ /* 0x000fe200078e00ff */
[----:B------:R-:W-:Y:S01]  /*11f0*/  LOP3.LUT R17, R16, 0x3ff00000, RZ, 0xfc, !PT ;  /* 0x3ff0000010117812 */ /* 0x000fe200078efcff */
[----:B------:R-:W-:Y:S01]  /*1200*/  BSSY.RECONVERGENT B3, `(.L_x_751) ;  /* 0x0000054000037945 */ /* 0x000fe20003800200 */
[----:B------:R-:W-:Y:S02]  /*1210*/  MOV R16, R11 ;  /* 0x0000000b00107202 */ /* 0x000fe40000000f00 */
[----:B------:R-:W-:-:S02]  /*1220*/  LOP3.LUT R20, R21, R20, RZ, 0x3c, !PT ;  /* 0x0000001415147212 */ /* 0x000fc400078e3cff */
[----:B------:R-:W-:Y:S01]  /*1230*/  LOP3.LUT R30, R19, 0x7ff00000, RZ, 0xc0, !PT ;  /* 0x7ff00000131e7812 */ /* 0x000fe200078ec0ff */
[----:B------:R-:W-:Y:S01]  /*1240*/  @!P0 DMUL R16, R18, 8.98846567431157953865e+307 ;  /* 0x7fe0000012108828 */ /* 0x000fe20000000000 */
[----:B------:R-:W-:-:S04]  /*1250*/  LOP3.LUT R21, R21, R20, RZ, 0x3c, !PT ;  /* 0x0000001415157212 */ /* 0x000fc800078e3cff */
[C---:B------:R-:W-:Y:S01]  /*1260*/  FSETP.GEU.AND P3, PT, |R21|.reuse, 1.469367938527859385e-39, PT ;  /* 0x001000001500780b */ /* 0x040fe20003f6e200 */
[----:B------:R-:W0:Y:S01]  /*1270*/  MUFU.RCP64H R25, R17 ;  /* 0x0000001100197308 */ /* 0x000e220000001800 */
[----:B------:R-:W-:-:S04]  /*1280*/  LOP3.LUT R11, R21, 0x7ff00000, RZ, 0xc0, !PT ;  /* 0x7ff00000150b7812 */ /* 0x000fc800078ec0ff */
[----:B------:R-:W-:Y:S01]  /*1290*/  ISETP.GE.U32.AND P2, PT, R11, R30, PT ;  /* 0x0000001e0b00720c */ /* 0x000fe20003f46070 */
[----:B------:R-:W-:Y:S01]  /*12a0*/  IMAD.MOV.U32 R29, RZ, RZ, R11 ;  /* 0x000000ffff1d7224 */ /* 0x000fe200078e000b */
[----:B------:R-:W-:Y:S02]  /*12b0*/  @!P0 LOP3.LUT R30, R17, 0x7ff00000, RZ, 0xc0, !PT ;  /* 0x7ff00000111e8812 */ /* 0x000fe400078ec0ff */
[----:B------:R-:W-:-:S03]  /*12c0*/  SEL R23, R28, 0x63400000, !P2 ;  /* 0x634000001c177807 */ /* 0x000fc60005000000 */
[----:B------:R-:W-:Y:S02]  /*12d0*/  @!P3 LOP3.LUT R22, R19, 0x7ff00000, RZ, 0xc0, !PT ;  /* 0x7ff000001316b812 */ /* 0x000fe400078ec0ff */
[----:B------:R-:W-:Y:S02]  /*12e0*/  LOP3.LUT R23, R23, 0x800fffff, R21, 0xf8, !PT ;  /* 0x800fffff17177812 */ /* 0x000fe400078ef815 */
[----:B------:R-:W-:Y:S01]  /*12f0*/  @!P3 ISETP.GE.U32.AND P4, PT, R11, R22, PT ;  /* 0x000000160b00b20c */ /* 0x000fe20003f86070 */
[----:B0-----:R-:W-:-:S03]  /*1300*/  DFMA R34, R24, -R16, 1 ;  /* 0x3ff000001822742b */ /* 0x001fc60000000810 */
[----:B------:R-:W-:-:S04]  /*1310*/  @!P3 SEL R22, R28, 0x63400000, !P4 ;  /* 0x634000001c16b807 */ /* 0x000fc80006000000 */
[----:B------:R-:W-:Y:S01]  /*1320*/  @!P3 LOP3.LUT R22, R22, 0x80000000, R21, 0xf8, !PT ;  /* 0x800000001616b812 */ /* 0x000fe200078ef815 */
[----:B------:R-:W-:-:S08]  /*1330*/  DFMA R34, R34, R34, R34 ;  /* 0x000000222222722b */ /* 0x000fd00000000022 */
[----:B------:R-:W-:Y:S01]  /*1340*/  DFMA R24, R24, R34, R24 ;  /* 0x000000221818722b */ /* 0x000fe20000000018 */
[----:B------:R-:W-:Y:S01]  /*1350*/  @!P3 LOP3.LUT R35, R22, 0x100000, RZ, 0xfc, !PT ;  /* 0x001000001623b812 */ /* 0x000fe200078efcff */
[----:B------:R-:W-:Y:S01]  /*1360*/  IMAD.MOV.U32 R22, RZ, RZ, R20 ;  /* 0x000000ffff167224 */ /* 0x000fe200078e0014 */
[----:B------:R-:W-:-:S05]  /*1370*/  @!P3 MOV R34, RZ ;  /* 0x000000ff0022b202 */ /* 0x000fca0000000f00 */
[----:B------:R-:W-:Y:S02]  /*1380*/  DFMA R36, R24, -R16, 1 ;  /* 0x3ff000001824742b */ /* 0x000fe40000000810 */
[----:B------:R-:W-:-:S06]  /*1390*/  @!P3 DFMA R22, R22, 2, -R34 ;  /* 0x400000001616b82b */ /* 0x000fcc0000000822 */
[----:B------:R-:W-:-:S04]  /*13a0*/  DFMA R36, R24, R36, R24 ;  /* 0x000000241824722b */ /* 0x000fc80000000018 */
[----:B------:R-:W-:-:S04]  /*13b0*/  @!P3 LOP3.LUT R29, R23, 0x7ff00000, RZ, 0xc0, !PT ;  /* 0x7ff00000171db812 */ /* 0x000fc800078ec0ff */
[----:B------:R-:W-:Y:S01]  /*13c0*/  DMUL R34, R36, R22 ;  /* 0x0000001624227228 */ /* 0x000fe20000000000 */
[----:B------:R-:W-:-:S05]  /*13d0*/  VIADD R31, R29, 0xffffffff ;  /* 0xffffffff1d1f7836 */ /* 0x000fca0000000000 */
[----:B------:R-:W-:Y:S01]  /*13e0*/  ISETP.GT.U32.AND P0, PT, R31, 0x7feffffe, PT ;  /* 0x7feffffe1f00780c */ /* 0x000fe20003f04070 */
[----:B------:R-:W-:Y:S01]  /*13f0*/  VIADD R31, R30, 0xffffffff ;  /* 0xffffffff1e1f7836 */ /* 0x000fe20000000000 */
[----:B------:R-:W-:-:S04]  /*1400*/  DFMA R24, R34, -R16, R22 ;  /* 0x800000102218722b */ /* 0x000fc80000000016 */
[----:B------:R-:W-:-:S04]  /*1410*/  ISETP.GT.U32.OR P0, PT, R31, 0x7feffffe, P0 ;  /* 0x7feffffe1f00780c */ /* 0x000fc80000704470 */
[----:B------:R-:W-:-:S09]  /*1420*/  DFMA R24, R36, R24, R34 ;  /* 0x000000182418722b */ /* 0x000fd20000000022 */
[----:B------:R-:W-:Y:S05]  /*1430*/  @P0 BRA `(.L_x_752) ;  /* 0x00000000006c0947 */ /* 0x000fea0003800000 */
[----:B------:R-:W-:-:S04]  /*1440*/  LOP3.LUT R20, R19, 0x7ff00000, RZ, 0xc0, !PT ;  /* 0x7ff0000013147812 */ /* 0x000fc800078ec0ff */
[CC--:B------:R-:W-:Y:S02]  /*1450*/  VIADDMNMX R21, R11.reuse, -R20.reuse, 0xb9600000, !PT ;  /* 0xb96000000b157446 */ /* 0x0c0fe40007800914 */
[----:B------:R-:W-:Y:S02]  /*1460*/  ISETP.GE.U32.AND P0, PT, R11, R20, PT ;  /* 0x000000140b00720c */ /* 0x000fe40003f06070 */
[----:B------:R-:W-:Y:S02]  /*1470*/  VIMNMX R21, PT, PT, R21, 0x46a00000, PT ;  /* 0x46a0000015157848 */ /* 0x000fe40003fe0100 */
[----:B------:R-:W-:-:S04]  /*1480*/  SEL R28, R28, 0x63400000, !P0 ;  /* 0x634000001c1c7807 */ /* 0x000fc80004000000 */
[----:B------:R-:W-:Y:S01]  /*1490*/  IADD3 R21, PT, PT, -R28, R21, RZ ;  /* 0x000000151c157210 */ /* 0x000fe20007ffe1ff */
[----:B------:R-:W-:-:S04]  /*14a0*/  IMAD.MOV.U32 R28, RZ, RZ, RZ ;  /* 0x000000ffff1c7224 */ /* 0x000fc800078e00ff */
[----:B------:R-:W-:-:S06]  /*14b0*/  VIADD R29, R21, 0x7fe00000 ;  /* 0x7fe00000151d7836 */ /* 0x000fcc0000000000 */
[----:B------:R-:W-:-:S10]  /*14c0*/  DMUL R34, R24, R28 ;  /* 0x0000001c18227228 */ /* 0x000fd40000000000 */
[----:B------:R-:W-:-:S13]  /*14d0*/  FSETP.GTU.AND P0, PT, |R35|, 1.469367938527859385e-39, PT ;  /* 0x001000002300780b */ /* 0x000fda0003f0c200 */
[----:B------:R-:W-:Y:S05]  /*14e0*/  @P0 BRA `(.L_x_753) ;  /* 0x0000000000940947 */ /* 0x000fea0003800000 */
[----:B------:R-:W-:Y:S01]  /*14f0*/  DFMA R16, R24, -R16, R22 ;  /* 0x800000101810722b */ /* 0x000fe20000000016 */
[----:B------:R-:W-:-:S09]  /*1500*/  IMAD.MOV.U32 R28, RZ, RZ, RZ ;  /* 0x000000ffff1c7224 */ /* 0x000fd200078e00ff */
[C---:B------:R-:W-:Y:S02]  /*1510*/  FSETP.NEU.AND P0, PT, R17.reuse, RZ, PT ;  /* 0x000000ff1100720b */ /* 0x040fe40003f0d000 */
[----:B------:R-:W-:-:S04]  /*1520*/  LOP3.LUT R18, R17, 0x80000000, R19, 0x48, !PT ;  /* 0x8000000011127812 */ /* 0x000fc800078e4813 */
[----:B------:R-:W-:-:S07]  /*1530*/  LOP3.LUT R29, R18, R29, RZ, 0xfc, !PT ;  /* 0x0000001d121d7212 */ /* 0x000fce00078efcff */
[----:B------:R-:W-:Y:S05]  /*1540*/  @!P0 BRA `(.L_x_753) ;  /* 0x00000000007c8947 */ /* 0x000fea0003800000 */
[C---:B------:R-:W-:Y:S01]  /*1550*/  IADD3 R17, PT, PT, -R21.reuse, RZ, RZ ;  /* 0x000000ff15117210 */ /* 0x040fe20007ffe1ff */
[----:B------:R-:W-:Y:S01]  /*1560*/  IMAD.MOV.U32 R16, RZ, RZ, RZ ;  /* 0x000000ffff107224 */ /* 0x000fe200078e00ff */
[----:B------:R-:W-:-:S05]  /*1570*/  IADD3 R21, PT, PT, -R21, -0x43300000, RZ ;  /* 0xbcd0000015157810 */ /* 0x000fca0007ffe1ff */
[----:B------:R-:W-:Y:S02]  /*1580*/  DFMA R16, R34, -R16, R24 ;  /* 0x800000102210722b */ /* 0x000fe40000000018 */
[----:B------:R-:W-:-:S08]  /*1590*/  DMUL.RP R24, R24, R28 ;  /* 0x0000001c18187228 */ /* 0x000fd00000008000 */
[----:B------:R-:W-:Y:S02]  /*15a0*/  FSETP.NEU.AND P0, PT, |R17|, R21, PT ;  /* 0x000000151100720b */ /* 0x000fe40003f0d200 */
[----:B------:R-:W-:Y:S02]  /*15b0*/  LOP3.LUT R11, R25, R18, RZ, 0x3c, !PT ;  /* 0x00000012190b7212 */ /* 0x000fe400078e3cff */
[----:B------:R-:W-:Y:S02]  /*15c0*/  FSEL R34, R24, R34, !P0 ;  /* 0x0000002218227208 */ /* 0x000fe40004000000 */
[----:B------:R-:W-:Y:S01]  /*15d0*/  FSEL R35, R11, R35, !P0 ;  /* 0x000000230b237208 */ /* 0x000fe20004000000 */
[----:B------:R-:W-:Y:S06]  /*15e0*/  BRA `(.L_x_753) ;  /* 0x0000000000547947 */ /* 0x000fec0003800000 */
.L_x_752:
[----:B------:R-:W-:-:S14]  /*15f0*/  DSETP.NAN.AND P0, PT, R20, R20, PT ;  /* 0x000000141400722a */ /* 0x000fdc0003f08000 */
[----:B------:R-:W-:Y:S05]  /*1600*/  @P0 BRA `(.L_x_754) ;  /* 0x0000000000440947 */ /* 0x000fea0003800000 */
[----:B------:R-:W-:-:S14]  /*1610*/  DSETP.NAN.AND P0, PT, R18, R18, PT ;  /* 0x000000121200722a */ /* 0x000fdc0003f08000 */
[----:B------:R-:W-:Y:S05]  /*1620*/  @P0 BRA `(.L_x_755) ;  /* 0x0000000000300947 */ /* 0x000fea0003800000 */
[----:B------:R-:W-:Y:S01]  /*1630*/  ISETP.NE.AND P0, PT, R29, R30, PT ;  /* 0x0000001e1d00720c */ /* 0x000fe20003f05270 */
[----:B------:R-:W-:Y:S02]  /*1640*/  IMAD.MOV.U32 R34, RZ, RZ, 0x0 ;  /* 0x00000000ff227424 */ /* 0x000fe400078e00ff */
[----:B------:R-:W-:-:S10]  /*1650*/  IMAD.MOV.U32 R35, RZ, RZ, -0x80000 ;  /* 0xfff80000ff237424 */ /* 0x000fd400078e00ff */
[----:B------:R-:W-:Y:S05]  /*1660*/  @!P0 BRA `(.L_x_753) ;  /* 0x0000000000348947 */ /* 0x000fea0003800000 */
[----:B------:R-:W-:Y:S02]  /*1670*/  ISETP.NE.AND P0, PT, R29, 0x7ff00000, PT ;  /* 0x7ff000001d00780c */ /* 0x000fe40003f05270 */
[----:B------:R-:W-:Y:S02]  /*1680*/  LOP3.LUT R35, R21, 0x80000000, R19, 0x48, !PT ;  /* 0x8000000015237812 */ /* 0x000fe400078e4813 */
[----:B------:R-:W-:-:S13]  /*1690*/  ISETP.EQ.OR P0, PT, R30, RZ, !P0 ;  /* 0x000000ff1e00720c */ /* 0x000fda0004702670 */
[----:B------:R-:W-:Y:S02]  /*16a0*/  @P0 LOP3.LUT R11, R35, 0x7ff00000, RZ, 0xfc, !PT ;  /* 0x7ff00000230b0812 */ /* 0x000fe400078efcff */
[----:B------:R-:W-:Y:S01]  /*16b0*/  @!P0 MOV R34, RZ ;  /* 0x000000ff00228202 */ /* 0x000fe20000000f00 */
[----:B------:R-:W-:Y:S02]  /*16c0*/  @P0 IMAD.MOV.U32 R34, RZ, RZ, RZ ;  /* 0x000000ffff220224 */ /* 0x000fe400078e00ff */
[----:B------:R-:W-:Y:S01]  /*16d0*/  @P0 IMAD.MOV.U32 R35, RZ, RZ, R11 ;  /* 0x000000ffff230224 */ /* 0x000fe200078e000b */
[----:B------:R-:W-:Y:S06]  /*16e0*/  BRA `(.L_x_753) ;  /* 0x0000000000147947 */ /* 0x000fec0003800000 */
.L_x_755:
[----:B------:R-:W-:Y:S01]  /*16f0*/  LOP3.LUT R35, R19, 0x80000, RZ, 0xfc, !PT ;  /* 0x0008000013237812 */ /* 0x000fe200078efcff */
[----:B------:R-:W-:Y:S01]  /*1700*/  IMAD.MOV.U32 R34, RZ, RZ, R18 ;  /* 0x000000ffff227224 */ /* 0x000fe200078e0012 */
[----:B------:R-:W-:Y:S06]  /*1710*/  BRA `(.L_x_753) ;  /* 0x0000000000087947 */ /* 0x000fec0003800000 */
.L_x_754:
[----:B------:R-:W-:Y:S02]  /*1720*/  LOP3.LUT R35, R21, 0x80000, RZ, 0xfc, !PT ;  /* 0x0008000015237812 */ /* 0x000fe400078efcff */
[----:B------:R-:W-:-:S07]  /*1730*/  MOV R34, R20 ;  /* 0x0000001400227202 */ /* 0x000fce0000000f00 */
.L_x_753:
[----:B------:R-:W-:Y:S05]  /*1740*/  BSYNC.RECONVERGENT B3 ;  /* 0x0000000000037941 */ /* 0x000fea0003800200 */
.L_x_751:
[----:B------:R-:W-:Y:S02]  /*1750*/  IMAD.MOV.U32 R16, RZ, RZ, R0 ;  /* 0x000000ffff107224 */ /* 0x000fe400078e0000 */
[----:B------:R-:W-:-:S04]  /*1760*/  IMAD.MOV.U32 R17, RZ, RZ, 0x0 ;  /* 0x00000000ff117424 */ /* 0x000fc800078e00ff */
[----:B------:R-:W-:Y:S05]  /*1770*/  RET.REL.NODEC R16 `(_Z14devideIdentityPdS_i) ;  /* 0xffffffe810207950 */ /* 0x000fea0003c3ffff */
.L_x_756:
        /* <DEDUP_REMOVED lines=16> */
.L_x_764:


//--------------------- .text._Z9swapLinesPdS_iii --------------------------
	.section	.text._Z9swapLinesPdS_iii,"ax",@progbits
	.align	128
        .global         _Z9swapLinesPdS_iii
        .type           _Z9swapLinesPdS_iii,@function
        .size           _Z9swapLinesPdS_iii,(.L_x_777 - _Z9swapLinesPdS_iii)
        .other          _Z9swapLinesPdS_iii,@"STO_CUDA_ENTRY STV_DEFAULT"
_Z9swapLinesPdS_iii:
.text._Z9swapLinesPdS_iii:
[----:B------:R-:W-:Y:S01]  /*0000*/  LDC R1, c[0x0][0x37c] ;  /* 0x0000df00ff017b82 */ /* 0x000fe20000000800 */
[----:B------:R-:W0:Y:S07]  /*0010*/  S2R R9, SR_TID.X ;  /* 0x0000000000097919 */ /* 0x000e2e0000002100 */
[----:B------:R-:W0:Y:S01]  /*0020*/  S2UR UR4, SR_CTAID.X ;  /* 0x00000000000479c3 */ /* 0x000e220000002500 */
[----:B------:R-:W1:Y:S07]  /*0030*/  LDCU UR6, c[0x0][0x390] ;  /* 0x00007200ff0677ac */ /* 0x000e6e0008000800 */
[----:B------:R-:W0:Y:S01]  /*0040*/  LDC R0, c[0x0][0x360] ;  /* 0x0000d800ff007b82 */ /* 0x000e220000000800 */
[----:B------:R-:W2:Y:S01]  /*0050*/  LDCU UR5, c[0x0][0x370] ;  /* 0x00006e00ff0577ac */ /* 0x000ea20008000800 */
[----:B0-----:R-:W-:-:S02]  /*0060*/  IMAD R9, R0, UR4, R9 ;  /* 0x0000000400097c24 */ /* 0x001fc4000f8e0209 */
[----:B--2---:R-:W-:-:S03]  /*0070*/  IMAD R0, R0, UR5, RZ ;  /* 0x0000000500007c24 */ /* 0x004fc6000f8e02ff */
[----:B-1----:R-:W-:-:S13]  /*0080*/  ISETP.GE.AND P0, PT, R9, UR6, PT ;  /* 0x0000000609007c0c */ /* 0x002fda000bf06270 */
[----:B------:R-:W-:Y:S05]  /*0090*/  @P0 EXIT ;  /* 0x000000000000094d */ /* 0x000fea0003800000 */
[----:B------:R-:W0:Y:S01]  /*00a0*/  I2F.U32.RP R7, R0 ;  /* 0x0000000000077306 */ /* 0x000e220000209000 */
[----:B------:R-:W-:Y:S01]  /*00b0*/  IADD3 R4, PT, PT, R0, R9, RZ ;  /* 0x0000000900047210 */ /* 0x000fe20007ffe0ff */
[----:B------:R-:W1:Y:S01]  /*00c0*/  LDCU.64 UR4, c[0x0][0x358] ;  /* 0x00006b00ff0477ac */ /* 0x000e620008000a00 */
[----:B------:R-:W-:Y:S01]  /*00d0*/  IADD3 R11, PT, PT, RZ, -R0, RZ ;  /* 0x80000000ff0b7210 */ /* 0x000fe20007ffe0ff */
[----:B------:R-:W-:Y:S01]  /*00e0*/  BSSY.RECONVERGENT B0, `(.L_x_757) ;  /* 0x0000035000007945 */ /* 0x000fe20003800200 */
[C---:B------:R-:W-:Y:S02]  /*00f0*/  ISETP.GE.AND P0, PT, R4.reuse, UR6, PT ;  /* 0x0000000604007c0c */ /* 0x040fe4000bf06270 */
[----:B------:R-:W-:Y:S02]  /*0100*/  VIMNMX R5, PT, PT, R4, UR6, !PT ;  /* 0x0000000604057c48 */ /* 0x000fe4000ffe0100 */
[----:B------:R-:W-:Y:S02]  /*0110*/  SEL R6, RZ, 0x1, P0 ;  /* 0x00000001ff067807 */ /* 0x000fe40000000000 */
[----:B------:R-:W-:-:S02]  /*0120*/  ISETP.NE.U32.AND P2, PT, R0, RZ, PT ;  /* 0x000000ff0000720c */ /* 0x000fc40003f45070 */
[----:B------:R-:W-:Y:S01]  /*0130*/  IADD3 R5, PT, PT, R5, -R4, -R6 ;  /* 0x8000000405057210 */ /* 0x000fe20007ffe806 */
[----:B0-----:R-:W0:Y:S02]  /*0140*/  MUFU.RCP R7, R7 ;  /* 0x0000000700077308 */ /* 0x001e240000001000 */
[----:B0-----:R-:W-:-:S06]  /*0150*/  IADD3 R2, PT, PT, R7, 0xffffffe, RZ ;  /* 0x0ffffffe07027810 */ /* 0x001fcc0007ffe0ff */
[----:B------:R0:W2:Y:S02]  /*0160*/  F2I.FTZ.U32.TRUNC.NTZ R3, R2 ;  /* 0x0000000200037305 */ /* 0x0000a4000021f000 */
[----:B0-----:R-:W-:Y:S02]  /*0170*/  HFMA2 R2, -RZ, RZ, 0, 0 ;  /* 0x00000000ff027431 */ /* 0x001fe400000001ff */
[----:B--2---:R-:W-:-:S04]  /*0180*/  IMAD R11, R11, R3, RZ ;  /* 0x000000030b0b7224 */ /* 0x004fc800078e02ff */
[----:B------:R-:W-:-:S06]  /*0190*/  IMAD.HI.U32 R8, R3, R11, R2 ;  /* 0x0000000b03087227 */ /* 0x000fcc00078e0002 */
[----:B------:R-:W-:-:S05]  /*01a0*/  IMAD.HI.U32 R3, R8, R5, RZ ;  /* 0x0000000508037227 */ /* 0x000fca00078e00ff */
[----:B------:R-:W-:-:S05]  /*01b0*/  IADD3 R2, PT, PT, -R3, RZ, RZ ;  /* 0x000000ff03027210 */ /* 0x000fca0007ffe1ff */
[----:B------:R-:W-:-:S05]  /*01c0*/  IMAD R5, R0, R2, R5 ;  /* 0x0000000200057224 */ /* 0x000fca00078e0205 */
[----:B------:R-:W-:-:S13]  /*01d0*/  ISETP.GE.U32.AND P0, PT, R5, R0, PT ;  /* 0x000000000500720c */ /* 0x000fda0003f06070 */
[----:B------:R-:W-:Y:S02]  /*01e0*/  @P0 IADD3 R5, PT, PT, -R0, R5, RZ ;  /* 0x0000000500050210 */ /* 0x000fe40007ffe1ff */
[----:B------:R-:W-:Y:S02]  /*01f0*/  @P0 IADD3 R3, PT, PT, R3, 0x1, RZ ;  /* 0x0000000103030810 */ /* 0x000fe40007ffe0ff */
[----:B------:R-:W-:-:S13]  /*0200*/  ISETP.GE.U32.AND P1, PT, R5, R0, PT ;  /* 0x000000000500720c */ /* 0x000fda0003f26070 */
[----:B------:R-:W-:Y:S02]  /*0210*/  @P1 IADD3 R3, PT, PT, R3, 0x1, RZ ;  /* 0x0000000103031810 */ /* 0x000fe40007ffe0ff */
[----:B------:R-:W-:-:S04]  /*0220*/  @!P2 LOP3.LUT R3, RZ, R0, RZ, 0x33, !PT ;  /* 0x00000000ff03a212 */ /* 0x000fc800078e33ff */
[----:B------:R-:W-:-:S04]  /*0230*/  IADD3 R6, PT, PT, R6, R3, RZ ;  /* 0x0000000306067210 */ /* 0x000fc80007ffe0ff */
[C---:B------:R-:W-:Y:S02]  /*0240*/  LOP3.LUT R2, R6.reuse, 0x3, RZ, 0xc0, !PT ;  /* 0x0000000306027812 */ /* 0x040fe400078ec0ff */
[----:B------:R-:W-:Y:S02]  /*0250*/  ISETP.GE.U32.AND P1, PT, R6, 0x3, PT ;  /* 0x000000030600780c */ /* 0x000fe40003f26070 */
[----:B------:R-:W-:-:S13]  /*0260*/  ISETP.NE.AND P0, PT, R2, 0x3, PT ;  /* 0x000000030200780c */ /* 0x000fda0003f05270 */
[----:B-1----:R-:W-:Y:S05]  /*0270*/  @!P0 BRA `(.L_x_758) ;  /* 0x00000000006c8947 */ /* 0x002fea0003800000 */
[----:B------:R-:W0:Y:S01]  /*0280*/  LDC R8, c[0x0][0x398] ;  /* 0x0000e600ff087b82 */ /* 0x000e220000000800 */
[----:B------:R-:W-:-:S04]  /*0290*/  IADD3 R6, PT, PT, R6, 0x1, RZ ;  /* 0x0000000106067810 */ /* 0x000fc80007ffe0ff */
[----:B------:R-:W-:-:S03]  /*02a0*/  LOP3.LUT R6, R6, 0x3, RZ, 0xc0, !PT ;  /* 0x0000000306067812 */ /* 0x000fc600078ec0ff */
[----:B------:R-:W1:Y:S08]  /*02b0*/  LDC R10, c[0x0][0x394] ;  /* 0x0000e500ff0a7b82 */ /* 0x000e700000000800 */
[----:B------:R-:W2:Y:S08]  /*02c0*/  LDC.64 R4, c[0x0][0x380] ;  /* 0x0000e000ff047b82 */ /* 0x000eb00000000a00 */
[----:B------:R-:W3:Y:S01]  /*02d0*/  LDC.64 R2, c[0x0][0x388] ;  /* 0x0000e200ff027b82 */ /* 0x000ee20000000a00 */
[C---:B0-----:R-:W-:Y:S01]  /*02e0*/  IMAD R25, R9.reuse, UR6, R8 ;  /* 0x0000000609197c24 */ /* 0x041fe2000f8e0208 */
[----:B------:R-:W-:Y:S01]  /*02f0*/  IADD3 R8, PT, PT, -R6, RZ, RZ ;  /* 0x000000ff06087210 */ /* 0x000fe20007ffe1ff */
[----:B-1----:R-:W-:-:S07]  /*0300*/  IMAD R27, R9, UR6, R10 ;  /* 0x00000006091b7c24 */ /* 0x002fce000f8e020a */
.L_x_759:
[----:B0-2---:R-:W-:-:S04]  /*0310*/  IMAD.WIDE R16, R25, 0x8, R4 ;  /* 0x0000000819107825 */ /* 0x005fc800078e0204 */
[----:B------:R-:W-:Y:S01]  /*0320*/  IMAD.WIDE R12, R27, 0x8, R4 ;  /* 0x000000081b0c7825 */ /* 0x000fe200078e0204 */
[----:B------:R-:W2:Y:S04]  /*0330*/  LDG.E.64 R18, desc[UR4][R16.64] ;  /* 0x0000000410127981 */ /* 0x000ea8000c1e1b00 */
[----:B------:R-:W4:Y:S01]  /*0340*/  LDG.E.64 R14, desc[UR4][R12.64] ;  /* 0x000000040c0e7981 */ /* 0x000f22000c1e1b00 */
[----:B---3--:R-:W-:-:S04]  /*0350*/  IMAD.WIDE R6, R25, 0x8, R2 ;  /* 0x0000000819067825 */ /* 0x008fc800078e0202 */
[----:B------:R-:W-:Y:S01]  /*0360*/  IMAD.WIDE R10, R27, 0x8, R2 ;  /* 0x000000081b0a7825 */ /* 0x000fe200078e0202 */
[----:B--2---:R0:W-:Y:S04]  /*0370*/  STG.E.64 desc[UR4][R12.64], R18 ;  /* 0x000000120c007986 */ /* 0x0041e8000c101b04 */
[----:B----4-:R0:W-:Y:S04]  /*0380*/  STG.E.64 desc[UR4][R16.64], R14 ;  /* 0x0000000e10007986 */ /* 0x0101e8000c101b04 */
[----:B------:R-:W2:Y:S04]  /*0390*/  LDG.E.64 R22, desc[UR4][R6.64] ;  /* 0x0000000406167981 */ /* 0x000ea8000c1e1b00 */
[----:B------:R-:W3:Y:S01]  /*03a0*/  LDG.E.64 R20, desc[UR4][R10.64] ;  /* 0x000000040a147981 */ /* 0x000ee2000c1e1b00 */
[----:B------:R-:W-:Y:S01]  /*03b0*/  IADD3 R8, PT, PT, R8, 0x1, RZ ;  /* 0x0000000108087810 */ /* 0x000fe20007ffe0ff */
[C---:B------:R-:W-:Y:S01]  /*03c0*/  IMAD R25, R0.reuse, UR6, R25 ;  /* 0x0000000600197c24 */ /* 0x040fe2000f8e0219 */
[C---:B------:R-:W-:Y:S01]  /*03d0*/  IADD3 R9, PT, PT, R0.reuse, R9, RZ ;  /* 0x0000000900097210 */ /* 0x040fe20007ffe0ff */
[----:B------:R-:W-:Y:S01]  /*03e0*/  IMAD R27, R0, UR6, R27 ;  /* 0x00000006001b7c24 */ /* 0x000fe2000f8e021b */
[----:B------:R-:W-:Y:S01]  /*03f0*/  ISETP.NE.AND P0, PT, R8, RZ, PT ;  /* 0x000000ff0800720c */ /* 0x000fe20003f05270 */
[----:B--2---:R0:W-:Y:S04]  /*0400*/  STG.E.64 desc[UR4][R10.64], R22 ;  /* 0x000000160a007986 */ /* 0x0041e8000c101b04 */
[----:B---3--:R0:W-:Y:S08]  /*0410*/  STG.E.64 desc[UR4][R6.64], R20 ;  /* 0x0000001406007986 */ /* 0x0081f0000c101b04 */
[----:B------:R-:W-:Y:S05]  /*0420*/  @P0 BRA `(.L_x_759) ;  /* 0xfffffffc00b80947 */ /* 0x000fea000383ffff */
.L_x_758:
[----:B------:R-:W-:Y:S05]  /*0430*/  BSYNC.RECONVERGENT B0 ;  /* 0x0000000000007941 */ /* 0x000fea0003800200 */
.L_x_757:
[----:B------:R-:W-:Y:S05]  /*0440*/  @!P1 EXIT ;  /* 0x000000000000994d */ /* 0x000fea0003800000 */
.L_x_760:
[----:B01----:R-:W0:Y:S08]  /*0450*/  LDC R6, c[0x0][0x398] ;  /* 0x0000e600ff067b82 */ /* 0x003e300000000800 */
[----:B------:R-:W1:Y:S08]  /*0460*/  LDC R7, c[0x0][0x394] ;  /* 0x0000e500ff077b82 */ /* 0x000e700000000800 */
[----:B------:R-:W2:Y:S01]  /*0470*/  LDC.64 R4, c[0x0][0x380] ;  /* 0x0000e000ff047b82 */ /* 0x000ea20000000a00 */
[----:B0-----:R-:W-:-:S07]  /*0480*/  IMAD R13, R9, UR6, R6 ;  /* 0x00000006090d7c24 */ /* 0x001fce000f8e0206 */
[----:B------:R-:W0:Y:S01]  /*0490*/  LDC.64 R2, c[0x0][0x388] ;  /* 0x0000e200ff027b82 */ /* 0x000e220000000a00 */
[----:B-1----:R-:W-:Y:S02]  /*04a0*/  IMAD R15, R9, UR6, R7 ;  /* 0x00000006090f7c24 */ /* 0x002fe4000f8e0207 */
[----:B--2---:R-:W-:-:S04]  /*04b0*/  IMAD.WIDE R28, R13, 0x8, R4 ;  /* 0x000000080d1c7825 */ /* 0x004fc800078e0204 */
[----:B------:R-:W-:Y:S01]  /*04c0*/  IMAD.WIDE R10, R15, 0x8, R4 ;  /* 0x000000080f0a7825 */ /* 0x000fe200078e0204 */
[----:B------:R-:W2:Y:S04]  /*04d0*/  LDG.E.64 R16, desc[UR4][R28.64] ;  /* 0x000000041c107981 */ /* 0x000ea8000c1e1b00 */
[----:B------:R-:W3:Y:S01]  /*04e0*/  LDG.E.64 R22, desc[UR4][R10.64] ;  /* 0x000000040a167981 */ /* 0x000ee2000c1e1b00 */
[----:B0-----:R-:W-:-:S04]  /*04f0*/  IMAD.WIDE R12, R13, 0x8, R2 ;  /* 0x000000080d0c7825 */ /* 0x001fc800078e0202 */
[----:B------:R-:W-:Y:S01]  /*0500*/  IMAD.WIDE R14, R15, 0x8, R2 ;  /* 0x000000080f0e7825 */ /* 0x000fe200078e0202 */
[----:B------:R-:W-:Y:S01]  /*0510*/  IADD3 R19, PT, PT, R0, R9, RZ ;  /* 0x0000000900137210 */ /* 0x000fe20007ffe0ff */
[----:B--2---:R0:W-:Y:S04]  /*0520*/  STG.E.64 desc[UR4][R10.64], R16 ;  /* 0x000000100a007986 */ /* 0x0041e8000c101b04 */
[----:B---3--:R1:W-:Y:S04]  /*0530*/  STG.E.64 desc[UR4][R28.64], R22 ;  /* 0x000000161c007986 */ /* 0x0083e8000c101b04 */
[----:B------:R-:W2:Y:S04]  /*0540*/  LDG.E.64 R24, desc[UR4][R12.64] ;  /* 0x000000040c187981 */ /* 0x000ea8000c1e1b00 */
[----:B------:R-:W3:Y:S01]  /*0550*/  LDG.E.64 R26, desc[UR4][R14.64] ;  /* 0x000000040e1a7981 */ /* 0x000ee2000c1e1b00 */
[----:B------:R-:W-:-:S02]  /*0560*/  IMAD R8, R19, UR6, R6 ;  /* 0x0000000613087c24 */ /* 0x000fc4000f8e0206 */
[----:B------:R-:W-:Y:S02]  /*0570*/  IMAD R9, R19, UR6, R7 ;  /* 0x0000000613097c24 */ /* 0x000fe4000f8e0207 */
[----:B------:R-:W-:-:S04]  /*0580*/  IMAD.WIDE R20, R8, 0x8, R4 ;  /* 0x0000000808147825 */ /* 0x000fc800078e0204 */
[----:B0-----:R-:W-:Y:S01]  /*0590*/  IMAD.WIDE R16, R9, 0x8, R4 ;  /* 0x0000000809107825 */ /* 0x001fe200078e0204 */
[----:B--2---:R-:W-:Y:S04]  /*05a0*/  STG.E.64 desc[UR4][R14.64], R24 ;  /* 0x000000180e007986 */ /* 0x004fe8000c101b04 */
[----:B---3--:R0:W-:Y:S04]  /*05b0*/  STG.E.64 desc[UR4][R12.64], R26 ;  /* 0x0000001a0c007986 */ /* 0x0081e8000c101b04 */
[----:B-1----:R-:W2:Y:S04]  /*05c0*/  LDG.E.64 R22, desc[UR4][R16.64] ;  /* 0x0000000410167981 */ /* 0x002ea8000c1e1b00 */
[----:B0-----:R-:W3:Y:S01]  /*05d0*/  LDG.E.64 R12, desc[UR4][R20.64] ;  /* 0x00000004140c7981 */ /* 0x001ee2000c1e1b00 */
[----:B------:R-:W-:-:S04]  /*05e0*/  IMAD.WIDE R10, R8, 0x8, R2 ;  /* 0x00000008080a7825 */ /* 0x000fc800078e0202 */
[----:B------:R-:W-:Y:S01]  /*05f0*/  IMAD.WIDE R8, R9, 0x8, R2 ;  /* 0x0000000809087825 */ /* 0x000fe200078e0202 */
[----:B---3--:R-:W-:Y:S04]  /*0600*/  STG.E.64 desc[UR4][R16.64], R12 ;  /* 0x0000000c10007986 */ /* 0x008fe8000c101b04 */
[----:B--2---:R0:W-:Y:S04]  /*0610*/  STG.E.64 desc[UR4][R20.64], R22 ;  /* 0x0000001614007986 */ /* 0x0041e8000c101b04 */
[----:B------:R-:W2:Y:S04]  /*0620*/  LDG.E.64 R28, desc[UR4][R10.64] ;  /* 0x000000040a1c7981 */ /* 0x000ea8000c1e1b00 */
[----:B------:R-:W3:Y:S01]  /*0630*/  LDG.E.64 R26, desc[UR4][R8.64] ;  /* 0x00000004081a7981 */ /* 0x000ee2000c1e1b00 */
[----:B0-----:R-:W-:-:S05]  /*0640*/  IADD3 R23, PT, PT, R0, R19, RZ ;  /* 0x0000001300177210 */ /* 0x001fca0007ffe0ff */
[C---:B------:R-:W-:Y:S02]  /*0650*/  IMAD R14, R23.reuse, UR6, R6 ;  /* 0x00000006170e7c24 */ /* 0x040fe4000f8e0206 */
[----:B------:R-:W-:Y:S02]  /*0660*/  IMAD R15, R23, UR6, R7 ;  /* 0x00000006170f7c24 */ /* 0x000fe4000f8e0207 */
[----:B------:R-:W-:-:S04]  /*0670*/  IMAD.WIDE R24, R14, 0x8, R4 ;  /* 0x000000080e187825 */ /* 0x000fc800078e0204 */
[----:B------:R-:W-:Y:S01]  /*0680*/  IMAD.WIDE R18, R15, 0x8, R4 ;  /* 0x000000080f127825 */ /* 0x000fe200078e0204 */
[----:B--2---:R-:W-:Y:S04]  /*0690*/  STG.E.64 desc[UR4][R8.64], R28 ;  /* 0x0000001c08007986 */ /* 0x004fe8000c101b04 */
[----:B---3--:R0:W-:Y:S04]  /*06a0*/  STG.E.64 desc[UR4][R10.64], R26 ;  /* 0x0000001a0a007986 */ /* 0x0081e8000c101b04 */
[----:B------:R-:W2:Y:S04]  /*06b0*/  LDG.E.64 R16, desc[UR4][R18.64] ;  /* 0x0000000412107981 */ /* 0x000ea8000c1e1b00 */
[----:B0-----:R-:W3:Y:S01]  /*06c0*/  LDG.E.64 R26, desc[UR4][R24.64] ;  /* 0x00000004181a7981 */ /* 0x001ee2000c1e1b00 */
[----:B------:R-:W-:-:S04]  /*06d0*/  IMAD.WIDE R12, R14, 0x8, R2 ;  /* 0x000000080e0c7825 */ /* 0x000fc800078e0202 */
[----:B------:R-:W-:Y:S01]  /*06e0*/  IMAD.WIDE R14, R15, 0x8, R2 ;  /* 0x000000080f0e7825 */ /* 0x000fe200078e0202 */
[----:B------:R-:W-:Y:S01]  /*06f0*/  IADD3 R23, PT, PT, R0, R23, RZ ;  /* 0x0000001700177210 */ /* 0x000fe20007ffe0ff */
[----:B---3--:R-:W-:Y:S04]  /*0700*/  STG.E.64 desc[UR4][R18.64], R26 ;  /* 0x0000001a12007986 */ /* 0x008fe8000c101b04 */
[----:B--2---:R0:W-:Y:S04]  /*0710*/  STG.E.64 desc[UR4][R24.64], R16 ;  /* 0x0000001018007986 */ /* 0x0041e8000c101b04 */
[----:B------:R-:W2:Y:S04]  /*0720*/  LDG.E.64 R20, desc[UR4][R14.64] ;  /* 0x000000040e147981 */ /* 0x000ea8000c1e1b00 */
[----:B0-----:R-:W3:Y:S01]  /*0730*/  LDG.E.64 R16, desc[UR4][R12.64] ;  /* 0x000000040c107981 */ /* 0x001ee2000c1e1b00 */
[----:B------:R-:W-:-:S02]  /*0740*/  IMAD R29, R23, UR6, R6 ;  /* 0x00000006171d7c24 */ /* 0x000fc4000f8e0206 */
[----:B------:R-:W-:Y:S02]  /*0750*/  IMAD R9, R23, UR6, R7 ;  /* 0x0000000617097c24 */ /* 0x000fe4000f8e0207 */
[----:B------:R-:W-:-:S04]  /*0760*/  IMAD.WIDE R6, R29, 0x8, R4 ;  /* 0x000000081d067825 */ /* 0x000fc800078e0204 */
[----:B------:R-:W-:Y:S01]  /*0770*/  IMAD.WIDE R4, R9, 0x8, R4 ;  /* 0x0000000809047825 */ /* 0x000fe200078e0204 */
[----:B---3--:R1:W-:Y:S04]  /*0780*/  STG.E.64 desc[UR4][R14.64], R16 ;  /* 0x000000100e007986 */ /* 0x0083e8000c101b04 */
[----:B--2---:R1:W-:Y:S04]  /*0790*/  STG.E.64 desc[UR4][R12.64], R20 ;  /* 0x000000140c007986 */ /* 0x0043e8000c101b04 */
[----:B------:R-:W2:Y:S04]  /*07a0*/  LDG.E.64 R18, desc[UR4][R6.64] ;  /* 0x0000000406127981 */ /* 0x000ea8000c1e1b00 */
[----:B------:R-:W3:Y:S01]  /*07b0*/  LDG.E.64 R10, desc[UR4][R4.64] ;  /* 0x00000004040a7981 */ /* 0x000ee2000c1e1b00 */
[----:B------:R-:W-:-:S04]  /*07c0*/  IMAD.WIDE R26, R29, 0x8, R2 ;  /* 0x000000081d1a7825 */ /* 0x000fc800078e0202 */
[----:B------:R-:W-:Y:S01]  /*07d0*/  IMAD.WIDE R2, R9, 0x8, R2 ;  /* 0x0000000809027825 */ /* 0x000fe200078e0202 */
[----:B--2---:R1:W-:Y:S04]  /*07e0*/  STG.E.64 desc[UR4][R4.64], R18 ;  /* 0x0000001204007986 */ /* 0x0043e8000c101b04 */
[----:B---3--:R1:W-:Y:S04]  /*07f0*/  STG.E.64 desc[UR4][R6.64], R10 ;  /* 0x0000000a06007986 */ /* 0x0083e8000c101b04 */
[----:B------:R-:W2:Y:S04]  /*0800*/  LDG.E.64 R28, desc[UR4][R26.64] ;  /* 0x000000041a1c7981 */ /* 0x000ea8000c1e1b00 */
[----:B------:R-:W3:Y:S01]  /*0810*/  LDG.E.64 R24, desc[UR4][R2.64] ;  /* 0x0000000402187981 */ /* 0x000ee2000c1e1b00 */
[----:B------:R-:W-:-:S04]  /*0820*/  IADD3 R9, PT, PT, R0, R23, RZ ;  /* 0x0000001700097210 */ /* 0x000fc80007ffe0ff */
[----:B------:R-:W-:Y:S01]  /*0830*/  ISETP.GE.AND P0, PT, R9, UR6, PT ;  /* 0x0000000609007c0c */ /* 0x000fe2000bf06270 */
[----:B--2---:R1:W-:Y:S04]  /*0840*/  STG.E.64 desc[UR4][R2.64], R28 ;  /* 0x0000001c02007986 */ /* 0x0043e8000c101b04 */
[----:B---3--:R1:W-:Y:S08]  /*0850*/  STG.E.64 desc[UR4][R26.64], R24 ;  /* 0x000000181a007986 */ /* 0x0083f0000c101b04 */
[----:B------:R-:W-:Y:S05]  /*0860*/  @!P0 BRA `(.L_x_760) ;  /* 0xfffffff800f88947 */ /* 0x000fea000383ffff */
[----:B------:R-:W-:Y:S05]  /*0870*/  EXIT ;  /* 0x000000000000794d */ /* 0x000fea0003800000 */
.L_x_761:
        /* <DEDUP_REMOVED lines=16> */
.L_x_777:


//--------------------- .nv.shared._ZN3cub18CUB_300001_SM_10006detail11EmptyKernelIvEEvv --------------------------
	.section	.nv.shared._ZN3cub18CUB_300001_SM_10006detail11EmptyKernelIvEEvv,"aw",@nobits
	.sectionflags	@""
	.align	16
	.zero		1024


//--------------------- .nv.shared.reserved.0     --------------------------
	.section	.nv.shared.reserved.0,"aw",@nobits
	.weak		__nv_reservedSMEM_offset_0_alias
	.size		__nv_reservedSMEM_offset_0_alias, 0, 64
	.other		__nv_reservedSMEM_offset_0_alias,@"STO_CUDA_RESERVED_SHARED STV_DEFAULT"
__nv_reservedSMEM_offset_0_alias:
	.zero		0
	.zero		64


//--------------------- .nv.global                --------------------------
	.section	.nv.global,"aw",@nobits
.nv.global:
	.type		_ZN34_INTERNAL_57d470c4_4_k_cu_a7284d966thrust24THRUST_300001_SM_1000_NS12placeholders2_8E,@object
	.size		_ZN34_INTERNAL_57d470c4_4_k_cu_a7284d966thrust24THRUST_300001_SM_1000_NS12placeholders2_8E,(_ZN34_INTERNAL_57d470c4_4_k_cu_a7284d964cuda3std3__436_GLOBAL__N__57d470c4_4_k_cu_a7284d966ignoreE - _ZN34_INTERNAL_57d470c4_4_k_cu_a7284d966thrust24THRUST_300001_SM_1000_NS12placeholders2_8E)
_ZN34_INTERNAL_57d470c4_4_k_cu_a7284d966thrust24THRUST_300001_SM_1000_NS12placeholders2_8E:
	.zero		1
	.type		_ZN34_INTERNAL_57d470c4_4_k_cu_a7284d964cuda3std3__436_GLOBAL__N__57d470c4_4_k_cu_a7284d966ignoreE,@object
	.size		_ZN34_INTERNAL_57d470c4_4_k_cu_a7284d964cuda3std3__436_GLOBAL__N__57d470c4_4_k_cu_a7284d966ignoreE,(_ZN34_INTERNAL_57d470c4_4_k_cu_a7284d964cuda3std6ranges3__45__cpo4dataE - _ZN34_INTERNAL_57d470c4_4_k_cu_a7284d964cuda3std3__436_GLOBAL__N__57d470c4_4_k_cu_a7284d966ignoreE)
_ZN34_INTERNAL_57d470c4_4_k_cu_a7284d964cuda3std3__436_GLOBAL__N__57d470c4_4_k_cu_a7284d966ignoreE:
	.zero		1
	.type		_ZN34_INTERNAL_57d470c4_4_k_cu_a7284d964cuda3std6ranges3__45__cpo4dataE,@object
	.size		_ZN34_INTERNAL_57d470c4_4_k_cu_a7284d964cuda3std6ranges3__45__cpo4dataE,(_ZN34_INTERNAL_57d470c4_4_k_cu_a7284d966thrust24THRUST_300001_SM_1000_NS6system3cpp3parE - _ZN34_INTERNAL_57d470c4_4_k_cu_a7284d964cuda3std6ranges3__45__cpo4dataE)
_ZN34_INTERNAL_57d470c4_4_k_cu_a7284d964cuda3std6ranges3__45__cpo4dataE:
	.zero		1
	.type		_ZN34_INTERNAL_57d470c4_4_k_cu_a7284d966thrust24THRUST_300001_SM_1000_NS6system3cpp3parE,@object
	.size		_ZN34_INTERNAL_57d470c4_4_k_cu_a7284d966thrust24THRUST_300001_SM_1000_NS6system3cpp3parE,(_ZN34_INTERNAL_57d470c4_4_k_cu_a7284d964cuda3std3__45__cpo5beginE - _ZN34_INTERNAL_57d470c4_4_k_cu_a7284d966thrust24THRUST_300001_SM_1000_NS6system3cpp3parE)
_ZN34_INTERNAL_57d470c4_4_k_cu_a7284d966thrust24THRUST_300001_SM_1000_NS6system3cpp3parE:
	.zero		1
	.type		_ZN34_INTERNAL_57d470c4_4_k_cu_a7284d964cuda3std3__45__cpo5beginE,@object
	.size		_ZN34_INTERNAL_57d470c4_4_k_cu_a7284d964cuda3std3__45__cpo5beginE,(_ZN34_INTERNAL_57d470c4_4_k_cu_a7284d964cuda3std6ranges3__45__cpo5beginE - _ZN34_INTERNAL_57d470c4_4_k_cu_a7284d964cuda3std3__45__cpo5beginE)
_ZN34_INTERNAL_57d470c4_4_k_cu_a7284d964cuda3std3__45__cpo5beginE:
	.zero		1
	.type		_ZN34_INTERNAL_57d470c4_4_k_cu_a7284d964cuda3std6ranges3__45__cpo5beginE,@object
	.size		_ZN34_INTERNAL_57d470c4_4_k_cu_a7284d964cuda3std6ranges3__45__cpo5beginE,(_ZN34_INTERNAL_57d470c4_4_k_cu_a7284d966thrust24THRUST_300001_SM_1000_NS6deviceE - _ZN34_INTERNAL_57d470c4_4_k_cu_a7284d964cuda3std6ranges3__45__cpo5beginE)
_ZN34_INTERNAL_57d470c4_4_k_cu_a7284d964cuda3std6ranges3__45__cpo5beginE:
	.zero		1
	.type		_ZN34_INTERNAL_57d470c4_4_k_cu_a7284d966thrust24THRUST_300001_SM_1000_NS6deviceE,@object
	.size		_ZN34_INTERNAL_57d470c4_4_k_cu_a7284d966thrust24THRUST_300001_SM_1000_NS6deviceE,(_ZN34_INTERNAL_57d470c4_4_k_cu_a7284d964cuda3std3__47nulloptE - _ZN34_INTERNAL_57d470c4_4_k_cu_a7284d966thrust24THRUST_300001_SM_1000_NS6deviceE)
_ZN34_INTERNAL_57d470c4_4_k_cu_a7284d966thrust24THRUST_300001_SM_1000_NS6deviceE:
	.zero		1
	.type		_ZN34_INTERNAL_57d470c4_4_k_cu_a7284d964cuda3std3__47nulloptE,@object
	.size		_ZN34_INTERNAL_57d470c4_4_k_cu_a7284d964cuda3std3__47nulloptE,(_ZN34_INTERNAL_57d470c4_4_k_cu_a7284d964cuda3std6ranges3__45__cpo8distanceE - _ZN34_INTERNAL_57d470c4_4_k_cu_a7284d964cuda3std3__47nulloptE)
_ZN34_INTERNAL_57d470c4_4_k_cu_a7284d964cuda3std3__47nulloptE:
	.zero		1
	.type		_ZN34_INTERNAL_57d470c4_4_k_cu_a7284d964cuda3std6ranges3__45__cpo8distanceE,@object
	.size		_ZN34_INTERNAL_57d470c4_4_k_cu_a7284d964cuda3std6ranges3__45__cpo8distanceE,(_ZN34_INTERNAL_57d470c4_4_k_cu_a7284d966thrust24THRUST_300001_SM_1000_NS12placeholders2_4E - _ZN34_INTERNAL_57d470c4_4_k_cu_a7284d964cuda3std6ranges3__45__cpo8distanceE)
_ZN34_INTERNAL_57d470c4_4_k_cu_a7284d964cuda3std6ranges3__45__cpo8distanceE:
	.zero		1
	.type		_ZN34_INTERNAL_57d470c4_4_k_cu_a7284d966thrust24THRUST_300001_SM_1000_NS12placeholders2_4E,@object
	.size		_ZN34_INTERNAL_57d470c4_4_k_cu_a7284d966thrust24THRUST_300001_SM_1000_NS12placeholders2_4E,(_ZN34_INTERNAL_57d470c4_4_k_cu_a7284d964cuda3std3__45__cpo6rbeginE - _ZN34_INTERNAL_57d470c4_4_k_cu_a7284d966thrust24THRUST_300001_SM_1000_NS12placeholders2_4E)
_ZN34_INTERNAL_57d470c4_4_k_cu_a7284d966thrust24THRUST_300001_SM_1000_NS12placeholders2_4E:
	.zero		1
	.type		_ZN34_INTERNAL_57d470c4_4_k_cu_a7284d964cuda3std3__45__cpo6rbeginE,@object
	.size		_ZN34_INTERNAL_57d470c4_4_k_cu_a7284d964cuda3std3__45__cpo6rbeginE,(_ZN34_INTERNAL_57d470c4_4_k_cu_a7284d964cuda3std6ranges3__45__cpo7advanceE - _ZN34_INTERNAL_57d470c4_4_k_cu_a7284d964cuda3std3__45__cpo6rbeginE)
_ZN34_INTERNAL_57d470c4_4_k_cu_a7284d964cuda3std3__45__cpo6rbeginE:
	.zero		1
	.type		_ZN34_INTERNAL_57d470c4_4_k_cu_a7284d964cuda3std6ranges3__45__cpo7advanceE,@object
	.size		_ZN34_INTERNAL_57d470c4_4_k_cu_a7284d964cuda3std6ranges3__45__cpo7advanceE,(_ZN34_INTERNAL_57d470c4_4_k_cu_a7284d966thrust24THRUST_300001_SM_1000_NS12placeholders3_10E - _ZN34_INTERNAL_57d470c4_4_k_cu_a7284d964cuda3std6ranges3__45__cpo7advanceE)
_ZN34_INTERNAL_57d470c4_4_k_cu_a7284d964cuda3std6ranges3__45__cpo7advanceE:
	.zero		1
	.type		_ZN34_INTERNAL_57d470c4_4_k_cu_a7284d966thrust24THRUST_300001_SM_1000_NS12placeholders3_10E,@object
	.size		_ZN34_INTERNAL_57d470c4_4_k_cu_a7284d966thrust24THRUST_300001_SM_1000_NS12placeholders3_10E,(_ZN34_INTERNAL_57d470c4_4_k_cu_a7284d964cuda3std3__48in_placeE - _ZN34_INTERNAL_57d470c4_4_k_cu_a7284d966thrust24THRUST_300001_SM_1000_NS12placeholders3_10E)
_ZN34_INTERNAL_57d470c4_4_k_cu_a7284d966thrust24THRUST_300001_SM_1000_NS12placeholders3_10E:
	.zero		1
	.type		_ZN34_INTERNAL_57d470c4_4_k_cu_a7284d964cuda3std3__48in_placeE,@object
	.size		_ZN34_INTERNAL_57d470c4_4_k_cu_a7284d964cuda3std3__48in_placeE,(_ZN34_INTERNAL_57d470c4_4_k_cu_a7284d964cuda3std6ranges3__45__cpo4sizeE - _ZN34_INTERNAL_57d470c4_4_k_cu_a7284d964cuda3std3__48in_placeE)
_ZN34_INTERNAL_57d470c4_4_k_cu_a7284d964cuda3std3__48in_placeE:
	.zero		1
	.type		_ZN34_INTERNAL_57d470c4_4_k_cu_a7284d964cuda3std6ranges3__45__cpo4sizeE,@object
	.size		_ZN34_INTERNAL_57d470c4_4_k_cu_a7284d964cuda3std6ranges3__45__cpo4sizeE,(_ZN34_INTERNAL_57d470c4_4_k_cu_a7284d966thrust24THRUST_300001_SM_1000_NS12placeholders2_2E - _ZN34_INTERNAL_57d470c4_4_k_cu_a7284d964cuda3std6ranges3__45__cpo4sizeE)
_ZN34_INTERNAL_57d470c4_4_k_cu_a7284d964cuda3std6ranges3__45__cpo4sizeE:
	.zero		1
	.type		_ZN34_INTERNAL_57d470c4_4_k_cu_a7284d966thrust24THRUST_300001_SM_1000_NS12placeholders2_2E,@object
	.size		_ZN34_INTERNAL_57d470c4_4_k_cu_a7284d966thrust24THRUST_300001_SM_1000_NS12placeholders2_2E,(_ZN34_INTERNAL_57d470c4_4_k_cu_a7284d964cuda3std3__45__cpo6cbeginE - _ZN34_INTERNAL_57d470c4_4_k_cu_a7284d966thrust24THRUST_300001_SM_1000_NS12placeholders2_2E)
_ZN34_INTERNAL_57d470c4_4_k_cu_a7284d966thrust24THRUST_300001_SM_1000_NS12placeholders2_2E:
	.zero		1
	.type		_ZN34_INTERNAL_57d470c4_4_k_cu_a7284d964cuda3std3__45__cpo6cbeginE,@object
	.size		_ZN34_INTERNAL_57d470c4_4_k_cu_a7284d964cuda3std3__45__cpo6cbeginE,(_ZN34_INTERNAL_57d470c4_4_k_cu_a7284d964cuda3std6ranges3__45__cpo6cbeginE - _ZN34_INTERNAL_57d470c4_4_k_cu_a7284d964cuda3std3__45__cpo6cbeginE)
_ZN34_INTERNAL_57d470c4_4_k_cu_a7284d964cuda3std3__45__cpo6cbeginE:
	.zero		1
	.type		_ZN34_INTERNAL_57d470c4_4_k_cu_a7284d964cuda3std6ranges3__45__cpo6cbeginE,@object
	.size		_ZN34_INTERNAL_57d470c4_4_k_cu_a7284d964cuda3std6ranges3__45__cpo6cbeginE,(_ZN34_INTERNAL_57d470c4_4_k_cu_a7284d966thrust24THRUST_300001_SM_1000_NS12placeholders2_6E - _ZN34_INTERNAL_57d470c4_4_k_cu_a7284d964cuda3std6ranges3__45__cpo6cbeginE)
_ZN34_INTERNAL_57d470c4_4_k_cu_a7284d964cuda3std6ranges3__45__cpo6cbeginE:
	.zero		1
	.type		_ZN34_INTERNAL_57d470c4_4_k_cu_a7284d966thrust24THRUST_300001_SM_1000_NS12placeholders2_6E,@object
	.size		_ZN34_INTERNAL_57d470c4_4_k_cu_a7284d966thrust24THRUST_300001_SM_1000_NS12placeholders2_6E,(_ZN34_INTERNAL_57d470c4_4_k_cu_a7284d964cuda3std3__45__cpo7crbeginE - _ZN34_INTERNAL_57d470c4_4_k_cu_a7284d966thrust24THRUST_300001_SM_1000_NS12placeholders2_6E)
_ZN34_INTERNAL_57d470c4_4_k_cu_a7284d966thrust24THRUST_300001_SM_1000_NS12placeholders2_6E:
	.zero		1
	.type		_ZN34_INTERNAL_57d470c4_4_k_cu_a7284d964cuda3std3__45__cpo7crbeginE,@object
	.size		_ZN34_INTERNAL_57d470c4_4_k_cu_a7284d964cuda3std3__45__cpo7crbeginE,(_ZN34_INTERNAL_57d470c4_4_k_cu_a7284d964cuda3std6ranges3__45__cpo4nextE - _ZN34_INTERNAL_57d470c4_4_k_cu_a7284d964cuda3std3__45__cpo7crbeginE)
_ZN34_INTERNAL_57d470c4_4_k_cu_a7284d964cuda3std3__45__cpo7crbeginE:
	.zero		1
	.type		_ZN34_INTERNAL_57d470c4_4_k_cu_a7284d964cuda3std6ranges3__45__cpo4nextE,@object
	.size		_ZN34_INTERNAL_57d470c4_4_k_cu_a7284d964cuda3std6ranges3__45__cpo4nextE,(_ZN34_INTERNAL_57d470c4_4_k_cu_a7284d964cuda3std6ranges3__45__cpo4swapE - _ZN34_INTERNAL_57d470c4_4_k_cu_a7284d964cuda3std6ranges3__45__cpo4nextE)
_ZN34_INTERNAL_57d470c4_4_k_cu_a7284d964cuda3std6ranges3__45__cpo4nextE:
	.zero		1
	.type		_ZN34_INTERNAL_57d470c4_4_k_cu_a7284d964cuda3std6ranges3__45__cpo4swapE,@object
	.size		_ZN34_INTERNAL_57d470c4_4_k_cu_a7284d964cuda3std6ranges3__45__cpo4swapE,(_ZN34_INTERNAL_57d470c4_4_k_cu_a7284d966thrust24THRUST_300001_SM_1000_NS8cuda_cub10par_nosyncE - _ZN34_INTERNAL_57d470c4_4_k_cu_a7284d964cuda3std6ranges3__45__cpo4swapE)
_ZN34_INTERNAL_57d470c4_4_k_cu_a7284d964cuda3std6ranges3__45__cpo4swapE:
	.zero		1
	.type		_ZN34_INTERNAL_57d470c4_4_k_cu_a7284d966thrust24THRUST_300001_SM_1000_NS8cuda_cub10par_nosyncE,@object
	.size		_ZN34_INTERNAL_57d470c4_4_k_cu_a7284d966thrust24THRUST_300001_SM_1000_NS8cuda_cub10par_nosyncE,(_ZN34_INTERNAL_57d470c4_4_k_cu_a7284d966thrust24THRUST_300001_SM_1000_NS3seqE - _ZN34_INTERNAL_57d470c4_4_k_cu_a7284d966thrust24THRUST_300001_SM_1000_NS8cuda_cub10par_nosyncE)
_ZN34_INTERNAL_57d470c4_4_k_cu_a7284d966thrust24THRUST_300001_SM_1000_NS8cuda_cub10par_nosyncE:
	.zero		1
	.type		_ZN34_INTERNAL_57d470c4_4_k_cu_a7284d966thrust24THRUST_300001_SM_1000_NS3seqE,@object
	.size		_ZN34_INTERNAL_57d470c4_4_k_cu_a7284d966thrust24THRUST_300001_SM_1000_NS3seqE,(_ZN34_INTERNAL_57d470c4_4_k_cu_a7284d964cuda3std3__420unreachable_sentinelE - _ZN34_INTERNAL_57d470c4_4_k_cu_a7284d966thrust24THRUST_300001_SM_1000_NS3seqE)
_ZN34_INTERNAL_57d470c4_4_k_cu_a7284d966thrust24THRUST_300001_SM_1000_NS3seqE:
	.zero		1
	.type		_ZN34_INTERNAL_57d470c4_4_k_cu_a7284d964cuda3std3__420unreachable_sentinelE,@object
	.size		_ZN34_INTERNAL_57d470c4_4_k_cu_a7284d964cuda3std3__420unreachable_sentinelE,(_ZN34_INTERNAL_57d470c4_4_k_cu_a7284d964cuda3std6ranges3__45__cpo5ssizeE - _ZN34_INTERNAL_57d470c4_4_k_cu_a7284d964cuda3std3__420unreachable_sentinelE)
_ZN34_INTERNAL_57d470c4_4_k_cu_a7284d964cuda3std3__420unreachable_sentinelE:
	.zero		1
	.type		_ZN34_INTERNAL_57d470c4_4_k_cu_a7284d964cuda3std6ranges3__45__cpo5ssizeE,@object
	.size		_ZN34_INTERNAL_57d470c4_4_k_cu_a7284d964cuda3std6ranges3__45__cpo5ssizeE,(_ZN34_INTERNAL_57d470c4_4_k_cu_a7284d966thrust24THRUST_300001_SM_1000_NS12placeholders2_3E - _ZN34_INTERNAL_57d470c4_4_k_cu_a7284d964cuda3std6ranges3__45__cpo5ssizeE)
_ZN34_INTERNAL_57d470c4_4_k_cu_a7284d964cuda3std6ranges3__45__cpo5ssizeE:
	.zero		1
	.type		_ZN34_INTERNAL_57d470c4_4_k_cu_a7284d966thrust24THRUST_300001_SM_1000_NS12placeholders2_3E,@object
	.size		_ZN34_INTERNAL_57d470c4_4_k_cu_a7284d966thrust24THRUST_300001_SM_1000_NS12placeholders2_3E,(_ZN34_INTERNAL_57d470c4_4_k_cu_a7284d964cuda3std3__45__cpo4cendE - _ZN34_INTERNAL_57d470c4_4_k_cu_a7284d966thrust24THRUST_300001_SM_1000_NS12placeholders2_3E)
_ZN34_INTERNAL_57d470c4_4_k_cu_a7284d966thrust24THRUST_300001_SM_1000_NS12placeholders2_3E:
	.zero		1
	.type		_ZN34_INTERNAL_57d470c4_4_k_cu_a7284d964cuda3std3__45__cpo4cendE,@object
	.size		_ZN34_INTERNAL_57d470c4_4_k_cu_a7284d964cuda3std3__45__cpo4cendE,(_ZN34_INTERNAL_57d470c4_4_k_cu_a7284d964cuda3std6ranges3__45__cpo4cendE - _ZN34_INTERNAL_57d470c4_4_k_cu_a7284d964cuda3std3__45__cpo4cendE)
_ZN34_INTERNAL_57d470c4_4_k_cu_a7284d964cuda3std3__45__cpo4cendE:
	.zero		1
	.type		_ZN34_INTERNAL_57d470c4_4_k_cu_a7284d964cuda3std6ranges3__45__cpo4cendE,@object
	.size		_ZN34_INTERNAL_57d470c4_4_k_cu_a7284d964cuda3std6ranges3__45__cpo4cendE,(_ZN34_INTERNAL_57d470c4_4_k_cu_a7284d966thrust24THRUST_300001_SM_1000_NS12placeholders2_7E - _ZN34_INTERNAL_57d470c4_4_k_cu_a7284d964cuda3std6ranges3__45__cpo4cendE)
_ZN34_INTERNAL_57d470c4_4_k_cu_a7284d964cuda3std6ranges3__45__cpo4cendE:
	.zero		1
	.type		_ZN34_INTERNAL_57d470c4_4_k_cu_a7284d966thrust24THRUST_300001_SM_1000_NS12placeholders2_7E,@object
	.size		_ZN34_INTERNAL_57d470c4_4_k_cu_a7284d966thrust24THRUST_300001_SM_1000_NS12placeholders2_7E,(_ZN34_INTERNAL_57d470c4_4_k_cu_a7284d964cuda3std3__45__cpo5crendE - _ZN34_INTERNAL_57d470c4_4_k_cu_a7284d966thrust24THRUST_300001_SM_1000_NS12placeholders2_7E)
_ZN34_INTERNAL_57d470c4_4_k_cu_a7284d966thrust24THRUST_300001_SM_1000_NS12placeholders2_7E:
	.zero		1
	.type		_ZN34_INTERNAL_57d470c4_4_k_cu_a7284d964cuda3std3__45__cpo5crendE,@object
	.size		_ZN34_INTERNAL_57d470c4_4_k_cu_a7284d964cuda3std3__45__cpo5crendE,(_ZN34_INTERNAL_57d470c4_4_k_cu_a7284d964cuda3std6ranges3__45__cpo4prevE - _ZN34_INTERNAL_57d470c4_4_k_cu_a7284d964cuda3std3__45__cpo5crendE)
_ZN34_INTERNAL_57d470c4_4_k_cu_a7284d964cuda3std3__45__cpo5crendE:
	.zero		1
	.type		_ZN34_INTERNAL_57d470c4_4_k_cu_a7284d964cuda3std6ranges3__45__cpo4prevE,@object
	.size		_ZN34_INTERNAL_57d470c4_4_k_cu_a7284d964cuda3std6ranges3__45__cpo4prevE,(_ZN34_INTERNAL_57d470c4_4_k_cu_a7284d964cuda3std6ranges3__45__cpo9iter_moveE - _ZN34_INTERNAL_57d470c4_4_k_cu_a7284d964cuda3std6ranges3__45__cpo4prevE)
_ZN34_INTERNAL_57d470c4_4_k_cu_a7284d964cuda3std6ranges3__45__cpo4prevE:
	.zero		1
	.type		_ZN34_INTERNAL_57d470c4_4_k_cu_a7284d964cuda3std6ranges3__45__cpo9iter_moveE,@object
	.size		_ZN34_INTERNAL_57d470c4_4_k_cu_a7284d964cuda3std6ranges3__45__cpo9iter_moveE,(_ZN34_INTERNAL_57d470c4_4_k_cu_a7284d966thrust24THRUST_300001_SM_1000_NS6system6detail10sequential3seqE - _ZN34_INTERNAL_57d470c4_4_k_cu_a7284d964cuda3std6ranges3__45__cpo9iter_moveE)
_ZN34_INTERNAL_57d470c4_4_k_cu_a7284d964cuda3std6ranges3__45__cpo9iter_moveE:
	.zero		1
	.type		_ZN34_INTERNAL_57d470c4_4_k_cu_a7284d966thrust24THRUST_300001_SM_1000_NS6system6detail10sequential3seqE,@object
	.size		_ZN34_INTERNAL_57d470c4_4_k_cu_a7284d966thrust24THRUST_300001_SM_1000_NS6system6detail10sequential3seqE,(_ZN34_INTERNAL_57d470c4_4_k_cu_a7284d966thrust24THRUST_300001_SM_1000_NS12placeholders2_9E - _ZN34_INTERNAL_57d470c4_4_k_cu_a7284d966thrust24THRUST_300001_SM_1000_NS6system6detail10sequential3seqE)
_ZN34_INTERNAL_57d470c4_4_k_cu_a7284d966thrust24THRUST_300001_SM_1000_NS6system6detail10sequential3seqE:
	.zero		1
	.type		_ZN34_INTERNAL_57d470c4_4_k_cu_a7284d966thrust24THRUST_300001_SM_1000_NS12placeholders2_9E,@object
	.size		_ZN34_INTERNAL_57d470c4_4_k_cu_a7284d966thrust24THRUST_300001_SM_1000_NS12placeholders2_9E,(_ZN34_INTERNAL_57d470c4_4_k_cu_a7284d964cuda3std3__419piecewise_constructE - _ZN34_INTERNAL_57d470c4_4_k_cu_a7284d966thrust24THRUST_300001_SM_1000_NS12placeholders2_9E)
_ZN34_INTERNAL_57d470c4_4_k_cu_a7284d966thrust24THRUST_300001_SM_1000_NS12placeholders2_9E:
	.zero		1
	.type		_ZN34_INTERNAL_57d470c4_4_k_cu_a7284d964cuda3std3__419piecewise_constructE,@object
	.size		_ZN34_INTERNAL_57d470c4_4_k_cu_a7284d964cuda3std3__419piecewise_constructE,(_ZN34_INTERNAL_57d470c4_4_k_cu_a7284d964cuda3std6ranges3__45__cpo5cdataE - _ZN34_INTERNAL_57d470c4_4_k_cu_a7284d964cuda3std3__419piecewise_constructE)
_ZN34_INTERNAL_57d470c4_4_k_cu_a7284d964cuda3std3__419piecewise_constructE:
	.zero		1
	.type		_ZN34_INTERNAL_57d470c4_4_k_cu_a7284d964cuda3std6ranges3__45__cpo5cdataE,@object
	.size		_ZN34_INTERNAL_57d470c4_4_k_cu_a7284d964cuda3std6ranges3__45__cpo5cdataE,(_ZN34_INTERNAL_57d470c4_4_k_cu_a7284d966thrust24THRUST_300001_SM_1000_NS12placeholders2_1E - _ZN34_INTERNAL_57d470c4_4_k_cu_a7284d964cuda3std6ranges3__45__cpo5cdataE)
_ZN34_INTERNAL_57d470c4_4_k_cu_a7284d964cuda3std6ranges3__45__cpo5cdataE:
	.zero		1
	.type		_ZN34_INTERNAL_57d470c4_4_k_cu_a7284d966thrust24THRUST_300001_SM_1000_NS12placeholders2_1E,@object
	.size		_ZN34_INTERNAL_57d470c4_4_k_cu_a7284d966thrust24THRUST_300001_SM_1000_NS12placeholders2_1E,(_ZN34_INTERNAL_57d470c4_4_k_cu_a7284d964cuda3std3__45__cpo3endE - _ZN34_INTERNAL_57d470c4_4_k_cu_a7284d966thrust24THRUST_300001_SM_1000_NS12placeholders2_1E)
_ZN34_INTERNAL_57d470c4_4_k_cu_a7284d966thrust24THRUST_300001_SM_1000_NS12placeholders2_1E:
	.zero		1
	.type		_ZN34_INTERNAL_57d470c4_4_k_cu_a7284d964cuda3std3__45__cpo3endE,@object
	.size		_ZN34_INTERNAL_57d470c4_4_k_cu_a7284d964cuda3std3__45__cpo3endE,(_ZN34_INTERNAL_57d470c4_4_k_cu_a7284d964cuda3std6ranges3__45__cpo3endE - _ZN34_INTERNAL_57d470c4_4_k_cu_a7284d964cuda3std3__45__cpo3endE)
_ZN34_INTERNAL_57d470c4_4_k_cu_a7284d964cuda3std3__45__cpo3endE:
	.zero		1
	.type		_ZN34_INTERNAL_57d470c4_4_k_cu_a7284d964cuda3std6ranges3__45__cpo3endE,@object
	.size		_ZN34_INTERNAL_57d470c4_4_k_cu_a7284d964cuda3std6ranges3__45__cpo3endE,(_ZN34_INTERNAL_57d470c4_4_k_cu_a7284d966thrust24THRUST_300001_SM_1000_NS12placeholders2_5E - _ZN34_INTERNAL_57d470c4_4_k_cu_a7284d964cuda3std6ranges3__45__cpo3endE)
_ZN34_INTERNAL_57d470c4_4_k_cu_a7284d964cuda3std6ranges3__45__cpo3endE:
	.zero		1
	.type		_ZN34_INTERNAL_57d470c4_4_k_cu_a7284d966thrust24THRUST_300001_SM_1000_NS12placeholders2_5E,@object
	.size		_ZN34_INTERNAL_57d470c4_4_k_cu_a7284d966thrust24THRUST_300001_SM_1000_NS12placeholders2_5E,(_ZN34_INTERNAL_57d470c4_4_k_cu_a7284d964cuda3std3__45__cpo4rendE - _ZN34_INTERNAL_57d470c4_4_k_cu_a7284d966thrust24THRUST_300001_SM_1000_NS12placeholders2_5E)
_ZN34_INTERNAL_57d470c4_4_k_cu_a7284d966thrust24THRUST_300001_SM_1000_NS12placeholders2_5E:
	.zero		1
	.type		_ZN34_INTERNAL_57d470c4_4_k_cu_a7284d964cuda3std3__45__cpo4rendE,@object
	.size		_ZN34_INTERNAL_57d470c4_4_k_cu_a7284d964cuda3std3__45__cpo4rendE,(_ZN34_INTERNAL_57d470c4_4_k_cu_a7284d964cuda3std6ranges3__45__cpo9iter_swapE - _ZN34_INTERNAL_57d470c4_4_k_cu_a7284d964cuda3std3__45__cpo4rendE)
_ZN34_INTERNAL_57d470c4_4_k_cu_a7284d964cuda3std3__45__cpo4rendE:
	.zero		1
	.type		_ZN34_INTERNAL_57d470c4_4_k_cu_a7284d964cuda3std6ranges3__45__cpo9iter_swapE,@object
	.size		_ZN34_INTERNAL_57d470c4_4_k_cu_a7284d964cuda3std6ranges3__45__cpo9iter_swapE,(_ZN34_INTERNAL_57d470c4_4_k_cu_a7284d964cuda3std3__48unexpectE - _ZN34_INTERNAL_57d470c4_4_k_cu_a7284d964cuda3std6ranges3__45__cpo9iter_swapE)
_ZN34_INTERNAL_57d470c4_4_k_cu_a7284d964cuda3std6ranges3__45__cpo9iter_swapE:
	.zero		1
	.type		_ZN34_INTERNAL_57d470c4_4_k_cu_a7284d964cuda3std3__48unexpectE,@object
	.size		_ZN34_INTERNAL_57d470c4_4_k_cu_a7284d964cuda3std3__48unexpectE,(_ZN34_INTERNAL_57d470c4_4_k_cu_a7284d966thrust24THRUST_300001_SM_1000_NS8cuda_cub3parE - _ZN34_INTERNAL_57d470c4_4_k_cu_a7284d964cuda3std3__48unexpectE)
_ZN34_INTERNAL_57d470c4_4_k_cu_a7284d964cuda3std3__48unexpectE:
	.zero		1
	.type		_ZN34_INTERNAL_57d470c4_4_k_cu_a7284d966thrust24THRUST_300001_SM_1000_NS8cuda_cub3parE,@object
	.size		_ZN34_INTERNAL_57d470c4_4_k_cu_a7284d966thrust24THRUST_300001_SM_1000_NS8cuda_cub3parE,(.L_29 - _ZN34_INTERNAL_57d470c4_4_k_cu_a7284d966thrust24THRUST_300001_SM_1000_NS8cuda_cub3parE)
_ZN34_INTERNAL_57d470c4_4_k_cu_a7284d966thrust24THRUST_300001_SM_1000_NS8cuda_cub3parE:
	.zero		1
.L_29:


//--------------------- .nv.shared._ZN6thrust24THRUST_300001_SM_1000_NS8cuda_cub4core6detail13_kernel_agentINS1_8__reduce11ReduceAgentIPN4cuda3std3__45tupleIJdlEEESC_SB_lNS1_9__extrema9arg_max_fIdl10ComparatorEEEEJSC_SC_iSG_EEEvDpT0_ --------------------------
	.section	.nv.shared._ZN6thrust24THRUST_300001_SM_1000_NS8cuda_cub4core6detail13_kernel_agentINS1_8__reduce11ReduceAgentIPN4cuda3std3__45tupleIJdlEEESC_SB_lNS1_9__extrema9arg_max_fIdl10ComparatorEEEEJSC_SC_iSG_EEEvDpT0_,"aw",@nobits
	.sectionflags	@""
	.align	16
	.zero		1024


//--------------------- .nv.shared._ZN6thrust24THRUST_300001_SM_1000_NS8cuda_cub4core6detail13_kernel_agentINS1_8__reduce10DrainAgentIlEEJN3cub18CUB_300001_SM_10009GridQueueIyEElEEEvDpT0_ --------------------------
	.section	.nv.shared._ZN6thrust24THRUST_300001_SM_1000_NS8cuda_cub4core6detail13_kernel_agentINS1_8__reduce10DrainAgentIlEEJN3cub18CUB_300001_SM_10009GridQueueIyEElEEEvDpT0_,"aw",@nobits
	.sectionflags	@""
	.align	16
	.zero		1024


//--------------------- .nv.shared._ZN6thrust24THRUST_300001_SM_1000_NS8cuda_cub4core6detail13_kernel_agentINS1_8__reduce11ReduceAgentINS0_12zip_iteratorIN4cuda3std3__45tupleIJNS0_10device_ptrIdEENS0_17counting_iteratorIlNS0_11use_defaultESF_SF_EEEEEEEPNSB_IJdlEEESJ_lNS1_9__extrema9arg_max_fIdl10ComparatorEEEEJSI_SK_lN3cub18CUB_300001_SM_100013GridEvenShareIlEENSR_9GridQueueIyEESO_EEEvDpT0_ --------------------------
	.section	.nv.shared._ZN6thrust24THRUST_300001_SM_1000_NS8cuda_cub4core6detail13_kernel_agentINS1_8__reduce11ReduceAgentINS0_12zip_iteratorIN4cuda3std3__45tupleIJNS0_10device_ptrIdEENS0_17counting_iteratorIlNS0_11use_defaultESF_SF_EEEEEEEPNSB_IJdlEEESJ_lNS1_9__extrema9arg_max_fIdl10ComparatorEEEEJSI_SK_lN3cub18CUB_300001_SM_100013GridEvenShareIlEENSR_9GridQueueIyEESO_EEEvDpT0_,"aw",@nobits
	.sectionflags	@""
	.align	16
	.zero		1024


//--------------------- .nv.shared._ZN6thrust24THRUST_300001_SM_1000_NS8cuda_cub4core6detail13_kernel_agentINS1_8__reduce11ReduceAgentINS0_12zip_iteratorIN4cuda3std3__45tupleIJNS0_10device_ptrIdEENS0_17counting_iteratorIlNS0_11use_defaultESF_SF_EEEEEEEPNSB_IJdlEEESJ_lNS1_9__extrema9arg_max_fIdl10ComparatorEEEEJSI_SK_lSO_EEEvDpT0_ --------------------------
	.section	.nv.shared._ZN6thrust24THRUST_300001_SM_1000_NS8cuda_cub4core6detail13_kernel_agentINS1_8__reduce11ReduceAgentINS0_12zip_iteratorIN4cuda3std3__45tupleIJNS0_10device_ptrIdEENS0_17counting_iteratorIlNS0_11use_defaultESF_SF_EEEEEEEPNSB_IJdlEEESJ_lNS1_9__extrema9arg_max_fIdl10ComparatorEEEEJSI_SK_lSO_EEEvDpT0_,"aw",@nobits
	.sectionflags	@""
	.align	16
	.zero		1024


//--------------------- .nv.shared._ZN6thrust24THRUST_300001_SM_1000_NS8cuda_cub4core6detail13_kernel_agentINS1_8__reduce11ReduceAgentIPN4cuda3std3__45tupleIJdlEEESC_SB_iNS1_9__extrema9arg_max_fIdl10ComparatorEEEEJSC_SC_iSG_EEEvDpT0_ --------------------------
	.section	.nv.shared._ZN6thrust24THRUST_300001_SM_1000_NS8cuda_cub4core6detail13_kernel_agentINS1_8__reduce11ReduceAgentIPN4cuda3std3__45tupleIJdlEEESC_SB_iNS1_9__extrema9arg_max_fIdl10ComparatorEEEEJSC_SC_iSG_EEEvDpT0_,"aw",@nobits
	.sectionflags	@""
	.align	16
	.zero		1024


//--------------------- .nv.shared._ZN6thrust24THRUST_300001_SM_1000_NS8cuda_cub4core6detail13_kernel_agentINS1_8__reduce10DrainAgentIiEEJN3cub18CUB_300001_SM_10009GridQueueIjEEiEEEvDpT0_ --------------------------
	.section	.nv.shared._ZN6thrust24THRUST_300001_SM_1000_NS8cuda_cub4core6detail13_kernel_agentINS1_8__reduce10DrainAgentIiEEJN3cub18CUB_300001_SM_10009GridQueueIjEEiEEEvDpT0_,"aw",@nobits
	.sectionflags	@""
	.align	16
	.zero		1024


//--------------------- .nv.shared._ZN6thrust24THRUST_300001_SM_1000_NS8cuda_cub4core6detail13_kernel_agentINS1_8__reduce11ReduceAgentINS0_12zip_iteratorIN4cuda3std3__45tupleIJNS0_10device_ptrIdEENS0_17counting_iteratorIlNS0_11use_defaultESF_SF_EEEEEEEPNSB_IJdlEEESJ_iNS1_9__extrema9arg_max_fIdl10ComparatorEEEEJSI_SK_iN3cub18CUB_300001_SM_100013GridEvenShareIiEENSR_9GridQueueIjEESO_EEEvDpT0_ --------------------------
	.section	.nv.shared._ZN6thrust24THRUST_300001_SM_1000_NS8cuda_cub4core6detail13_kernel_agentINS1_8__reduce11ReduceAgentINS0_12zip_iteratorIN4cuda3std3__45tupleIJNS0_10device_ptrIdEENS0_17counting_iteratorIlNS0_11use_defaultESF_SF_EEEEEEEPNSB_IJdlEEESJ_iNS1_9__extrema9arg_max_fIdl10ComparatorEEEEJSI_SK_iN3cub18CUB_300001_SM_100013GridEvenShareIiEENSR_9GridQueueIjEESO_EEEvDpT0_,"aw",@nobits
	.sectionflags	@""
	.align	16
	.zero		1024


//--------------------- .nv.shared._ZN6thrust24THRUST_300001_SM_1000_NS8cuda_cub4core6detail13_kernel_agentINS1_8__reduce11ReduceAgentINS0_12zip_iteratorIN4cuda3std3__45tupleIJNS0_10device_ptrIdEENS0_17counting_iteratorIlNS0_11use_defaultESF_SF_EEEEEEEPNSB_IJdlEEESJ_iNS1_9__extrema9arg_max_fIdl10ComparatorEEEEJSI_SK_iSO_EEEvDpT0_ --------------------------
	.section	.nv.shared._ZN6thrust24THRUST_300001_SM_1000_NS8cuda_cub4core6detail13_kernel_agentINS1_8__reduce11ReduceAgentINS0_12zip_iteratorIN4cuda3std3__45tupleIJNS0_10device_ptrIdEENS0_17counting_iteratorIlNS0_11use_defaultESF_SF_EEEEEEEPNSB_IJdlEEESJ_iNS1_9__extrema9arg_max_fIdl10ComparatorEEEEJSI_SK_iSO_EEEvDpT0_,"aw",@nobits
	.sectionflags	@""
	.align	16
	.zero		1024


//--------------------- .nv.shared._Z10makeUpNullPdS_ii --------------------------
	.section	.nv.shared._Z10makeUpNullPdS_ii,"aw",@nobits
	.sectionflags	@""
	.align	16
	.zero		1024


//--------------------- .nv.shared._Z12makeDownNullPdS_ii --------------------------
	.section	.nv.shared._Z12makeDownNullPdS_ii,"aw",@nobits
	.sectionflags	@""
	.align	16
	.zero		1024


//--------------------- .nv.shared._Z14devideIdentityPdS_i --------------------------
	.section	.nv.shared._Z14devideIdentityPdS_i,"aw",@nobits
	.sectionflags	@""
	.align	16
	.zero		1024


//--------------------- .nv.shared._Z9swapLinesPdS_iii --------------------------
	.section	.nv.shared._Z9swapLinesPdS_iii,"aw",@nobits
	.sectionflags	@""
	.align	16
	.zero		1024


//--------------------- .nv.constant0._ZN3cub18CUB_300001_SM_10006detail11EmptyKernelIvEEvv --------------------------
	.section	.nv.constant0._ZN3cub18CUB_300001_SM_10006detail11EmptyKernelIvEEvv,"a",@progbits
	.sectionflags	@""
	.align	4
.nv.constant0._ZN3cub18CUB_300001_SM_10006detail11EmptyKernelIvEEvv:
	.zero		896


//--------------------- .nv.constant0._ZN6thrust24THRUST_300001_SM_1000_NS8cuda_cub4core6detail13_kernel_agentINS1_8__reduce11ReduceAgentIPN4cuda3std3__45tupleIJdlEEESC_SB_lNS1_9__extrema9arg_max_fIdl10ComparatorEEEEJSC_SC_iSG_EEEvDpT0_ --------------------------
	.section	.nv.constant0._ZN6thrust24THRUST_300001_SM_1000_NS8cuda_cub4core6detail13_kernel_agentINS1_8__reduce11ReduceAgentIPN4cuda3std3__45tupleIJdlEEESC_SB_lNS1_9__extrema9arg_max_fIdl10ComparatorEEEEJSC_SC_iSG_EEEvDpT0_,"a",@progbits
	.sectionflags	@""
	.align	4
.nv.constant0._ZN6thrust24THRUST_300001_SM_1000_NS8cuda_cub4core6detail13_kernel_agentINS1_8__reduce11ReduceAgentIPN4cuda3std3__45tupleIJdlEEESC_SB_lNS1_9__extrema9arg_max_fIdl10ComparatorEEEEJSC_SC_iSG_EEEvDpT0_:
	.zero		917


//--------------------- .nv.constant0._ZN6thrust24THRUST_300001_SM_1000_NS8cuda_cub4core6detail13_kernel_agentINS1_8__reduce10DrainAgentIlEEJN3cub18CUB_300001_SM_10009GridQueueIyEElEEEvDpT0_ --------------------------
	.section	.nv.constant0._ZN6thrust24THRUST_300001_SM_1000_NS8cuda_cub4core6detail13_kernel_agentINS1_8__reduce10DrainAgentIlEEJN3cub18CUB_300001_SM_10009GridQueueIyEElEEEvDpT0_,"a",@progbits
	.sectionflags	@""
	.align	4
.nv.constant0._ZN6thrust24THRUST_300001_SM_1000_NS8cuda_cub4core6detail13_kernel_agentINS1_8__reduce10DrainAgentIlEEJN3cub18CUB_300001_SM_10009GridQueueIyEElEEEvDpT0_:
	.zero		912


//--------------------- .nv.constant0._ZN6thrust24THRUST_300001_SM_1000_NS8cuda_cub4core6detail13_kernel_agentINS1_8__reduce11ReduceAgentINS0_12zip_iteratorIN4cuda3std3__45tupleIJNS0_10device_ptrIdEENS0_17counting_iteratorIlNS0_11use_defaultESF_SF_EEEEEEEPNSB_IJdlEEESJ_lNS1_9__extrema9arg_max_fIdl10ComparatorEEEEJSI_SK_lN3cub18CUB_300001_SM_100013GridEvenShareIlEENSR_9GridQueueIyEESO_EEEvDpT0_ --------------------------
	.section	.nv.constant0._ZN6thrust24THRUST_300001_SM_1000_NS8cuda_cub4core6detail13_kernel_agentINS1_8__reduce11ReduceAgentINS0_12zip_iteratorIN4cuda3std3__45tupleIJNS0_10device_ptrIdEENS0_17counting_iteratorIlNS0_11use_defaultESF_SF_EEEEEEEPNSB_IJdlEEESJ_lNS1_9__extrema9arg_max_fIdl10ComparatorEEEEJSI_SK_lN3cub18CUB_300001_SM_100013GridEvenShareIlEENSR_9GridQueueIyEESO_EEEvDpT0_,"a",@progbits
	.sectionflags	@""
	.align	4
.nv.constant0._ZN6thrust24THRUST_300001_SM_1000_NS8cuda_cub4core6detail13_kernel_agentINS1_8__reduce11ReduceAgentINS0_12zip_iteratorIN4cuda3std3__45tupleIJNS0_10device_ptrIdEENS0_17counting_iteratorIlNS0_11use_defaultESF_SF_EEEEEEEPNSB_IJdlEEESJ_lNS1_9__extrema9arg_max_fIdl10ComparatorEEEEJSI_SK_lN3cub18CUB_300001_SM_100013GridEvenShareIlEENSR_9GridQueueIyEESO_EEEvDpT0_:
	.zero		1009


//--------------------- .nv.constant0._ZN6thrust24THRUST_300001_SM_1000_NS8cuda_cub4core6detail13_kernel_agentINS1_8__reduce11ReduceAgentINS0_12zip_iteratorIN4cuda3std3__45tupleIJNS0_10device_ptrIdEENS0_17counting_iteratorIlNS0_11use_defaultESF_SF_EEEEEEEPNSB_IJdlEEESJ_lNS1_9__extrema9arg_max_fIdl10ComparatorEEEEJSI_SK_lSO_EEEvDpT0_ --------------------------
	.section	.nv.constant0._ZN6thrust24THRUST_300001_SM_1000_NS8cuda_cub4core6detail13_kernel_agentINS1_8__reduce11ReduceAgentINS0_12zip_iteratorIN4cuda3std3__45tupleIJNS0_10device_ptrIdEENS0_17counting_iteratorIlNS0_11use_defaultESF_SF_EEEEEEEPNSB_IJdlEEESJ_lNS1_9__extrema9arg_max_fIdl10ComparatorEEEEJSI_SK_lSO_EEEvDpT0_,"a",@progbits
	.sectionflags	@""
	.align	4
.nv.constant0._ZN6thrust24THRUST_300001_SM_1000_NS8cuda_cub4core6detail13_kernel_agentINS1_8__reduce11ReduceAgentINS0_12zip_iteratorIN4cuda3std3__45tupleIJNS0_10device_ptrIdEENS0_17counting_iteratorIlNS0_11use_defaultESF_SF_EEEEEEEPNSB_IJdlEEESJ_lNS1_9__extrema9arg_max_fIdl10ComparatorEEEEJSI_SK_lSO_EEEvDpT0_:
	.zero		929


//--------------------- .nv.constant0._ZN6thrust24THRUST_300001_SM_1000_NS8cuda_cub4core6detail13_kernel_agentINS1_8__reduce11ReduceAgentIPN4cuda3std3__45tupleIJdlEEESC_SB_iNS1_9__extrema9arg_max_fIdl10ComparatorEEEEJSC_SC_iSG_EEEvDpT0_ --------------------------
	.section	.nv.constant0._ZN6thrust24THRUST_300001_SM_1000_NS8cuda_cub4core6detail13_kernel_agentINS1_8__reduce11ReduceAgentIPN4cuda3std3__45tupleIJdlEEESC_SB_iNS1_9__extrema9arg_max_fIdl10ComparatorEEEEJSC_SC_iSG_EEEvDpT0_,"a",@progbits
	.sectionflags	@""
	.align	4
.nv.constant0._ZN6thrust24THRUST_300001_SM_1000_NS8cuda_cub4core6detail13_kernel_agentINS1_8__reduce11ReduceAgentIPN4cuda3std3__45tupleIJdlEEESC_SB_iNS1_9__extrema9arg_max_fIdl10ComparatorEEEEJSC_SC_iSG_EEEvDpT0_:
	.zero		917


//--------------------- .nv.constant0._ZN6thrust24THRUST_300001_SM_1000_NS8cuda_cub4core6detail13_kernel_agentINS1_8__reduce10DrainAgentIiEEJN3cub18CUB_300001_SM_10009GridQueueIjEEiEEEvDpT0_ --------------------------
	.section	.nv.constant0._ZN6thrust24THRUST_300001_SM_1000_NS8cuda_cub4core6detail13_kernel_agentINS1_8__reduce10DrainAgentIiEEJN3cub18CUB_300001_SM_10009GridQueueIjEEiEEEvDpT0_,"a",@progbits
	.sectionflags	@""
	.align	4
.nv.constant0._ZN6thrust24THRUST_300001_SM_1000_NS8cuda_cub4core6detail13_kernel_agentINS1_8__reduce10DrainAgentIiEEJN3cub18CUB_300001_SM_10009GridQueueIjEEiEEEvDpT0_:
	.zero		908


//--------------------- .nv.constant0._ZN6thrust24THRUST_300001_SM_1000_NS8cuda_cub4core6detail13_kernel_agentINS1_8__reduce11ReduceAgentINS0_12zip_iteratorIN4cuda3std3__45tupleIJNS0_10device_ptrIdEENS0_17counting_iteratorIlNS0_11use_defaultESF_SF_EEEEEEEPNSB_IJdlEEESJ_iNS1_9__extrema9arg_max_fIdl10ComparatorEEEEJSI_SK_iN3cub18CUB_300001_SM_100013GridEvenShareIiEENSR_9GridQueueIjEESO_EEEvDpT0_ --------------------------
	.section	.nv.constant0._ZN6thrust24THRUST_300001_SM_1000_NS8cuda_cub4core6detail13_kernel_agentINS1_8__reduce11ReduceAgentINS0_12zip_iteratorIN4cuda3std3__45tupleIJNS0_10device_ptrIdEENS0_17counting_iteratorIlNS0_11use_defaultESF_SF_EEEEEEEPNSB_IJdlEEESJ_iNS1_9__extrema9arg_max_fIdl10ComparatorEEEEJSI_SK_iN3cub18CUB_300001_SM_100013GridEvenShareIiEENSR_9GridQueueIjEESO_EEEvDpT0_,"a",@progbits
	.sectionflags	@""
	.align	4
.nv.constant0._ZN6thrust24THRUST_300001_SM_1000_NS8cuda_cub4core6detail13_kernel_agentINS1_8__reduce11ReduceAgentINS0_12zip_iteratorIN4cuda3std3__45tupleIJNS0_10device_ptrIdEENS0_17counting_iteratorIlNS0_11use_defaultESF_SF_EEEEEEEPNSB_IJdlEEESJ_iNS1_9__extrema9arg_max_fIdl10ComparatorEEEEJSI_SK_iN3cub18CUB_300001_SM_100013GridEvenShareIiEENSR_9GridQueueIjEESO_EEEvDpT0_:
	.zero		977


//--------------------- .nv.constant0._ZN6thrust24THRUST_300001_SM_1000_NS8cuda_cub4core6detail13_kernel_agentINS1_8__reduce11ReduceAgentINS0_12zip_iteratorIN4cuda3std3__45tupleIJNS0_10device_ptrIdEENS0_17counting_iteratorIlNS0_11use_defaultESF_SF_EEEEEEEPNSB_IJdlEEESJ_iNS1_9__extrema9arg_max_fIdl10ComparatorEEEEJSI_SK_iSO_EEEvDpT0_ --------------------------
	.section	.nv.constant0._ZN6thrust24THRUST_300001_SM_1000_NS8cuda_cub4core6detail13_kernel_agentINS1_8__reduce11ReduceAgentINS0_12zip_iteratorIN4cuda3std3__45tupleIJNS0_10device_ptrIdEENS0_17counting_iteratorIlNS0_11use_defaultESF_SF_EEEEEEEPNSB_IJdlEEESJ_iNS1_9__extrema9arg_max_fIdl10ComparatorEEEEJSI_SK_iSO_EEEvDpT0_,"a",@progbits
	.sectionflags	@""
	.align	4
.nv.constant0._ZN6thrust24THRUST_300001_SM_1000_NS8cuda_cub4core6detail13_kernel_agentINS1_8__reduce11ReduceAgentINS0_12zip_iteratorIN4cuda3std3__45tupleIJNS0_10device_ptrIdEENS0_17counting_iteratorIlNS0_11use_defaultESF_SF_EEEEEEEPNSB_IJdlEEESJ_iNS1_9__extrema9arg_max_fIdl10ComparatorEEEEJSI_SK_iSO_EEEvDpT0_:
	.zero		925


//--------------------- .nv.constant0._Z10makeUpNullPdS_ii --------------------------
	.section	.nv.constant0._Z10makeUpNullPdS_ii,"a",@progbits
	.sectionflags	@""
	.align	4
.nv.constant0._Z10makeUpNullPdS_ii:
	.zero		920


//--------------------- .nv.constant0._Z12makeDownNullPdS_ii --------------------------
	.section	.nv.constant0._Z12makeDownNullPdS_ii,"a",@progbits
	.sectionflags	@""
	.align	4
.nv.constant0._Z12makeDownNullPdS_ii:
	.zero		920


//--------------------- .nv.constant0._Z14devideIdentityPdS_i --------------------------
	.section	.nv.constant0._Z14devideIdentityPdS_i,"a",@progbits
	.sectionflags	@""
	.align	4
.nv.constant0._Z14devideIdentityPdS_i:
	.zero		916


//--------------------- .nv.constant0._Z9swapLinesPdS_iii --------------------------
	.section	.nv.constant0._Z9swapLinesPdS_iii,"a",@progbits
	.sectionflags	@""
	.align	4
.nv.constant0._Z9swapLinesPdS_iii:
	.zero		924


//--------------------- SYMBOLS --------------------------

	.type		.nv.reservedSmem.offset0,@object
	.size		.nv.reservedSmem.offset0,0x4
	.type		.nv.reservedSmem.cap,@object
	.size		.nv.reservedSmem.cap,0x4
